def matmul_kernel(
    a_ptr,
    b_ptr,
    c_ptr,
    M,
    N,
    K,
    stride_am,
    stride_ak,
    stride_bk,
    stride_bn,
    stride_cm,
    stride_cn,
    BLOCK_M: tl.constexpr,
    BLOCK_N: tl.constexpr,
    BLOCK_K: tl.constexpr,
    GROUP_M: tl.constexpr,
):
    pid = tl.program_id(axis=0)
    num_pid_m = tl.cdiv(M, BLOCK_M)
    num_pid_n = tl.cdiv(N, BLOCK_N)
    num_pid_in_group = GROUP_M * num_pid_n
    group_id = pid // num_pid_in_group
    first_pid_m = group_id * GROUP_M
    group_size_m = min(num_pid_m - first_pid_m, GROUP_M)
    pid_m = first_pid_m + ((pid % num_pid_in_group) % group_size_m)
    pid_n = (pid % num_pid_in_group) // group_size_m

    offs_am = (pid_m * BLOCK_M + tl.arange(0, BLOCK_M)) % M
    offs_bn = (pid_n * BLOCK_N + tl.arange(0, BLOCK_N)) % N
    offs_k = tl.arange(0, BLOCK_K)
    a_ptrs = a_ptr + offs_am[:, None] * stride_am + offs_k[None, :] * stride_ak
    b_ptrs = b_ptr + offs_k[:, None] * stride_bk + offs_bn[None, :] * stride_bn

    acc = tl.zeros((BLOCK_M, BLOCK_N), dtype=tl.float32)
    for kk in range(0, tl.cdiv(K, BLOCK_K)):
        a = tl.load(a_ptrs, mask=offs_k[None, :] < K - kk * BLOCK_K, other=0.0)
        b = tl.load(b_ptrs, mask=offs_k[:, None] < K - kk * BLOCK_K, other=0.0)
        acc = tl.dot(a, b, acc)
        a_ptrs += BLOCK_K * stride_ak
        b_ptrs += BLOCK_K * stride_bk

    c = acc.to(c_ptr.dtype.element_ty)
    offs_cm = pid_m * BLOCK_M + tl.arange(0, BLOCK_M)
    offs_cn = pid_n * BLOCK_N + tl.arange(0, BLOCK_N)
    c_ptrs = c_ptr + offs_cm[:, None] * stride_cm + offs_cn[None, :] * stride_cn
    mask = (offs_cm[:, None] < M) & (offs_cn[None, :] < N)
    tl.store(c_ptrs, c, mask=mask)

# config = {"BLOCK_K": 128, "BLOCK_M": 64, "BLOCK_N": 64, "GROUP_M": 8, "arch": "sm_100", "dtype": "fp32", "num_ctas": 1, "num_stages": 6, "num_warps": 4}
# arch = sm_100


// ===== COMPILED SASS (sm_100a) =====

	.target	sm_100a

	.elftype	@"ET_EXEC"


//--------------------- .note.nv.tkinfo           --------------------------
	.section	.note.nv.tkinfo,"",@"SHT_NOTE"
	.sectionflags	@"SHF_NOTE_NV_TKINFO"
	.tkinfo
        /*0018*/ 	.word	0x00000081
        /*0030*/ 	.string	""
        /*0030*/ 	.string	"ptxas-blackwell"
        /*0030*/ 	.string	"Cuda compilation tools, release 12.9, V12.9.86"
        /*0030*/ 	.string	"Build cuda_12.9.r12.9/compiler.36037853_0"
        /*0030*/ 	.string	"-v  -suppress-debug-info  -lineinfo  -arch sm_100a "



//--------------------- .note.nv.cuver            --------------------------
	.section	.note.nv.cuver,"",@"SHT_NOTE"
	.sectionflags	@"SHF_NOTE_NV_CUVER"
        /*0018*/ 	.short	0x0001
        /*001a*/ 	.short	0x0064
        /*001c*/ 	.short	0x0001
        /*001e*/ 	.short	0x0000
        /*0020*/ 	.short	0x0001
        /*0022*/ 	.short	0x0000


//--------------------- .nv.info                  --------------------------
	.section	.nv.info,"",@"SHT_CUDA_INFO"
	.align	4


	//----- nvinfo : EIATTR_REGCOUNT
	.align		4
        /*0000*/ 	.byte	0x04, 0x2f
        /*0002*/ 	.short	(.L_4 - .L_3)
	.align		4
.L_3:
        /*0004*/ 	.word	index@(matmul_kernel)
        /*0008*/ 	.word	0x000000ff


	//----- nvinfo : EIATTR_FRAME_SIZE
	.align		4
.L_4:
        /*000c*/ 	.byte	0x04, 0x11
        /*000e*/ 	.short	(.L_6 - .L_5)
	.align		4
.L_5:
        /*0010*/ 	.word	index@($__internal_2_$__cuda_sm10x_tcgen05_guardrail_trap_unallocated_columns_being_dealloced)
        /*0014*/ 	.word	0x00000530


	//----- nvinfo : EIATTR_FRAME_SIZE
	.align		4
.L_6:
        /*0018*/ 	.byte	0x04, 0x11
        /*001a*/ 	.short	(.L_8 - .L_7)
	.align		4
.L_7:
        /*001c*/ 	.word	index@($__internal_1_$__cuda_sm10x_tcgen05_guardrail_trap_phase_invalid_during_alloc)
        /*0020*/ 	.word	0x00000530


	//----- nvinfo : EIATTR_FRAME_SIZE
	.align		4
.L_8:
        /*0024*/ 	.byte	0x04, 0x11
        /*0026*/ 	.short	(.L_10 - .L_9)
	.align		4
.L_9:
        /*0028*/ 	.word	index@($__internal_0_$__cuda_sm10x_tcgen05_guardrail_trap_col_being_dealloced_not_returned_by_alloc)
        /*002c*/ 	.word	0x00000530


	//----- nvinfo : EIATTR_FRAME_SIZE
	.align		4
.L_10:
        /*0030*/ 	.byte	0x04, 0x11
        /*0032*/ 	.short	(.L_12 - .L_11)
	.align		4
.L_11:
        /*0034*/ 	.word	index@(matmul_kernel)
        /*0038*/ 	.word	0x00000530


	//----- nvinfo : EIATTR_MIN_STACK_SIZE
	.align		4
.L_12:
        /*003c*/ 	.byte	0x04, 0x12
        /*003e*/ 	.short	(.L_14 - .L_13)
	.align		4
.L_13:
        /*0040*/ 	.word	index@(matmul_kernel)
        /*0044*/ 	.word	0x00000530
.L_14:


//--------------------- .nv.info.matmul_kernel    --------------------------
	.section	.nv.info.matmul_kernel,"",@"SHT_CUDA_INFO"
	.sectionflags	@""
	.align	4


	//----- nvinfo : EIATTR_CUDA_API_VERSION
	.align		4
        /*0000*/ 	.byte	0x04, 0x37
        /*0002*/ 	.short	(.L_16 - .L_15)
.L_15:
        /*0004*/ 	.word	0x00000081


	//----- nvinfo : EIATTR_KPARAM_INFO
	.align		4
.L_16:
        /*0008*/ 	.byte	0x04, 0x17
        /*000a*/ 	.short	(.L_18 - .L_17)
.L_17:
        /*000c*/ 	.word	0x00000000
        /*0010*/ 	.short	0x000d
        /*0012*/ 	.short	0x0048
        /*0014*/ 	.byte	0x00, 0xf4, 0x21, 0x00


	//----- nvinfo : EIATTR_KPARAM_INFO
	.align		4
.L_18:
        /*0018*/ 	.byte	0x04, 0x17
        /*001a*/ 	.short	(.L_20 - .L_19)
.L_19:
        /*001c*/ 	.word	0x00000000
        /*0020*/ 	.short	0x000c
        /*0022*/ 	.short	0x0040
        /*0024*/ 	.byte	0x00, 0xf4, 0x21, 0x00


	//----- nvinfo : EIATTR_KPARAM_INFO
	.align		4
.L_20:
        /*0028*/ 	.byte	0x04, 0x17
        /*002a*/ 	.short	(.L_22 - .L_21)
.L_21:
        /*002c*/ 	.word	0x00000000
        /*0030*/ 	.short	0x000b
        /*0032*/ 	.short	0x0038
        /*0034*/ 	.byte	0x00, 0xf0, 0x11, 0x00


	//----- nvinfo : EIATTR_KPARAM_INFO
	.align		4
.L_22:
        /*0038*/ 	.byte	0x04, 0x17
        /*003a*/ 	.short	(.L_24 - .L_23)
.L_23:
        /*003c*/ 	.word	0x00000000
        /*0040*/ 	.short	0x000a
        /*0042*/ 	.short	0x0034
        /*0044*/ 	.byte	0x00, 0xf0, 0x11, 0x00


	//----- nvinfo : EIATTR_KPARAM_INFO
	.align		4
.L_24:
        /*0048*/ 	.byte	0x04, 0x17
        /*004a*/ 	.short	(.L_26 - .L_25)
.L_25:
        /*004c*/ 	.word	0x00000000
        /*0050*/ 	.short	0x0009
        /*0052*/ 	.short	0x0030
        /*0054*/ 	.byte	0x00, 0xf0, 0x11, 0x00


	//----- nvinfo : EIATTR_KPARAM_INFO
	.align		4
.L_26:
        /*0058*/ 	.byte	0x04, 0x17
        /*005a*/ 	.short	(.L_28 - .L_27)
.L_27:
        /*005c*/ 	.word	0x00000000
        /*0060*/ 	.short	0x0008
        /*0062*/ 	.short	0x002c
        /*0064*/ 	.byte	0x00, 0xf0, 0x11, 0x00


	//----- nvinfo : EIATTR_KPARAM_INFO
	.align		4
.L_28:
        /*0068*/ 	.byte	0x04, 0x17
        /*006a*/ 	.short	(.L_30 - .L_29)
.L_29:
        /*006c*/ 	.word	0x00000000
        /*0070*/ 	.short	0x0007
        /*0072*/ 	.short	0x0028
        /*0074*/ 	.byte	0x00, 0xf0, 0x11, 0x00


	//----- nvinfo : EIATTR_KPARAM_INFO
	.align		4
.L_30:
        /*0078*/ 	.byte	0x04, 0x17
        /*007a*/ 	.short	(.L_32 - .L_31)
.L_31:
        /*007c*/ 	.word	0x00000000
        /*0080*/ 	.short	0x0006
        /*0082*/ 	.short	0x0024
        /*0084*/ 	.byte	0x00, 0xf0, 0x11, 0x00


	//----- nvinfo : EIATTR_KPARAM_INFO
	.align		4
.L_32:
        /*0088*/ 	.byte	0x04, 0x17
        /*008a*/ 	.short	(.L_34 - .L_33)
.L_33:
        /*008c*/ 	.word	0x00000000
        /*0090*/ 	.short	0x0005
        /*0092*/ 	.short	0x0020
        /*0094*/ 	.byte	0x00, 0xf0, 0x11, 0x00


	//----- nvinfo : EIATTR_KPARAM_INFO
	.align		4
.L_34:
        /*0098*/ 	.byte	0x04, 0x17
        /*009a*/ 	.short	(.L_36 - .L_35)
.L_35:
        /*009c*/ 	.word	0x00000000
        /*00a0*/ 	.short	0x0004
        /*00a2*/ 	.short	0x001c
        /*00a4*/ 	.byte	0x00, 0xf0, 0x11, 0x00


	//----- nvinfo : EIATTR_KPARAM_INFO
	.align		4
.L_36:
        /*00a8*/ 	.byte	0x04, 0x17
        /*00aa*/ 	.short	(.L_38 - .L_37)
.L_37:
        /*00ac*/ 	.word	0x00000000
        /*00b0*/ 	.short	0x0003
        /*00b2*/ 	.short	0x0018
        /*00b4*/ 	.byte	0x00, 0xf0, 0x11, 0x00


	//----- nvinfo : EIATTR_KPARAM_INFO
	.align		4
.L_38:
        /*00b8*/ 	.byte	0x04, 0x17
        /*00ba*/ 	.short	(.L_40 - .L_39)
.L_39:
        /*00bc*/ 	.word	0x00000000
        /*00c0*/ 	.short	0x0002
        /*00c2*/ 	.short	0x0010
        /*00c4*/ 	.byte	0x00, 0xf4, 0x21, 0x00


	//----- nvinfo : EIATTR_KPARAM_INFO
	.align		4
.L_40:
        /*00c8*/ 	.byte	0x04, 0x17
        /*00ca*/ 	.short	(.L_42 - .L_41)
.L_41:
        /*00cc*/ 	.word	0x00000000
        /*00d0*/ 	.short	0x0001
        /*00d2*/ 	.short	0x0008
        /*00d4*/ 	.byte	0x00, 0xf4, 0x21, 0x00


	//----- nvinfo : EIATTR_KPARAM_INFO
	.align		4
.L_42:
        /*00d8*/ 	.byte	0x04, 0x17
        /*00da*/ 	.short	(.L_44 - .L_43)
.L_43:
        /*00dc*/ 	.word	0x00000000
        /*00e0*/ 	.short	0x0000
        /*00e2*/ 	.short	0x0000
        /*00e4*/ 	.byte	0x00, 0xf4, 0x21, 0x00


	//----- nvinfo : EIATTR_AT_ENTRY_FRAGMENTS
	.align		4
.L_44:
        /*00e8*/ 	.byte	0x04, 0x4f
        /*00ea*/ 	.short	(.L_46 - .L_45)


	//   ....[0]....
.L_45:
        /*00ec*/ 	.word	0x00000004


	//----- nvinfo : EIATTR_RESERVED_SMEM_USED
	.align		4
.L_46:
        /*00f0*/ 	.byte	0x01, 0x41
	.zero		2


	//----- nvinfo : EIATTR_SPARSE_MMA_MASK
	.align		4
        /*00f4*/ 	.byte	0x03, 0x50
        /*00f6*/ 	.short	0x0000


	//----- nvinfo : EIATTR_TCGEN05_1CTA_USED
	.align		4
        /*00f8*/ 	.byte	0x01, 0x51
	.zero		2


	//----- nvinfo : EIATTR_MAXREG_COUNT
	.align		4
        /*00fc*/ 	.byte	0x03, 0x1b
        /*00fe*/ 	.short	0x00ff


	//----- nvinfo : EIATTR_NUM_BARRIERS
	.align		4
        /*0100*/ 	.byte	0x02, 0x4c
        /*0102*/ 	.byte	0x01
	.zero		1


	//----- nvinfo : EIATTR_ANNOTATIONS
	.align		4
        /*0104*/ 	.byte	0x04, 0x55
        /*0106*/ 	.short	(.L_48 - .L_47)


	//   ....[0]....
.L_47:
        /*0108*/ 	.word	0x00000001
        /*010c*/ 	.byte	0xa0, 0x09, 0x00, 0x00, 0x01, 0x00, 0x00, 0x00, 0xc0, 0x34, 0x00, 0x00, 0x01, 0x00, 0x00, 0x00
        /* <DEDUP_REMOVED lines=435> */
        /*1c4c*/ 	.byte	0x30, 0xf3, 0x01, 0x00


	//----- nvinfo : EIATTR_INT_WARP_WIDE_INSTR_OFFSETS
	.align		4
.L_48:
        /*1c50*/ 	.byte	0x04, 0x31
        /*1c52*/ 	.short	(.L_50 - .L_49)


	//   ....[0]....
.L_49:
        /*1c54*/ 	.word	0x00007c40


	//   ....[1]....
        /*1c58*/ 	.word	0x00007cb0


	//   ....[2]....
        /*1c5c*/ 	.word	0x00007d10


	//   ....[3]....
        /*1c60*/ 	.word	0x000204b0


	//   ....[4]....
        /*1c64*/ 	.word	0x00020500


	//----- nvinfo : EIATTR_COOP_GROUP_MASK_REGIDS
	.align		4
.L_50:
        /*1c68*/ 	.byte	0x04, 0x29
        /*1c6a*/ 	.short	(.L_52 - .L_51)


	//   ....[0]....
.L_51:
        /*1c6c*/ 	.word	0xffffffff


	//   ....[1]....
        /*1c70*/ 	.word	0xffffffff


	//   ....[2]....
        /*1c74*/ 	.word	0xffffffff


	//   ....[3]....
        /*1c78*/ 	.word	0xffffffff


	//----- nvinfo : EIATTR_COOP_GROUP_INSTR_OFFSETS
	.align		4
.L_52:
        /*1c7c*/ 	.byte	0x04, 0x28
        /*1c7e*/ 	.short	(.L_54 - .L_53)


	//   ....[0]....
.L_53:
        /*1c80*/ 	.word	0x00000070


	//   ....[1]....
        /*1c84*/ 	.word	0x00000330


	//   ....[2]....
        /*1c88*/ 	.word	0x00020340


	//   ....[3]....
        /*1c8c*/ 	.word	0x000205b0


	//----- nvinfo : EIATTR_VRC_CTA_INIT_COUNT
	.align		4
.L_54:
        /*1c90*/ 	.byte	0x02, 0x4a
        /*1c92*/ 	.byte	0x80
	.zero		1


	//----- nvinfo : EIATTR_MBARRIER_INSTR_OFFSETS
	.align		4
        /*1c94*/ 	.byte	0x04, 0x39
        /*1c96*/ 	.short	(.L_56 - .L_55)


	//   ....[0]....
.L_55:
        /*1c98*/ 	.word	0x00007ce0
        /*1c9c*/ 	.word	0x000000ff
        /*1ca0*/ 	.word	0x00000000
        /*1ca4*/ 	.short	0x0100
        /*1ca6*/ 	.byte	0x09
	.zero		1


	//   ....[1]....
        /*1ca8*/ 	.word	0x00007da0
        /*1cac*/ 	.word	0x000000ff
        /*1cb0*/ 	.word	0x00060008
        /*1cb4*/ 	.short	0x0100
        /*1cb6*/ 	.byte	0x07
	.zero		1


	//   ....[2]....
        /*1cb8*/ 	.word	0x0001b430
        /*1cbc*/ 	.word	0x000000ff
        /*1cc0*/ 	.word	0x00000000
        /*1cc4*/ 	.short	0x010a
        /*1cc6*/ 	.byte	0x0b
	.zero		1


	//   ....[3]....
        /*1cc8*/ 	.word	0x0001f1e0
        /*1ccc*/ 	.word	0x000000ff
        /*1cd0*/ 	.word	0x00000000
        /*1cd4*/ 	.short	0x010a
        /*1cd6*/ 	.byte	0x09
	.zero		1


	//   ....[4]....
        /*1cd8*/ 	.word	0x0001f260
        /*1cdc*/ 	.word	0x000000ff
        /*1ce0*/ 	.word	0x00060000
        /*1ce4*/ 	.short	0x0108
        /*1ce6*/ 	.byte	0x07
	.zero		1


	//   ....[5]....
        /*1ce8*/ 	.word	0x0001f340
        /*1cec*/ 	.word	0x000000ff
        /*1cf0*/ 	.word	0x00060008
        /*1cf4*/ 	.short	0x0108
        /*1cf6*/ 	.byte	0x07
	.zero		1


	//   ....[6]....
        /*1cf8*/ 	.word	0x000205d0
        /*1cfc*/ 	.word	0x000000ff
        /*1d00*/ 	.word	0x00000000
        /*1d04*/ 	.short	0x010a
        /*1d06*/ 	.byte	0x0b
	.zero		1


	//   ....[7]....
        /*1d08*/ 	.word	0x00020600
        /*1d0c*/ 	.word	0x000000ff
        /*1d10*/ 	.word	0x00000000
        /*1d14*/ 	.short	0x010a
        /*1d16*/ 	.byte	0x09
	.zero		1


	//----- nvinfo : EIATTR_NUM_MBARRIERS
	.align		4
.L_56:
        /*1d18*/ 	.byte	0x03, 0x38
        /*1d1a*/ 	.short	0x0002


	//----- nvinfo : EIATTR_EXIT_INSTR_OFFSETS
	.align		4
        /*1d1c*/ 	.byte	0x04, 0x1c
        /*1d1e*/ 	.short	(.L_58 - .L_57)


	//   ....[0]....
.L_57:
        /*1d20*/ 	.word	0x000205c0


	//----- nvinfo : EIATTR_REQNTID
	.align		4
.L_58:
        /*1d24*/ 	.byte	0x04, 0x10
        /*1d26*/ 	.short	(.L_60 - .L_59)
.L_59:
        /*1d28*/ 	.word	0x00000080
        /*1d2c*/ 	.word	0x00000001
        /*1d30*/ 	.word	0x00000001


	//----- nvinfo : EIATTR_CRS_STACK_SIZE
	.align		4
.L_60:
        /*1d34*/ 	.byte	0x04, 0x1e
        /*1d36*/ 	.short	(.L_62 - .L_61)
.L_61:
        /*1d38*/ 	.word	0x00000000


	//----- nvinfo : EIATTR_CBANK_PARAM_SIZE
	.align		4
.L_62:
        /*1d3c*/ 	.byte	0x03, 0x19
        /*1d3e*/ 	.short	0x0050


	//----- nvinfo : EIATTR_PARAM_CBANK
	.align		4
        /*1d40*/ 	.byte	0x04, 0x0a
        /*1d42*/ 	.short	(.L_64 - .L_63)
	.align		4
.L_63:
        /*1d44*/ 	.word	index@(.nv.constant0.matmul_kernel)
        /*1d48*/ 	.short	0x0380
        /*1d4a*/ 	.short	0x0050


	//----- nvinfo : EIATTR_SW_WAR
	.align		4
.L_64:
        /*1d4c*/ 	.byte	0x04, 0x36
        /*1d4e*/ 	.short	(.L_66 - .L_65)
.L_65:
        /*1d50*/ 	.word	0x00000008
.L_66:


//--------------------- .nv.compat                --------------------------
	.section	.nv.compat,"",@"SHT_CUDA_COMPAT_INFO"
	.align	4
        /*0000*/ 	.byte	0x02, 0x02, 0x02, 0x00, 0x02, 0x05, 0x05, 0x00, 0x02, 0x03, 0x00, 0x00, 0x02, 0x06, 0x01, 0x00


//--------------------- .nv.callgraph             --------------------------
	.section	.nv.callgraph,"",@"SHT_CUDA_CALLGRAPH"
	.align	4
	.sectionentsize	8
	.align		4
        /*0000*/ 	.word	0x00000000
	.align		4
        /*0004*/ 	.word	0xffffffff
	.align		4
        /*0008*/ 	.word	0x00000000
	.align		4
        /*000c*/ 	.word	0xfffffffe
	.align		4
        /*0010*/ 	.word	0x00000000
	.align		4
        /*0014*/ 	.word	0xfffffffd
	.align		4
        /*0018*/ 	.word	0x00000000
	.align		4
        /*001c*/ 	.word	0xfffffffc


//--------------------- .text.matmul_kernel       --------------------------
	.section	.text.matmul_kernel,"ax",@progbits
	.align	128
        .global         matmul_kernel
        .type           matmul_kernel,@function
        .size           matmul_kernel,(.L_x_20 - matmul_kernel)
        .other          matmul_kernel,@"STO_CUDA_ENTRY STV_DEFAULT"
matmul_kernel:
.text.matmul_kernel:
[----:B------:R-:W1:Y:S01]  /*0000*/  LDC R1, c[0x0][0x37c] ;  /* 0x0000df00ff017b82 */ /* 0x000e620000000800 */
[----:B------:R-:W2:Y:S01]  /*0010*/  S2R R0, SR_TID.X ;  /* 0x0000000000007919 */ /* 0x000ea20000002100 */
[----:B-1----:R-:W-:Y:S01]  /*0020*/  VIADD R1, R1, 0xfffffad0 ;  /* 0xfffffad001017836 */ /* 0x002fe20000000000 */
[----:B--2---:R-:W-:-:S13]  /*0030*/  ISETP.GE.U32.AND P0, PT, R0, 0x20, PT ;  /* 0x000000200000780c */ /* 0x004fda0003f06070 */
[----:B------:R-:W-:Y:S02]  /*0040*/  VOTEU.ANY UP0, P0 ;  /* 0x0000000000ff7886 */ /* 0x000fe40000000100 */
[----:B------:R-:W-:Y:S05]  /*0050*/  BRA.U UP0, `(.L_x_0) ;  /* 0x0000000100b87547 */ /* 0x000fea000b800000 */
[----:B------:R-:W1:Y:S01]  /*0060*/  S2UR UR6, SR_CgaCtaId ;  /* 0x00000000000679c3 */ /* 0x000e620000008800 */
[----:B------:R-:W-:Y:S01]  /*0070*/  NOP ;  /* 0x0000000000007918 */ /* 0x000fe20000000000 */
[----:B------:R-:W-:Y:S02]  /*0080*/  UMOV UR4, 0x40 ;  /* 0x0000004000047882 */ /* 0x000fe40000000000 */
[----:B-1----:R-:W-:-:S09]  /*0090*/  ULEA UR4, UR6, UR4, 0x18 ;  /* 0x0000000406047291 */ /* 0x002fd2000f8ec0ff */
[----:B------:R-:W1:Y:S01]  /*00a0*/  LDS.U8 R0, [UR4] ;  /* 0x00000004ff007984 */ /* 0x000e620008000000 */
[----:B------:R-:W-:Y:S02]  /*00b0*/  UMOV UR4, 0x400 ;  /* 0x0000040000047882 */ /* 0x000fe40000000000 */
[----:B------:R-:W-:Y:S01]  /*00c0*/  ULEA UR4, UR6, UR4, 0x18 ;  /* 0x0000000406047291 */ /* 0x000fe2000f8ec0ff */
[----:B-1----:R-:W-:-:S13]  /*00d0*/  ISETP.NE.AND P0, PT, R0, RZ, PT ;  /* 0x000000ff0000720c */ /* 0x002fda0003f05270 */
[----:B------:R-:W-:Y:S05]  /*00e0*/  @P0 BRA `(.L_x_1) ;  /* 0x00000000007c0947 */ /* 0x000fea0003800000 */
[----:B------:R-:W-:-:S13]  /*00f0*/  ELECT P0, URZ, PT ;  /* 0x0000000000ff782f */ /* 0x000fda0003800000 */
[----:B------:R-:W-:Y:S05]  /*0100*/  @!P0 BRA `(.L_x_2) ;  /* 0x0000000000848947 */ /* 0x000fea0003800000 */
[----:B------:R-:W-:Y:S01]  /*0110*/  UMOV UR5, 0x2 ;  /* 0x0000000200057882 */ /* 0x000fe20000000000 */
[----:B------:R-:W-:Y:S02]  /*0120*/  IMAD.MOV.U32 R4, RZ, RZ, 0x1 ;  /* 0x00000001ff047424 */ /* 0x000fe400078e00ff */
[----:B------:R-:W-:Y:S02]  /*0130*/  IMAD.MOV.U32 R5, RZ, RZ, 0x3 ;  /* 0x00000003ff057424 */ /* 0x000fe400078e00ff */
[----:B------:R-:W-:Y:S04]  /*0140*/  DEPBAR.LE SB1, 0x36 ;  /* 0x00009d800000791a */ /* 0x000fe80000000000 */
[----:B------:R-:W1:Y:S02]  /*0150*/  UTCATOMSWS.FIND_AND_SET.ALIGN UP1, UR5, UR5 ;  /* 0x00000005000575e3 */ /* 0x000e640008020800 */
[----:B-1----:R-:W-:-:S04]  /*0160*/  PLOP3.LUT P0, PT, PT, PT, UP1, 0x80, 0x8 ;  /* 0x000000000008781c */ /* 0x002fc80003f0f018 */
[----:B------:R-:W-:-:S04]  /*0170*/  SEL R0, RZ, 0xffffffff, !P0 ;  /* 0xffffffffff007807 */ /* 0x000fc80004000000 */
[----:B------:R-:W-:Y:S01]  /*0180*/  ISETP.NE.AND P0, PT, R0, RZ, PT ;  /* 0x000000ff0000720c */ /* 0x000fe20003f05270 */
[----:B------:R-:W-:-:S12]  /*0190*/  IMAD.U32 R0, RZ, RZ, UR5 ;  /* 0x00000005ff007e24 */ /* 0x000fd8000f8e00ff */
[----:B------:R-:W-:Y:S05]  /*01a0*/  @P0 BRA `(.L_x_3) ;  /* 0x0000000000240947 */ /* 0x000fea0003800000 */
.L_x_4:
[----:B------:R-:W-:Y:S05]  /*01b0*/  NANOSLEEP 0x64 ;  /* 0x000000640000795d */ /* 0x000fea0003800000 */
[----:B------:R-:W-:-:S05]  /*01c0*/  UMOV UR5, 0x2 ;  /* 0x0000000200057882 */ /* 0x000fca0000000000 */
[----:B------:R-:W-:Y:S04]  /*01d0*/  DEPBAR.LE SB1, 0x36 ;  /* 0x00009d800000791a */ /* 0x000fe80000000000 */
[----:B------:R-:W1:Y:S02]  /*01e0*/  UTCATOMSWS.FIND_AND_SET.ALIGN UP1, UR5, UR5 ;  /* 0x00000005000575e3 */ /* 0x000e640008020800 */
[----:B-1----:R-:W-:-:S04]  /*01f0*/  PLOP3.LUT P0, PT, PT, PT, UP1, 0x80, 0x8 ;  /* 0x000000000008781c */ /* 0x002fc80003f0f018 */
[----:B------:R-:W-:-:S04]  /*0200*/  SEL R0, RZ, 0xffffffff, !P0 ;  /* 0xffffffffff007807 */ /* 0x000fc80004000000 */
[----:B------:R-:W-:Y:S01]  /*0210*/  ISETP.NE.AND P0, PT, R0, RZ, PT ;  /* 0x000000ff0000720c */ /* 0x000fe20003f05270 */
[----:B------:R-:W-:-:S12]  /*0220*/  IMAD.U32 R0, RZ, RZ, UR5 ;  /* 0x00000005ff007e24 */ /* 0x000fd8000f8e00ff */
[----:B------:R-:W-:Y:S05]  /*0230*/  @!P0 BRA `(.L_x_4) ;  /* 0xfffffffc00dc8947 */ /* 0x000fea000383ffff */
.L_x_3:
[C---:B------:R-:W-:Y:S01]  /*0240*/  VIADD R3, R0.reuse, 0x10 ;  /* 0x0000001000037836 */ /* 0x040fe20000000000 */
[----:B------:R-:W-:Y:S01]  /*0250*/  UMOV UR5, 0x50 ;  /* 0x0000005000057882 */ /* 0x000fe20000000000 */
[----:B------:R-:W-:Y:S01]  /*0260*/  SHF.L.U32 R2, R5, R0, RZ ;  /* 0x0000000005027219 */ /* 0x000fe200000006ff */
[----:B------:R-:W-:Y:S01]  /*0270*/  ULEA UR5, UR6, UR5, 0x18 ;  /* 0x0000000506057291 */ /* 0x000fe2000f8ec0ff */
[----:B------:R-:W-:Y:S01]  /*0280*/  IMAD.SHL.U32 R0, R0, 0x20, RZ ;  /* 0x0000002000007824 */ /* 0x000fe200078e00ff */
[----:B------:R-:W-:-:S04]  /*0290*/  SHF.L.U32 R3, R4, R3, RZ ;  /* 0x0000000304037219 */ /* 0x000fc800000006ff */
[----:B------:R-:W-:-:S05]  /*02a0*/  LOP3.LUT R2, R3, R2, RZ, 0xfc, !PT ;  /* 0x0000000203027212 */ /* 0x000fca00078efcff */
[----:B------:R1:W-:Y:S04]  /*02b0*/  ATOMS.OR RZ, [UR5], R2 ;  /* 0x00000002ffff798c */ /* 0x0003e8000b000005 */
[----:B------:R1:W-:Y:S01]  /*02c0*/  STS [UR4], R0 ;  /* 0x00000000ff007988 */ /* 0x0003e20008000804 */
[----:B------:R-:W-:Y:S05]  /*02d0*/  BRA `(.L_x_2) ;  /* 0x0000000000107947 */ /* 0x000fea0003800000 */
.L_x_1:
[----:B------:R-:W-:Y:S01]  /*02e0*/  IMAD.MOV.U32 R0, RZ, RZ, -0x1 ;  /* 0xffffffffff007424 */ /* 0x000fe200078e00ff */
[----:B------:R-:W-:-:S04]  /*02f0*/  MOV R2, 0x320 ;  /* 0x0000032000027802 */ /* 0x000fc80000000f00 */
[----:B------:R1:W-:Y:S03]  /*0300*/  STS [UR4], R0 ;  /* 0x00000000ff007988 */ /* 0x0003e60008000804 */
[----:B-1----:R-:W-:Y:S05]  /*0310*/  CALL.REL.NOINC `($__internal_1_$__cuda_sm10x_tcgen05_guardrail_trap_phase_invalid_during_alloc) ;  /* 0x0000020000d07944 */ /* 0x002fea0003c00000 */
.L_x_2:
[----:B------:R-:W-:Y:S05]  /*0320*/  WARPSYNC.ALL ;  /* 0x0000000000007948 */ /* 0x000fea0003800000 */
[----:B------:R-:W-:Y:S01]  /*0330*/  NOP ;  /* 0x0000000000007918 */ /* 0x000fe20000000000 */
.L_x_0:
[----:B------:R-:W2:Y:S01]  /*0340*/  LDC.64 R46, c[0x0][0x398] ;  /* 0x0000e600ff2e7b82 */ /* 0x000ea20000000a00 */
[----:B------:R-:W3:Y:S01]  /*0350*/  S2R R5, SR_CTAID.X ;  /* 0x0000000000057919 */ /* 0x000ee20000002500 */
[----:B------:R-:W-:Y:S01]  /*0360*/  UMOV UR7, 0x400 ;  /* 0x0000040000077882 */ /* 0x000fe20000000000 */
[----:B------:R-:W4:Y:S01]  /*0370*/  LDCU UR5, c[0x0][0x3a4] ;  /* 0x00007480ff0577ac */ /* 0x000f220008000800 */
[----:B------:R-:W5:Y:S01]  /*0380*/  S2R R144, SR_TID.X ;  /* 0x0000000000907919 */ /* 0x000f620000002100 */
[----:B------:R-:W1:Y:S03]  /*0390*/  LDCU.128 UR12, c[0x0][0x380] ;  /* 0x00007000ff0c77ac */ /* 0x000e660008000c00 */
[----:B------:R-:W1:Y:S08]  /*03a0*/  S2UR UR4, SR_CgaCtaId ;  /* 0x00000000000479c3 */ /* 0x000e700000008800 */
[----:B------:R-:W3:Y:S01]  /*03b0*/  LDC.64 R202, c[0x0][0x3a8] ;  /* 0x0000ea00ffca7b82 */ /* 0x000ee20000000a00 */
[----:B-12---:R-:W-:-:S07]  /*03c0*/  VIADD R0, R47, 0x3f ;  /* 0x0000003f2f007836 */ /* 0x006fce0000000000 */
[----:B------:R-:W-:Y:S01]  /*03d0*/  BAR.SYNC.DEFER_BLOCKING 0x0 ;  /* 0x0000000000007b1d */ /* 0x000fe20000010000 */
[----:B------:R-:W-:Y:S02]  /*03e0*/  ISETP.NE.AND P3, PT, R46, RZ, PT ;  /* 0x000000ff2e00720c */ /* 0x000fe40003f65270 */
[----:B------:R-:W-:Y:S01]  /*03f0*/  SHF.R.S32.HI R3, RZ, 0x1f, R0 ;  /* 0x0000001fff037819 */ /* 0x000fe20000011400 */
[----:B------:R-:W-:-:S03]  /*0400*/  ULEA UR7, UR4, UR7, 0x18 ;  /* 0x0000000704077291 */ /* 0x000fc6000f8ec0ff */
[----:B------:R-:W-:Y:S02]  /*0410*/  LEA.HI R3, R3, R0, RZ, 0x6 ;  /* 0x0000000003037211 */ /* 0x000fe400078f30ff */
[----:B---3--:R-:W-:Y:S02]  /*0420*/  IABS R8, R5 ;  /* 0x0000000500087213 */ /* 0x008fe40000000000 */
[----:B------:R-:W-:Y:S02]  /*0430*/  SHF.R.S32.HI R3, RZ, 0x6, R3 ;  /* 0x00000006ff037819 */ /* 0x000fe40000011403 */
[C---:B-----5:R-:W-:Y:S02]  /*0440*/  LOP3.LUT R143, R144.reuse, 0x3f, RZ, 0xc0, !PT ;  /* 0x0000003f908f7812 */ /* 0x060fe400078ec0ff */
[----:B------:R-:W-:Y:S01]  /*0450*/  LOP3.LUT R98, R144, 0x7f, RZ, 0xc0, !PT ;  /* 0x0000007f90627812 */ /* 0x000fe200078ec0ff */
[----:B------:R-:W-:-:S05]  /*0460*/  IMAD.SHL.U32 R4, R3, 0x8, RZ ;  /* 0x0000000803047824 */ /* 0x000fca00078e00ff */
[-C--:B------:R-:W-:Y:S02]  /*0470*/  IABS R7, R4.reuse ;  /* 0x0000000400077213 */ /* 0x080fe40000000000 */
[----:B------:R-:W-:Y:S02]  /*0480*/  IABS R10, R4 ;  /* 0x00000004000a7213 */ /* 0x000fe40000000000 */
[----:B------:R-:W1:Y:S08]  /*0490*/  I2F.RP R0, R7 ;  /* 0x0000000700007306 */ /* 0x000e700000209400 */
[----:B-1----:R-:W1:Y:S02]  /*04a0*/  MUFU.RCP R0, R0 ;  /* 0x0000000000007308 */ /* 0x002e640000001000 */
[----:B-1----:R-:W-:-:S02]  /*04b0*/  VIADD R2, R0, 0xffffffe ;  /* 0x0ffffffe00027836 */ /* 0x002fc40000000000 */
[----:B------:R-:W-:-:S04]  /*04c0*/  IMAD.MOV R0, RZ, RZ, -R10 ;  /* 0x000000ffff007224 */ /* 0x000fc800078e0a0a */
[----:B------:R1:W2:Y:S02]  /*04d0*/  F2I.FTZ.U32.TRUNC.NTZ R3, R2 ;  /* 0x0000000200037305 */ /* 0x0002a4000021f000 */
[----:B-1----:R-:W-:Y:S02]  /*04e0*/  IMAD.MOV.U32 R2, RZ, RZ, RZ ;  /* 0x000000ffff027224 */ /* 0x002fe400078e00ff */
[----:B--2---:R-:W-:-:S04]  /*04f0*/  IMAD.MOV R6, RZ, RZ, -R3 ;  /* 0x000000ffff067224 */ /* 0x004fc800078e0a03 */
[----:B------:R-:W-:Y:S02]  /*0500*/  IMAD R9, R6, R7, RZ ;  /* 0x0000000706097224 */ /* 0x000fe400078e02ff */
[----:B------:R-:W-:Y:S01]  /*0510*/  IMAD.MOV.U32 R6, RZ, RZ, R8 ;  /* 0x000000ffff067224 */ /* 0x000fe200078e0008 */
[----:B------:R-:W-:Y:S01]  /*0520*/  IABS R8, R46 ;  /* 0x0000002e00087213 */ /* 0x000fe20000000000 */
[----:B------:R-:W-:-:S06]  /*0530*/  IMAD.HI.U32 R3, R3, R9, R2 ;  /* 0x0000000903037227 */ /* 0x000fcc00078e0002 */
[----:B------:R-:W-:-:S04]  /*0540*/  IMAD.HI.U32 R3, R3, R6, RZ ;  /* 0x0000000603037227 */ /* 0x000fc800078e00ff */
[----:B------:R-:W-:-:S05]  /*0550*/  IMAD R0, R3, R0, R6 ;  /* 0x0000000003007224 */ /* 0x000fca00078e0206 */
[----:B------:R-:W-:-:S13]  /*0560*/  ISETP.GT.U32.AND P1, PT, R7, R0, PT ;  /* 0x000000000700720c */ /* 0x000fda0003f24070 */
[----:B------:R-:W-:Y:S02]  /*0570*/  @!P1 IMAD.IADD R0, R0, 0x1, -R7 ;  /* 0x0000000100009824 */ /* 0x000fe400078e0a07 */
[----:B------:R-:W-:Y:S01]  /*0580*/  @!P1 VIADD R3, R3, 0x1 ;  /* 0x0000000103039836 */ /* 0x000fe20000000000 */
[----:B------:R-:W-:Y:S02]  /*0590*/  ISETP.NE.AND P1, PT, R4, RZ, PT ;  /* 0x000000ff0400720c */ /* 0x000fe40003f25270 */
[----:B------:R-:W-:Y:S02]  /*05a0*/  ISETP.GE.U32.AND P0, PT, R0, R7, PT ;  /* 0x000000070000720c */ /* 0x000fe40003f06070 */
[----:B------:R-:W-:-:S04]  /*05b0*/  LOP3.LUT R0, R5, R4, RZ, 0x3c, !PT ;  /* 0x0000000405007212 */ /* 0x000fc800078e3cff */
[----:B------:R-:W-:Y:S01]  /*05c0*/  ISETP.GE.AND P2, PT, R0, RZ, PT ;  /* 0x000000ff0000720c */ /* 0x000fe20003f46270 */
[----:B------:R-:W-:-:S06]  /*05d0*/  VIADD R0, R46, 0x3f ;  /* 0x0000003f2e007836 */ /* 0x000fcc0000000000 */
[----:B------:R-:W-:-:S04]  /*05e0*/  @P0 VIADD R3, R3, 0x1 ;  /* 0x0000000103030836 */ /* 0x000fc80000000000 */
[----:B------:R-:W-:Y:S01]  /*05f0*/  IMAD.MOV.U32 R2, RZ, RZ, R3 ;  /* 0x000000ffff027224 */ /* 0x000fe200078e0003 */
[----:B------:R-:W-:-:S03]  /*0600*/  SHF.R.S32.HI R3, RZ, 0x1f, R0 ;  /* 0x0000001fff037819 */ /* 0x000fc60000011400 */
[----:B------:R-:W-:Y:S01]  /*0610*/  @!P2 IMAD.MOV R2, RZ, RZ, -R2 ;  /* 0x000000ffff02a224 */ /* 0x000fe200078e0a02 */
[----:B------:R-:W-:Y:S02]  /*0620*/  @!P1 LOP3.LUT R2, RZ, R4, RZ, 0x33, !PT ;  /* 0x00000004ff029212 */ /* 0x000fe400078e33ff */
[----:B------:R-:W-:-:S03]  /*0630*/  LEA.HI R3, R3, R0, RZ, 0x6 ;  /* 0x0000000003037211 */ /* 0x000fc600078f30ff */
[----:B------:R-:W-:Y:S02]  /*0640*/  IMAD.SHL.U32 R10, R2, 0x8, RZ ;  /* 0x00000008020a7824 */ /* 0x000fe400078e00ff */
[----:B------:R-:W-:-:S03]  /*0650*/  IMAD.MOV R2, RZ, RZ, -R2 ;  /* 0x000000ffff027224 */ /* 0x000fc600078e0a02 */
[----:B------:R-:W-:Y:S01]  /*0660*/  LEA.HI.SX32 R3, R3, -R10, 0x1a ;  /* 0x8000000a03037211 */ /* 0x000fe200078fd2ff */
[----:B------:R-:W-:-:S03]  /*0670*/  IMAD R12, R4, R2, R5 ;  /* 0x00000002040c7224 */ /* 0x000fc600078e0205 */
[----:B------:R-:W-:Y:S02]  /*0680*/  VIMNMX R11, PT, PT, R3, 0x8, PT ;  /* 0x00000008030b7848 */ /* 0x000fe40003fe0100 */
[----:B------:R-:W-:Y:S02]  /*0690*/  IABS R9, R12 ;  /* 0x0000000c00097213 */ /* 0x000fe40000000000 */
[-C--:B------:R-:W-:Y:S02]  /*06a0*/  IABS R7, R11.reuse ;  /* 0x0000000b00077213 */ /* 0x080fe40000000000 */
[----:B------:R-:W-:Y:S02]  /*06b0*/  IABS R4, R11 ;  /* 0x0000000b00047213 */ /* 0x000fe40000000000 */
[----:B------:R-:W1:Y:S08]  /*06c0*/  I2F.RP R0, R7 ;  /* 0x0000000700007306 */ /* 0x000e700000209400 */
[----:B-1----:R-:W1:Y:S02]  /*06d0*/  MUFU.RCP R0, R0 ;  /* 0x0000000000007308 */ /* 0x002e640000001000 */
[----:B-1----:R-:W-:-:S02]  /*06e0*/  VIADD R3, R0, 0xffffffe ;  /* 0x0ffffffe00037836 */ /* 0x002fc40000000000 */
[----:B------:R-:W-:-:S04]  /*06f0*/  IMAD.MOV R0, RZ, RZ, -R4 ;  /* 0x000000ffff007224 */ /* 0x000fc800078e0a04 */
[----:B------:R-:W1:Y:S08]  /*0700*/  I2F.RP R4, R8 ;  /* 0x0000000800047306 */ /* 0x000e700000209400 */
[----:B------:R-:W2:Y:S08]  /*0710*/  F2I.FTZ.U32.TRUNC.NTZ R3, R3 ;  /* 0x0000000300037305 */ /* 0x000eb0000021f000 */
[----:B-1----:R-:W1:Y:S01]  /*0720*/  MUFU.RCP R4, R4 ;  /* 0x0000000400047308 */ /* 0x002e620000001000 */
[----:B--2---:R-:W-:-:S04]  /*0730*/  IMAD.MOV R6, RZ, RZ, -R3 ;  /* 0x000000ffff067224 */ /* 0x004fc800078e0a03 */
[----:B------:R-:W-:-:S04]  /*0740*/  IMAD.MOV.U32 R2, RZ, RZ, R6 ;  /* 0x000000ffff027224 */ /* 0x000fc800078e0006 */
[----:B------:R-:W-:Y:S02]  /*0750*/  IMAD R5, R2, R7, RZ ;  /* 0x0000000702057224 */ /* 0x000fe400078e02ff */
[----:B------:R-:W-:-:S04]  /*0760*/  IMAD.MOV.U32 R2, RZ, RZ, RZ ;  /* 0x000000ffff027224 */ /* 0x000fc800078e00ff */
[----:B------:R-:W-:Y:S01]  /*0770*/  IMAD.HI.U32 R2, R3, R5, R2 ;  /* 0x0000000503027227 */ /* 0x000fe200078e0002 */
[----:B------:R-:W-:-:S03]  /*0780*/  IABS R3, R47 ;  /* 0x0000002f00037213 */ /* 0x000fc60000000000 */
[----:B-1----:R-:W-:Y:S01]  /*0790*/  VIADD R5, R4, 0xffffffe ;  /* 0x0ffffffe04057836 */ /* 0x002fe20000000000 */
[----:B------:R-:W1:Y:S01]  /*07a0*/  I2F.RP R6, R3 ;  /* 0x0000000300067306 */ /* 0x000e620000209400 */
[----:B------:R-:W-:-:S04]  /*07b0*/  IMAD.HI.U32 R2, R2, R9, RZ ;  /* 0x0000000902027227 */ /* 0x000fc800078e00ff */
[----:B------:R-:W-:Y:S02]  /*07c0*/  IMAD R0, R2, R0, R9 ;  /* 0x0000000002007224 */ /* 0x000fe400078e0209 */
[----:B------:R-:W-:Y:S01]  /*07d0*/  IMAD.MOV.U32 R4, RZ, RZ, RZ ;  /* 0x000000ffff047224 */ /* 0x000fe200078e00ff */
[----:B------:R-:W2:Y:S02]  /*07e0*/  F2I.FTZ.U32.TRUNC.NTZ R5, R5 ;  /* 0x0000000500057305 */ /* 0x000ea4000021f000 */
[----:B------:R-:W-:-:S06]  /*07f0*/  ISETP.GT.U32.AND P1, PT, R7, R0, PT ;  /* 0x000000000700720c */ /* 0x000fcc0003f24070 */
[----:B-1----:R-:W1:Y:S07]  /*0800*/  MUFU.RCP R6, R6 ;  /* 0x0000000600067308 */ /* 0x002e6e0000001000 */
[----:B------:R-:W-:Y:S02]  /*0810*/  @!P1 IMAD.IADD R0, R0, 0x1, -R7 ;  /* 0x0000000100009824 */ /* 0x000fe400078e0a07 */
[----:B------:R-:W-:Y:S01]  /*0820*/  @!P1 VIADD R2, R2, 0x1 ;  /* 0x0000000102029836 */ /* 0x000fe20000000000 */
[----:B------:R-:W-:Y:S01]  /*0830*/  ISETP.NE.AND P1, PT, R11, RZ, PT ;  /* 0x000000ff0b00720c */ /* 0x000fe20003f25270 */
[----:B--2---:R-:W-:Y:S01]  /*0840*/  IMAD.MOV R9, RZ, RZ, -R5 ;  /* 0x000000ffff097224 */ /* 0x004fe200078e0a05 */
[----:B------:R-:W-:-:S02]  /*0850*/  ISETP.GE.U32.AND P0, PT, R0, R7, PT ;  /* 0x000000070000720c */ /* 0x000fc40003f06070 */
[----:B------:R-:W-:Y:S01]  /*0860*/  LOP3.LUT R0, R12, R11, RZ, 0x3c, !PT ;  /* 0x0000000b0c007212 */ /* 0x000fe200078e3cff */
[----:B------:R-:W-:Y:S02]  /*0870*/  IMAD R9, R9, R8, RZ ;  /* 0x0000000809097224 */ /* 0x000fe400078e02ff */
[----:B-1----:R-:W-:Y:S01]  /*0880*/  VIADD R7, R6, 0xffffffe ;  /* 0x0ffffffe06077836 */ /* 0x002fe20000000000 */
[----:B------:R-:W-:Y:S01]  /*0890*/  ISETP.GE.AND P2, PT, R0, RZ, PT ;  /* 0x000000ff0000720c */ /* 0x000fe20003f46270 */
[----:B------:R-:W-:Y:S01]  /*08a0*/  IMAD.HI.U32 R4, R5, R9, R4 ;  /* 0x0000000905047227 */ /* 0x000fe200078e0004 */
[----:B------:R-:W-:-:S03]  /*08b0*/  SHF.R.U32.HI R9, RZ, 0x5, R144 ;  /* 0x00000005ff097819 */ /* 0x000fc60000011690 */
[----:B------:R-:W1:Y:S01]  /*08c0*/  F2I.FTZ.U32.TRUNC.NTZ R7, R7 ;  /* 0x0000000700077305 */ /* 0x000e62000021f000 */
[----:B------:R-:W-:Y:S01]  /*08d0*/  R2UR UR6, R9 ;  /* 0x00000000090672ca */ /* 0x000fe200000e0000 */
[----:B------:R-:W-:-:S06]  /*08e0*/  @P0 VIADD R2, R2, 0x1 ;  /* 0x0000000102020836 */ /* 0x000fcc0000000000 */
[----:B------:R-:W-:Y:S01]  /*08f0*/  @!P2 IMAD.MOV R2, RZ, RZ, -R2 ;  /* 0x000000ffff02a224 */ /* 0x000fe200078e0a02 */
[----:B------:R-:W-:-:S05]  /*0900*/  @!P1 LOP3.LUT R2, RZ, R11, RZ, 0x33, !PT ;  /* 0x0000000bff029212 */ /* 0x000fca00078e33ff */
[----:B------:R-:W-:Y:S02]  /*0910*/  IMAD.MOV R0, RZ, RZ, -R2 ;  /* 0x000000ffff007224 */ /* 0x000fe400078e0a02 */
[----:B-1----:R-:W-:Y:S02]  /*0920*/  IMAD.MOV R6, RZ, RZ, -R7 ;  /* 0x000000ffff067224 */ /* 0x002fe400078e0a07 */
[----:B------:R-:W-:Y:S02]  /*0930*/  IMAD R0, R11, R0, R12 ;  /* 0x000000000b007224 */ /* 0x000fe400078e020c */
[----:B------:R-:W-:Y:S02]  /*0940*/  IMAD R9, R6, R3, RZ ;  /* 0x0000000306097224 */ /* 0x000fe400078e02ff */
[----:B------:R-:W-:Y:S02]  /*0950*/  IMAD.IADD R0, R10, 0x1, R0 ;  /* 0x000000010a007824 */ /* 0x000fe400078e0200 */
[----:B------:R-:W1:Y:S01]  /*0960*/  LDS R10, [UR7] ;  /* 0x00000007ff0a7984 */ /* 0x000e620008000800 */
[----:B------:R-:W-:-:S02]  /*0970*/  IMAD.MOV.U32 R6, RZ, RZ, RZ ;  /* 0x000000ffff067224 */ /* 0x000fc400078e00ff */
[----:B------:R-:W-:-:S05]  /*0980*/  IMAD R17, R0, 0x40, R143 ;  /* 0x0000004000117824 */ /* 0x000fca00078e028f */
[----:B------:R-:W-:Y:S01]  /*0990*/  IABS R0, R17 ;  /* 0x0000001100007213 */ /* 0x000fe20000000000 */
[----:B------:R2:W-:Y:S04]  /*09a0*/  STL [R1+0x33c], R17 ;  /* 0x00033c1101007387 */ /* 0x0005e80000100800 */
[----:B------:R-:W-:Y:S02]  /*09b0*/  IMAD.MOV.U32 R5, RZ, RZ, R0 ;  /* 0x000000ffff057224 */ /* 0x000fe400078e0000 */
[----:B------:R-:W-:Y:S02]  /*09c0*/  IMAD.SHL.U32 R0, R2, 0x40, RZ ;  /* 0x0000004002007824 */ /* 0x000fe400078e00ff */
[----:B------:R-:W-:-:S04]  /*09d0*/  IMAD.HI.U32 R4, R4, R5, RZ ;  /* 0x0000000504047227 */ /* 0x000fc800078e00ff */
[----:B------:R-:W-:Y:S02]  /*09e0*/  VIADD R16, R0, 0x3f ;  /* 0x0000003f00107836 */ /* 0x000fe40000000000 */
[----:B------:R-:W-:-:S03]  /*09f0*/  IMAD.HI.U32 R2, R7, R9, R6 ;  /* 0x0000000907027227 */ /* 0x000fc600078e0006 */
[----:B------:R-:W-:Y:S01]  /*0a00*/  IABS R12, R16 ;  /* 0x00000010000c7213 */ /* 0x000fe20000000000 */
[----:B------:R-:W-:Y:S02]  /*0a10*/  IMAD.MOV R4, RZ, RZ, -R4 ;  /* 0x000000ffff047224 */ /* 0x000fe400078e0a04 */
[----:B------:R-:W-:Y:S02]  /*0a20*/  IMAD.SHL.U32 R6, R144, 0x10, RZ ;  /* 0x0000001090067824 */ /* 0x000fe400078e00ff */
[----:B------:R-:W-:Y:S01]  /*0a30*/  IMAD R5, R8, R4, R5 ;  /* 0x0000000408057224 */ /* 0x000fe200078e0205 */
[----:B------:R-:W-:Y:S01]  /*0a40*/  LOP3.LUT R4, R144, 0x40, RZ, 0xc0, !PT ;  /* 0x0000004090047812 */ /* 0x000fe200078ec0ff */
[----:B------:R-:W-:Y:S01]  /*0a50*/  VIADD R13, R0, 0x1 ;  /* 0x00000001000d7836 */ /* 0x000fe20000000000 */
[----:B------:R-:W-:Y:S01]  /*0a60*/  LOP3.LUT R7, R6, 0x70, RZ, 0xc0, !PT ;  /* 0x0000007006077812 */ /* 0x000fe200078ec0ff */
[----:B------:R-:W-:Y:S01]  /*0a70*/  IMAD.HI.U32 R6, R2, R12, RZ ;  /* 0x0000000c02067227 */ /* 0x000fe200078e00ff */
[----:B------:R-:W-:-:S02]  /*0a80*/  ISETP.GT.U32.AND P0, PT, R8, R5, PT ;  /* 0x000000050800720c */ /* 0x000fc40003f04070 */
[----:B------:R-:W-:Y:S01]  /*0a90*/  LEA.HI R4, R4, R7, RZ, 0x1c ;  /* 0x0000000704047211 */ /* 0x000fe200078fe0ff */
[----:B------:R-:W-:Y:S01]  /*0aa0*/  IMAD.MOV R7, RZ, RZ, -R6 ;  /* 0x000000ffff077224 */ /* 0x000fe200078e0a06 */
[----:B------:R-:W-:Y:S01]  /*0ab0*/  IABS R9, R13 ;  /* 0x0000000d00097213 */ /* 0x000fe20000000000 */
[----:B------:R-:W-:Y:S01]  /*0ac0*/  VIADD R14, R0, 0x2 ;  /* 0x00000002000e7836 */ /* 0x000fe20000000000 */
[----:B-1----:R-:W-:Y:S01]  /*0ad0*/  R2UR UR8, R10 ;  /* 0x000000000a0872ca */ /* 0x002fe200000e0000 */
[----:B------:R-:W-:Y:S01]  /*0ae0*/  IMAD R12, R3, R7, R12 ;  /* 0x00000007030c7224 */ /* 0x000fe200078e020c */
[----:B------:R-:W-:Y:S01]  /*0af0*/  ISETP.GE.AND P2, PT, R13, RZ, PT ;  /* 0x000000ff0d00720c */ /* 0x000fe20003f46270 */
[----:B------:R-:W-:Y:S01]  /*0b00*/  IMAD.HI.U32 R6, R2, R9, RZ ;  /* 0x0000000902067227 */ /* 0x000fe200078e00ff */
[----:B------:R-:W-:Y:S02]  /*0b10*/  IABS R11, R14 ;  /* 0x0000000e000b7213 */ /* 0x000fe40000000000 */
[----:B------:R-:W-:Y:S01]  /*0b20*/  ISETP.GT.U32.AND P4, PT, R3, R12, PT ;  /* 0x0000000c0300720c */ /* 0x000fe20003f84070 */
[----:B------:R-:W-:Y:S01]  /*0b30*/  @!P0 IMAD.IADD R5, R5, 0x1, -R8 ;  /* 0x0000000105058824 */ /* 0x000fe200078e0a08 */
[----:B------:R-:W-:Y:S01]  /*0b40*/  ISETP.GE.AND P5, PT, R14, RZ, PT ;  /* 0x000000ff0e00720c */ /* 0x000fe20003fa6270 */
[----:B------:R-:W-:Y:S01]  /*0b50*/  IMAD.MOV R6, RZ, RZ, -R6 ;  /* 0x000000ffff067224 */ /* 0x000fe200078e0a06 */
[----:B------:R-:W-:Y:S01]  /*0b60*/  ISETP.GE.AND P0, PT, R17, RZ, PT ;  /* 0x000000ff1100720c */ /* 0x000fe20003f06270 */
[----:B------:R-:W-:Y:S01]  /*0b70*/  IMAD.MOV.U32 R10, RZ, RZ, R11 ;  /* 0x000000ffff0a7224 */ /* 0x000fe200078e000b */
[----:B------:R-:W-:Y:S01]  /*0b80*/  ISETP.GT.U32.AND P1, PT, R8, R5, PT ;  /* 0x000000050800720c */ /* 0x000fe20003f24070 */
[----:B------:R-:W-:-:S02]  /*0b90*/  IMAD R6, R3, R6, R9 ;  /* 0x0000000603067224 */ /* 0x000fc400078e0209 */
[----:B------:R-:W-:-:S03]  /*0ba0*/  IMAD.HI.U32 R7, R2, R10, RZ ;  /* 0x0000000a02077227 */ /* 0x000fc600078e00ff */
[C---:B------:R-:W-:Y:S01]  /*0bb0*/  ISETP.GT.U32.AND P6, PT, R3.reuse, R6, PT ;  /* 0x000000060300720c */ /* 0x040fe20003fc4070 */
[C---:B------:R-:W-:Y:S02]  /*0bc0*/  VIADD R13, R0.reuse, 0x3 ;  /* 0x00000003000d7836 */ /* 0x040fe40000000000 */
[----:B------:R-:W-:Y:S02]  /*0bd0*/  IMAD.MOV R7, RZ, RZ, -R7 ;  /* 0x000000ffff077224 */ /* 0x000fe400078e0a07 */
[----:B------:R-:W-:Y:S01]  /*0be0*/  VIADD R15, R0, 0x4 ;  /* 0x00000004000f7836 */ /* 0x000fe20000000000 */
[----:B------:R-:W-:Y:S01]  /*0bf0*/  IABS R11, R13 ;  /* 0x0000000d000b7213 */ /* 0x000fe20000000000 */
[----:B------:R-:W-:Y:S02]  /*0c00*/  @!P4 IMAD.IADD R12, R12, 0x1, -R3 ;  /* 0x000000010c0cc824 */ /* 0x000fe400078e0a03 */
[C---:B------:R-:W-:Y:S01]  /*0c10*/  IMAD R9, R3.reuse, R7, R10 ;  /* 0x0000000703097224 */ /* 0x040fe200078e020a */
[----:B------:R-:W-:Y:S01]  /*0c20*/  IABS R7, R15 ;  /* 0x0000000f00077213 */ /* 0x000fe20000000000 */
[----:B------:R-:W-:Y:S01]  /*0c30*/  IMAD.MOV.U32 R10, RZ, RZ, R11 ;  /* 0x000000ffff0a7224 */ /* 0x000fe200078e000b */
[----:B------:R-:W-:Y:S01]  /*0c40*/  ISETP.GT.U32.AND P4, PT, R3, R12, PT ;  /* 0x0000000c0300720c */ /* 0x000fe20003f84070 */
[----:B------:R-:W-:Y:S01]  /*0c50*/  @!P1 IMAD.IADD R5, R5, 0x1, -R8 ;  /* 0x0000000105059824 */ /* 0x000fe200078e0a08 */
[----:B------:R-:W-:Y:S01]  /*0c60*/  ISETP.GT.U32.AND P1, PT, R3, R9, PT ;  /* 0x000000090300720c */ /* 0x000fe20003f24070 */
[----:B------:R-:W-:-:S02]  /*0c70*/  IMAD.MOV.U32 R11, RZ, RZ, R7 ;  /* 0x000000ffff0b7224 */ /* 0x000fc400078e0007 */
[----:B------:R-:W-:-:S04]  /*0c80*/  IMAD.HI.U32 R8, R2, R10, RZ ;  /* 0x0000000a02087227 */ /* 0x000fc800078e00ff */
[----:B------:R-:W-:Y:S01]  /*0c90*/  @!P6 IMAD.IADD R6, R6, 0x1, -R3 ;  /* 0x000000010606e824 */ /* 0x000fe200078e0a03 */
[----:B------:R-:W-:Y:S01]  /*0ca0*/  ISETP.GE.AND P6, PT, R16, RZ, PT ;  /* 0x000000ff1000720c */ /* 0x000fe20003fc6270 */
[----:B------:R-:W-:Y:S02]  /*0cb0*/  IMAD.MOV.U32 R7, RZ, RZ, R5 ;  /* 0x000000ffff077224 */ /* 0x000fe400078e0005 */
[----:B------:R-:W-:-:S04]  /*0cc0*/  IMAD.HI.U32 R5, R2, R11, RZ ;  /* 0x0000000b02057227 */ /* 0x000fc800078e00ff */
[----:B------:R-:W-:Y:S02]  /*0cd0*/  IMAD.MOV R8, RZ, RZ, -R8 ;  /* 0x000000ffff087224 */ /* 0x000fe400078e0a08 */
[----:B------:R-:W-:Y:S02]  /*0ce0*/  IMAD.MOV R14, RZ, RZ, -R5 ;  /* 0x000000ffff0e7224 */ /* 0x000fe400078e0a05 */
[C---:B------:R-:W-:Y:S02]  /*0cf0*/  IMAD R10, R3.reuse, R8, R10 ;  /* 0x00000008030a7224 */ /* 0x040fe400078e020a */
[----:B------:R-:W-:Y:S02]  /*0d00*/  @!P4 IMAD.IADD R12, R12, 0x1, -R3 ;  /* 0x000000010c0cc824 */ /* 0x000fe400078e0a03 */
[----:B------:R-:W-:Y:S02]  /*0d10*/  IMAD R11, R3, R14, R11 ;  /* 0x0000000e030b7224 */ /* 0x000fe400078e020b */
[----:B------:R-:W-:Y:S01]  /*0d20*/  @!P1 IMAD.IADD R9, R9, 0x1, -R3 ;  /* 0x0000000109099824 */ /* 0x000fe200078e0a03 */
[----:B------:R-:W-:Y:S01]  /*0d30*/  ISETP.GT.U32.AND P1, PT, R3, R10, PT ;  /* 0x0000000a0300720c */ /* 0x000fe20003f24070 */
[----:B------:R-:W-:-:S02]  /*0d40*/  IMAD.MOV.U32 R5, RZ, RZ, R12 ;  /* 0x000000ffff057224 */ /* 0x000fc400078e000c */
[----:B------:R-:W-:Y:S01]  /*0d50*/  @!P0 IMAD.MOV R7, RZ, RZ, -R7 ;  /* 0x000000ffff078224 */ /* 0x000fe200078e0a07 */
[----:B------:R-:W-:Y:S01]  /*0d60*/  @!P3 LOP3.LUT R7, RZ, R46, RZ, 0x33, !PT ;  /* 0x0000002eff07b212 */ /* 0x000fe200078e33ff */
[----:B------:R-:W-:Y:S01]  /*0d70*/  @!P6 IMAD.MOV R5, RZ, RZ, -R5 ;  /* 0x000000ffff05e224 */ /* 0x000fe200078e0a05 */
[C---:B------:R-:W-:Y:S01]  /*0d80*/  ISETP.GT.U32.AND P6, PT, R3.reuse, R11, PT ;  /* 0x0000000b0300720c */ /* 0x040fe20003fc4070 */
[C---:B------:R-:W-:Y:S01]  /*0d90*/  VIADD R16, R0.reuse, 0x5 ;  /* 0x0000000500107836 */ /* 0x040fe20000000000 */
[----:B------:R-:W-:Y:S01]  /*0da0*/  ISETP.GT.U32.AND P3, PT, R3, R6, PT ;  /* 0x000000060300720c */ /* 0x000fe20003f64070 */
[C---:B--2---:R-:W-:Y:S01]  /*0db0*/  VIADD R17, R0.reuse, 0x6 ;  /* 0x0000000600117836 */ /* 0x044fe20000000000 */
[----:B------:R-:W-:Y:S01]  /*0dc0*/  ISETP.GE.AND P0, PT, R13, RZ, PT ;  /* 0x000000ff0d00720c */ /* 0x000fe20003f06270 */
[----:B------:R-:W-:Y:S01]  /*0dd0*/  VIADD R20, R0, 0x7 ;  /* 0x0000000700147836 */ /* 0x000fe20000000000 */
[----:B------:R-:W-:Y:S01]  /*0de0*/  IABS R13, R16 ;  /* 0x00000010000d7213 */ /* 0x000fe20000000000 */
[----:B------:R-:W-:Y:S01]  /*0df0*/  @!P1 IMAD.IADD R10, R10, 0x1, -R3 ;  /* 0x000000010a0a9824 */ /* 0x000fe200078e0a03 */
[----:B------:R-:W-:Y:S01]  /*0e00*/  IABS R14, R17 ;  /* 0x00000011000e7213 */ /* 0x000fe20000000000 */
[----:B------:R-:W-:Y:S01]  /*0e10*/  VIADD R21, R0, 0x8 ;  /* 0x0000000800157836 */ /* 0x000fe20000000000 */
[C---:B------:R-:W-:Y:S01]  /*0e20*/  ISETP.GT.U32.AND P4, PT, R3.reuse, R9, PT ;  /* 0x000000090300720c */ /* 0x040fe20003f84070 */
[----:B------:R-:W-:Y:S01]  /*0e30*/  IMAD.HI.U32 R8, R2, R13, RZ ;  /* 0x0000000d02087227 */ /* 0x000fe200078e00ff */
[----:B------:R-:W-:-:S03]  /*0e40*/  ISETP.GT.U32.AND P1, PT, R3, R10, PT ;  /* 0x0000000a0300720c */ /* 0x000fc60003f24070 */
[----:B------:R-:W-:Y:S02]  /*0e50*/  @!P6 IMAD.IADD R11, R11, 0x1, -R3 ;  /* 0x000000010b0be824 */ /* 0x000fe400078e0a03 */
[----:B------:R-:W-:-:S03]  /*0e60*/  IMAD.HI.U32 R12, R2, R14, RZ ;  /* 0x0000000e020c7227 */ /* 0x000fc600078e00ff */
[----:B------:R-:W-:Y:S01]  /*0e70*/  ISETP.GT.U32.AND P6, PT, R3, R11, PT ;  /* 0x0000000b0300720c */ /* 0x000fe20003fc4070 */
[----:B------:R-:W-:Y:S02]  /*0e80*/  IMAD.MOV R8, RZ, RZ, -R8 ;  /* 0x000000ffff087224 */ /* 0x000fe400078e0a08 */
[----:B------:R-:W-:Y:S01]  /*0e90*/  @!P3 IMAD.IADD R6, R6, 0x1, -R3 ;  /* 0x000000010606b824 */ /* 0x000fe200078e0a03 */
[----:B------:R-:W-:Y:S01]  /*0ea0*/  ISETP.GE.AND P3, PT, R15, RZ, PT ;  /* 0x000000ff0f00720c */ /* 0x000fe20003f66270 */
[----:B------:R-:W-:Y:S02]  /*0eb0*/  IMAD.MOV R15, RZ, RZ, -R12 ;  /* 0x000000ffff0f7224 */ /* 0x000fe400078e0a0c */
[C---:B------:R-:W-:Y:S02]  /*0ec0*/  IMAD R12, R3.reuse, R8, R13 ;  /* 0x00000008030c7224 */ /* 0x040fe400078e020d */
[C---:B------:R-:W-:Y:S02]  /*0ed0*/  IMAD R13, R3.reuse, R15, R14 ;  /* 0x0000000f030d7224 */ /* 0x040fe400078e020e */
[--C-:B------:R-:W-:Y:S01]  /*0ee0*/  @!P1 IMAD.IADD R10, R10, 0x1, -R3.reuse ;  /* 0x000000010a0a9824 */ /* 0x100fe200078e0a03 */
[----:B------:R-:W-:Y:S01]  /*0ef0*/  ISETP.GT.U32.AND P1, PT, R3, R12, PT ;  /* 0x0000000c0300720c */ /* 0x000fe20003f24070 */
[--C-:B------:R-:W-:Y:S01]  /*0f00*/  @!P4 IMAD.IADD R9, R9, 0x1, -R3.reuse ;  /* 0x000000010909c824 */ /* 0x100fe200078e0a03 */
[----:B------:R-:W-:Y:S01]  /*0f10*/  ISETP.GE.AND P4, PT, R16, RZ, PT ;  /* 0x000000ff1000720c */ /* 0x000fe20003f86270 */
[----:B------:R-:W-:Y:S01]  /*0f20*/  @!P6 IMAD.IADD R11, R11, 0x1, -R3 ;  /* 0x000000010b0be824 */ /* 0x000fe200078e0a03 */
[----:B------:R-:W-:Y:S01]  /*0f30*/  IABS R16, R20 ;  /* 0x0000001400107213 */ /* 0x000fe20000000000 */
[----:B------:R-:W-:Y:S01]  /*0f40*/  @!P2 IMAD.MOV R6, RZ, RZ, -R6 ;  /* 0x000000ffff06a224 */ /* 0x000fe200078e0a06 */
[----:B------:R-:W-:Y:S01]  /*0f50*/  ISETP.GT.U32.AND P6, PT, R3, R13, PT ;  /* 0x0000000d0300720c */ /* 0x000fe20003fc4070 */
[----:B------:R-:W-:Y:S01]  /*0f60*/  VIADD R22, R0, 0x9 ;  /* 0x0000000900167836 */ /* 0x000fe20000000000 */
[----:B------:R-:W-:Y:S01]  /*0f70*/  ISETP.GE.AND P2, PT, R17, RZ, PT ;  /* 0x000000ff1100720c */ /* 0x000fe20003f46270 */
[----:B------:R-:W-:Y:S01]  /*0f80*/  IMAD.HI.U32 R8, R2, R16, RZ ;  /* 0x0000001002087227 */ /* 0x000fe200078e00ff */
[----:B------:R-:W-:-:S02]  /*0f90*/  IABS R17, R21 ;  /* 0x0000001500117213 */ /* 0x000fc40000000000 */
[----:B------:R-:W-:Y:S01]  /*0fa0*/  IABS R18, R22 ;  /* 0x0000001600127213 */ /* 0x000fe20000000000 */
[----:B------:R-:W-:Y:S02]  /*0fb0*/  IMAD.MOV R8, RZ, RZ, -R8 ;  /* 0x000000ffff087224 */ /* 0x000fe400078e0a08 */
[--C-:B------:R-:W-:Y:S02]  /*0fc0*/  @!P1 IMAD.IADD R12, R12, 0x1, -R3.reuse ;  /* 0x000000010c0c9824 */ /* 0x100fe400078e0a03 */
[----:B------:R-:W-:Y:S02]  /*0fd0*/  IMAD R14, R3, R8, R16 ;  /* 0x00000008030e7224 */ /* 0x000fe400078e0210 */
[----:B------:R-:W-:Y:S01]  /*0fe0*/  @!P6 IMAD.IADD R13, R13, 0x1, -R3 ;  /* 0x000000010d0de824 */ /* 0x000fe200078e0a03 */
[C---:B------:R-:W-:Y:S01]  /*0ff0*/  ISETP.GT.U32.AND P6, PT, R3.reuse, R12, PT ;  /* 0x0000000c0300720c */ /* 0x040fe20003fc4070 */
[----:B------:R-:W-:Y:S01]  /*1000*/  IMAD.HI.U32 R8, R2, R17, RZ ;  /* 0x0000001102087227 */ /* 0x000fe200078e00ff */
[----:B------:R-:W-:-:S03]  /*1010*/  ISETP.GT.U32.AND P1, PT, R3, R14, PT ;  /* 0x0000000e0300720c */ /* 0x000fc60003f24070 */
[----:B------:R-:W-:-:S04]  /*1020*/  IMAD.HI.U32 R15, R2, R18, RZ ;  /* 0x00000012020f7227 */ /* 0x000fc800078e00ff */
[C---:B------:R-:W-:Y:S02]  /*1030*/  VIADD R24, R0.reuse, 0xb ;  /* 0x0000000b00187836 */ /* 0x040fe40000000000 */
[----:B------:R-:W-:Y:S02]  /*1040*/  IMAD.MOV R8, RZ, RZ, -R8 ;  /* 0x000000ffff087224 */ /* 0x000fe400078e0a08 */
[----:B------:R-:W-:Y:S02]  /*1050*/  VIADD R23, R0, 0xa ;  /* 0x0000000a00177836 */ /* 0x000fe40000000000 */
[----:B------:R-:W-:Y:S02]  /*1060*/  IMAD.MOV R16, RZ, RZ, -R15 ;  /* 0x000000ffff107224 */ /* 0x000fe400078e0a0f */
[C---:B------:R-:W-:Y:S01]  /*1070*/  IMAD R15, R3.reuse, R8, R17 ;  /* 0x00000008030f7224 */ /* 0x040fe200078e0211 */
[----:B------:R-:W-:Y:S01]  /*1080*/  IABS R8, R24 ;  /* 0x0000001800087213 */ /* 0x000fe20000000000 */
[C---:B------:R-:W-:Y:S01]  /*1090*/  IMAD R16, R3.reuse, R16, R18 ;  /* 0x0000001003107224 */ /* 0x040fe200078e0212 */
[----:B------:R-:W-:Y:S01]  /*10a0*/  IABS R19, R23 ;  /* 0x0000001700137213 */ /* 0x000fe20000000000 */
[----:B------:R-:W-:Y:S01]  /*10b0*/  @!P6 IMAD.IADD R12, R12, 0x1, -R3 ;  /* 0x000000010c0ce824 */ /* 0x000fe200078e0a03 */
[----:B------:R-:W-:Y:S01]  /*10c0*/  ISETP.GT.U32.AND P6, PT, R3, R15, PT ;  /* 0x0000000f0300720c */ /* 0x000fe20003fc4070 */
[----:B------:R-:W-:-:S02]  /*10d0*/  IMAD.MOV.U32 R18, RZ, RZ, R8 ;  /* 0x000000ffff127224 */ /* 0x000fc400078e0008 */
[----:B------:R-:W-:-:S04]  /*10e0*/  IMAD.HI.U32 R8, R2, R19, RZ ;  /* 0x0000001302087227 */ /* 0x000fc800078e00ff */
[----:B------:R-:W-:-:S04]  /*10f0*/  IMAD.HI.U32 R17, R2, R18, RZ ;  /* 0x0000001202117227 */ /* 0x000fc800078e00ff */
[----:B------:R-:W-:Y:S02]  /*1100*/  IMAD.MOV R8, RZ, RZ, -R8 ;  /* 0x000000ffff087224 */ /* 0x000fe400078e0a08 */
[----:B------:R-:W-:Y:S01]  /*1110*/  @!P5 IMAD.MOV R9, RZ, RZ, -R9 ;  /* 0x000000ffff09d224 */ /* 0x000fe200078e0a09 */
[----:B------:R-:W-:Y:S01]  /*1120*/  ISETP.GE.AND P5, PT, R20, RZ, PT ;  /* 0x000000ff1400720c */ /* 0x000fe20003fa6270 */
[----:B------:R-:W-:Y:S02]  /*1130*/  IMAD.MOV R20, RZ, RZ, -R17 ;  /* 0x000000ffff147224 */ /* 0x000fe400078e0a11 */
[----:B------:R-:W-:Y:S01]  /*1140*/  @!P0 IMAD.MOV R10, RZ, RZ, -R10 ;  /* 0x000000ffff0a8224 */ /* 0x000fe200078e0a0a */
[C---:B------:R-:W-:Y:S01]  /*1150*/  ISETP.GT.U32.AND P0, PT, R3.reuse, R13, PT ;  /* 0x0000000d0300720c */ /* 0x040fe20003f04070 */
[----:B------:R-:W-:Y:S02]  /*1160*/  IMAD R17, R3, R8, R19 ;  /* 0x0000000803117224 */ /* 0x000fe400078e0213 */
[----:B------:R-:W-:-:S02]  /*1170*/  @!P6 IMAD.IADD R15, R15, 0x1, -R3 ;  /* 0x000000010f0fe824 */ /* 0x000fc400078e0a03 */
[----:B------:R-:W-:Y:S01]  /*1180*/  VIADD R27, R0, 0xc ;  /* 0x0000000c001b7836 */ /* 0x000fe20000000000 */
[C---:B------:R-:W-:Y:S01]  /*1190*/  ISETP.GT.U32.AND P6, PT, R3.reuse, R17, PT ;  /* 0x000000110300720c */ /* 0x040fe20003fc4070 */
[----:B------:R-:W-:Y:S01]  /*11a0*/  @!P4 IMAD.MOV R12, RZ, RZ, -R12 ;  /* 0x000000ffff0cc224 */ /* 0x000fe200078e0a0c */
[C---:B------:R-:W-:Y:S01]  /*11b0*/  ISETP.GT.U32.AND P4, PT, R3.reuse, R16, PT ;  /* 0x000000100300720c */ /* 0x040fe20003f84070 */
[--C-:B------:R-:W-:Y:S01]  /*11c0*/  @!P1 IMAD.IADD R14, R14, 0x1, -R3.reuse ;  /* 0x000000010e0e9824 */ /* 0x100fe200078e0a03 */
[----:B------:R-:W-:Y:S01]  /*11d0*/  IABS R19, R27 ;  /* 0x0000001b00137213 */ /* 0x000fe20000000000 */
[----:B------:R-:W-:Y:S02]  /*11e0*/  IMAD R18, R3, R20, R18 ;  /* 0x0000001403127224 */ /* 0x000fe400078e0212 */
[----:B------:R-:W-:Y:S01]  /*11f0*/  @!P0 IMAD.IADD R13, R13, 0x1, -R3 ;  /* 0x000000010d0d8824 */ /* 0x000fe200078e0a03 */
[----:B------:R-:W-:Y:S01]  /*1200*/  ISETP.GT.U32.AND P1, PT, R3, R14, PT ;  /* 0x0000000e0300720c */ /* 0x000fe20003f24070 */
[----:B------:R-:W-:Y:S01]  /*1210*/  IMAD.HI.U32 R8, R2, R19, RZ ;  /* 0x0000001302087227 */ /* 0x000fe200078e00ff */
[----:B------:R-:W-:-:S03]  /*1220*/  ISETP.GE.AND P0, PT, R22, RZ, PT ;  /* 0x000000ff1600720c */ /* 0x000fc60003f06270 */
[----:B------:R-:W-:Y:S01]  /*1230*/  @!P2 IMAD.MOV R13, RZ, RZ, -R13 ;  /* 0x000000ffff0da224 */ /* 0x000fe200078e0a0d */
[----:B------:R-:W-:Y:S01]  /*1240*/  ISETP.GT.U32.AND P2, PT, R3, R15, PT ;  /* 0x0000000f0300720c */ /* 0x000fe20003f44070 */
[--C-:B------:R-:W-:Y:S02]  /*1250*/  @!P6 IMAD.IADD R17, R17, 0x1, -R3.reuse ;  /* 0x000000011111e824 */ /* 0x100fe400078e0a03 */
[----:B------:R-:W-:Y:S02]  /*1260*/  IMAD.MOV R8, RZ, RZ, -R8 ;  /* 0x000000ffff087224 */ /* 0x000fe400078e0a08 */
[----:B------:R-:W-:Y:S01]  /*1270*/  @!P4 IMAD.IADD R16, R16, 0x1, -R3 ;  /* 0x000000011010c824 */ /* 0x000fe200078e0a03 */
[C---:B------:R-:W-:Y:S01]  /*1280*/  ISETP.GT.U32.AND P6, PT, R3.reuse, R17, PT ;  /* 0x000000110300720c */ /* 0x040fe20003fc4070 */
[C---:B------:R-:W-:Y:S02]  /*1290*/  IMAD R19, R3.reuse, R8, R19 ;  /* 0x0000000803137224 */ /* 0x040fe400078e0213 */
[C---:B------:R-:W-:Y:S01]  /*12a0*/  VIADD R28, R0.reuse, 0xd ;  /* 0x0000000d001c7836 */ /* 0x040fe20000000000 */
[----:B------:R-:W-:Y:S01]  /*12b0*/  ISETP.GT.U32.AND P4, PT, R3, R16, PT ;  /* 0x000000100300720c */ /* 0x000fe20003f84070 */
[----:B------:R-:W-:-:S02]  /*12c0*/  VIADD R29, R0, 0xe ;  /* 0x0000000e001d7836 */ /* 0x000fc40000000000 */
[--C-:B------:R-:W-:Y:S01]  /*12d0*/  @!P2 IMAD.IADD R15, R15, 0x1, -R3.reuse ;  /* 0x000000010f0fa824 */ /* 0x100fe200078e0a03 */
[----:B------:R-:W-:Y:S01]  /*12e0*/  ISETP.GT.U32.AND P2, PT, R3, R18, PT ;  /* 0x000000120300720c */ /* 0x000fe20003f44070 */
[--C-:B------:R-:W-:Y:S01]  /*12f0*/  @!P1 IMAD.IADD R14, R14, 0x1, -R3.reuse ;  /* 0x000000010e0e9824 */ /* 0x100fe200078e0a03 */
[----:B------:R-:W-:Y:S01]  /*1300*/  ISETP.GE.AND P1, PT, R23, RZ, PT ;  /* 0x000000ff1700720c */ /* 0x000fe20003f26270 */
[----:B------:R-:W-:Y:S01]  /*1310*/  VIADD R30, R0, 0xf ;  /* 0x0000000f001e7836 */ /* 0x000fe20000000000 */
[----:B------:R-:W-:Y:S01]  /*1320*/  IABS R22, R28 ;  /* 0x0000001c00167213 */ /* 0x000fe20000000000 */
[----:B------:R-:W-:Y:S01]  /*1330*/  @!P6 IMAD.IADD R17, R17, 0x1, -R3 ;  /* 0x000000011111e824 */ /* 0x000fe200078e0a03 */
[----:B------:R-:W-:Y:S01]  /*1340*/  ISETP.GT.U32.AND P6, PT, R3, R19, PT ;  /* 0x000000130300720c */ /* 0x000fe20003fc4070 */
[----:B------:R-:W-:Y:S01]  /*1350*/  @!P3 IMAD.MOV R11, RZ, RZ, -R11 ;  /* 0x000000ffff0bb224 */ /* 0x000fe200078e0a0b */
[----:B------:R-:W-:Y:S01]  /*1360*/  IABS R23, R29 ;  /* 0x0000001d00177213 */ /* 0x000fe20000000000 */
[----:B------:R-:W-:Y:S01]  /*1370*/  IMAD.HI.U32 R8, R2, R22, RZ ;  /* 0x0000001602087227 */ /* 0x000fe200078e00ff */
[----:B------:R-:W-:-:S02]  /*1380*/  IABS R25, R30 ;  /* 0x0000001e00197213 */ /* 0x000fc40000000000 */
[----:B------:R-:W-:Y:S01]  /*1390*/  ISETP.GE.AND P3, PT, R21, RZ, PT ;  /* 0x000000ff1500720c */ /* 0x000fe20003f66270 */
[----:B------:R-:W-:Y:S01]  /*13a0*/  @!P2 IMAD.IADD R18, R18, 0x1, -R3 ;  /* 0x000000011212a824 */ /* 0x000fe200078e0a03 */
[----:B------:R-:W-:Y:S01]  /*13b0*/  ISETP.GE.AND P2, PT, R27, RZ, PT ;  /* 0x000000ff1b00720c */ /* 0x000fe20003f46270 */
[----:B------:R-:W-:-:S04]  /*13c0*/  IMAD.HI.U32 R20, R2, R23, RZ ;  /* 0x0000001702147227 */ /* 0x000fc800078e00ff */
[--C-:B------:R-:W-:Y:S01]  /*13d0*/  @!P4 IMAD.IADD R16, R16, 0x1, -R3.reuse ;  /* 0x000000011010c824 */ /* 0x100fe200078e0a03 */
[----:B------:R-:W-:Y:S01]  /*13e0*/  ISETP.GE.AND P4, PT, R24, RZ, PT ;  /* 0x000000ff1800720c */ /* 0x000fe20003f86270 */
[----:B------:R-:W-:Y:S01]  /*13f0*/  @!P6 IMAD.IADD R19, R19, 0x1, -R3 ;  /* 0x000000011313e824 */ /* 0x000fe200078e0a03 */
[----:B------:R-:W-:Y:S01]  /*1400*/  ISETP.GT.U32.AND P6, PT, R3, R18, PT ;  /* 0x000000120300720c */ /* 0x000fe20003fc4070 */
[----:B------:R-:W-:-:S04]  /*1410*/  IMAD.HI.U32 R21, R2, R25, RZ ;  /* 0x0000001902157227 */ /* 0x000fc800078e00ff */
[----:B------:R-:W-:Y:S02]  /*1420*/  IMAD.MOV R8, RZ, RZ, -R8 ;  /* 0x000000ffff087224 */ /* 0x000fe400078e0a08 */
[----:B------:R-:W-:Y:S02]  /*1430*/  IMAD.MOV R24, RZ, RZ, -R20 ;  /* 0x000000ffff187224 */ /* 0x000fe400078e0a14 */
[----:B------:R-:W-:Y:S02]  /*1440*/  IMAD.MOV R26, RZ, RZ, -R21 ;  /* 0x000000ffff1a7224 */ /* 0x000fe400078e0a15 */
[C---:B------:R-:W-:Y:S02]  /*1450*/  IMAD R20, R3.reuse, R8, R22 ;  /* 0x0000000803147224 */ /* 0x040fe400078e0216 */
[----:B------:R-:W-:Y:S02]  /*1460*/  IMAD R21, R3, R24, R23 ;  /* 0x0000001803157224 */ /* 0x000fe400078e0217 */
[----:B------:R-:W-:-:S02]  /*1470*/  VIADD R27, R0, 0x10 ;  /* 0x00000010001b7836 */ /* 0x000fc40000000000 */
[----:B------:R-:W-:Y:S01]  /*1480*/  @!P5 IMAD.MOV R14, RZ, RZ, -R14 ;  /* 0x000000ffff0ed224 */ /* 0x000fe200078e0a0e */
[C---:B------:R-:W-:Y:S01]  /*1490*/  ISETP.GT.U32.AND P5, PT, R3.reuse, R20, PT ;  /* 0x000000140300720c */ /* 0x040fe20003fa4070 */
[C---:B------:R-:W-:Y:S01]  /*14a0*/  IMAD R22, R3.reuse, R26, R25 ;  /* 0x0000001a03167224 */ /* 0x040fe200078e0219 */
[----:B------:R-:W-:Y:S01]  /*14b0*/  IABS R23, R27 ;  /* 0x0000001b00177213 */ /* 0x000fe20000000000 */
[----:B------:R-:W-:Y:S01]  /*14c0*/  @!P3 IMAD.MOV R15, RZ, RZ, -R15 ;  /* 0x000000ffff0fb224 */ /* 0x000fe200078e0a0f */
[C---:B------:R-:W-:Y:S01]  /*14d0*/  ISETP.GT.U32.AND P3, PT, R3.reuse, R19, PT ;  /* 0x000000130300720c */ /* 0x040fe20003f64070 */
[----:B------:R-:W-:Y:S01]  /*14e0*/  @!P0 IMAD.MOV R16, RZ, RZ, -R16 ;  /* 0x000000ffff108224 */ /* 0x000fe200078e0a10 */
[C---:B------:R-:W-:Y:S01]  /*14f0*/  ISETP.GT.U32.AND P0, PT, R3.reuse, R21, PT ;  /* 0x000000150300720c */ /* 0x040fe20003f04070 */
[----:B------:R-:W-:Y:S01]  /*1500*/  @!P6 IMAD.IADD R18, R18, 0x1, -R3 ;  /* 0x000000011212e824 */ /* 0x000fe200078e0a03 */
[----:B------:R-:W-:Y:S01]  /*1510*/  ISETP.GT.U32.AND P6, PT, R3, R22, PT ;  /* 0x000000160300720c */ /* 0x000fe20003fc4070 */
[----:B------:R-:W-:-:S04]  /*1520*/  IMAD.HI.U32 R8, R2, R23, RZ ;  /* 0x0000001702087227 */ /* 0x000fc800078e00ff */
[----:B------:R-:W-:Y:S02]  /*1530*/  VIADD R31, R0, 0x11 ;  /* 0x00000011001f7836 */ /* 0x000fe40000000000 */
[----:B------:R-:W-:Y:S02]  /*1540*/  IMAD.MOV R24, RZ, RZ, -R8 ;  /* 0x000000ffff187224 */ /* 0x000fe400078e0a08 */
[--C-:B------:R-:W-:Y:S01]  /*1550*/  @!P5 IMAD.IADD R20, R20, 0x1, -R3.reuse ;  /* 0x000000011414d824 */ /* 0x100fe200078e0a03 */
[----:B------:R-:W-:Y:S01]  /*1560*/  IABS R25, R31 ;  /* 0x0000001f00197213 */ /* 0x000fe20000000000 */
[----:B------:R-:W-:Y:S01]  /*1570*/  @!P3 IMAD.IADD R19, R19, 0x1, -R3 ;  /* 0x000000011313b824 */ /* 0x000fe200078e0a03 */
[----:B------:R-:W-:Y:S01]  /*1580*/  ISETP.GE.AND P5, PT, R30, RZ, PT ;  /* 0x000000ff1e00720c */ /* 0x000fe20003fa6270 */
[----:B------:R-:W-:Y:S01]  /*1590*/  IMAD R23, R3, R24, R23 ;  /* 0x0000001803177224 */ /* 0x000fe200078e0217 */
[----:B------:R-:W-:Y:S01]  /*15a0*/  ISETP.GE.AND P3, PT, R29, RZ, PT ;  /* 0x000000ff1d00720c */ /* 0x000fe20003f66270 */
[--C-:B------:R-:W-:Y:S01]  /*15b0*/  @!P0 IMAD.IADD R21, R21, 0x1, -R3.reuse ;  /* 0x0000000115158824 */ /* 0x100fe200078e0a03 */
[----:B------:R-:W-:Y:S01]  /*15c0*/  ISETP.GT.U32.AND P0, PT, R3, R20, PT ;  /* 0x000000140300720c */ /* 0x000fe20003f04070 */
[----:B------:R-:W-:-:S02]  /*15d0*/  @!P6 IMAD.IADD R22, R22, 0x1, -R3 ;  /* 0x000000011616e824 */ /* 0x000fc400078e0a03 */
[----:B------:R-:W-:Y:S01]  /*15e0*/  @!P2 IMAD.MOV R19, RZ, RZ, -R19 ;  /* 0x000000ffff13a224 */ /* 0x000fe200078e0a13 */
[C---:B------:R-:W-:Y:S01]  /*15f0*/  ISETP.GT.U32.AND P6, PT, R3.reuse, R21, PT ;  /* 0x000000150300720c */ /* 0x040fe20003fc4070 */
[----:B------:R-:W-:Y:S01]  /*1600*/  IMAD.HI.U32 R8, R2, R25, RZ ;  /* 0x0000001902087227 */ /* 0x000fe200078e00ff */
[----:B------:R-:W-:-:S03]  /*1610*/  ISETP.GT.U32.AND P2, PT, R3, R23, PT ;  /* 0x000000170300720c */ /* 0x000fc60003f44070 */
[----:B------:R-:W-:Y:S01]  /*1620*/  @!P1 IMAD.MOV R17, RZ, RZ, -R17 ;  /* 0x000000ffff119224 */ /* 0x000fe200078e0a11 */
[----:B------:R-:W-:Y:S01]  /*1630*/  ISETP.GE.AND P1, PT, R28, RZ, PT ;  /* 0x000000ff1c00720c */ /* 0x000fe20003f26270 */
[----:B------:R-:W-:Y:S02]  /*1640*/  IMAD.MOV R8, RZ, RZ, -R8 ;  /* 0x000000ffff087224 */ /* 0x000fe400078e0a08 */
[C---:B------:R-:W-:Y:S02]  /*1650*/  VIADD R28, R0.reuse, 0x12 ;  /* 0x00000012001c7836 */ /* 0x040fe40000000000 */
[C---:B------:R-:W-:Y:S02]  /*1660*/  IMAD R24, R3.reuse, R8, R25 ;  /* 0x0000000803187224 */ /* 0x040fe400078e0219 */
[----:B------:R-:W-:Y:S01]  /*1670*/  VIADD R30, R0, 0x13 ;  /* 0x00000013001e7836 */ /* 0x000fe20000000000 */
[----:B------:R-:W-:Y:S01]  /*1680*/  IABS R26, R28 ;  /* 0x0000001c001a7213 */ /* 0x000fe20000000000 */
[----:B------:R-:W-:Y:S01]  /*1690*/  @!P4 IMAD.MOV R18, RZ, RZ, -R18 ;  /* 0x000000ffff12c224 */ /* 0x000fe200078e0a12 */
[----:B------:R-:W-:Y:S01]  /*16a0*/  ISETP.GT.U32.AND P4, PT, R3, R22, PT ;  /* 0x000000160300720c */ /* 0x000fe20003f84070 */
[--C-:B------:R-:W-:Y:S01]  /*16b0*/  @!P0 IMAD.IADD R20, R20, 0x1, -R3.reuse ;  /* 0x0000000114148824 */ /* 0x100fe200078e0a03 */
[----:B------:R-:W-:Y:S01]  /*16c0*/  ISETP.GE.AND P0, PT, R27, RZ, PT ;  /* 0x000000ff1b00720c */ /* 0x000fe20003f06270 */
[--C-:B------:R-:W-:Y:S01]  /*16d0*/  @!P6 IMAD.IADD R21, R21, 0x1, -R3.reuse ;  /* 0x000000011515e824 */ /* 0x100fe200078e0a03 */
[----:B------:R-:W-:Y:S01]  /*16e0*/  IABS R27, R30 ;  /* 0x0000001e001b7213 */ /* 0x000fe20000000000 */
[----:B------:R-:W-:Y:S01]  /*16f0*/  @!P2 IMAD.IADD R23, R23, 0x1, -R3 ;  /* 0x000000011717a824 */ /* 0x000fe200078e0a03 */
[----:B------:R-:W-:Y:S01]  /*1700*/  ISETP.GT.U32.AND P6, PT, R3, R24, PT ;  /* 0x000000180300720c */ /* 0x000fe20003fc4070 */
[----:B------:R-:W-:Y:S01]  /*1710*/  IMAD.HI.U32 R8, R2, R26, RZ ;  /* 0x0000001a02087227 */ /* 0x000fe200078e00ff */
[----:B------:R-:W-:-:S03]  /*1720*/  ISETP.GE.AND P2, PT, R28, RZ, PT ;  /* 0x000000ff1c00720c */ /* 0x000fc60003f46270 */
[----:B------:R-:W-:Y:S01]  /*1730*/  @!P1 IMAD.MOV R20, RZ, RZ, -R20 ;  /* 0x000000ffff149224 */ /* 0x000fe200078e0a14 */
[----:B------:R-:W-:Y:S01]  /*1740*/  ISETP.GT.U32.AND P1, PT, R3, R23, PT ;  /* 0x000000170300720c */ /* 0x000fe20003f24070 */
[----:B------:R-:W-:-:S04]  /*1750*/  IMAD.HI.U32 R25, R2, R27, RZ ;  /* 0x0000001b02197227 */ /* 0x000fc800078e00ff */
[----:B------:R-:W-:Y:S02]  /*1760*/  IMAD.MOV R8, RZ, RZ, -R8 ;  /* 0x000000ffff087224 */ /* 0x000fe400078e0a08 */
[----:B------:R-:W-:Y:S02]  /*1770*/  IMAD.MOV R28, RZ, RZ, -R25 ;  /* 0x000000ffff1c7224 */ /* 0x000fe400078e0a19 */
[--C-:B------:R-:W-:Y:S01]  /*1780*/  @!P4 IMAD.IADD R22, R22, 0x1, -R3.reuse ;  /* 0x000000011616c824 */ /* 0x100fe200078e0a03 */
[----:B------:R-:W-:Y:S01]  /*1790*/  ISETP.GE.AND P4, PT, R31, RZ, PT ;  /* 0x000000ff1f00720c */ /* 0x000fe20003f86270 */
[----:B------:R-:W-:Y:S02]  /*17a0*/  IMAD R25, R3, R8, R26 ;  /* 0x0000000803197224 */ /* 0x000fe400078e021a */
[----:B------:R-:W-:Y:S02]  /*17b0*/  VIADD R31, R0, 0x14 ;  /* 0x00000014001f7836 */ /* 0x000fe40000000000 */
[----:B------:R-:W-:-:S02]  /*17c0*/  @!P6 IMAD.IADD R24, R24, 0x1, -R3 ;  /* 0x000000011818e824 */ /* 0x000fc400078e0a03 */
[C---:B------:R-:W-:Y:S01]  /*17d0*/  IMAD R26, R3.reuse, R28, R27 ;  /* 0x0000001c031a7224 */ /* 0x040fe200078e021b */
[----:B------:R-:W-:Y:S01]  /*17e0*/  IABS R29, R31 ;  /* 0x0000001f001d7213 */ /* 0x000fe20000000000 */
[----:B------:R-:W-:Y:S01]  /*17f0*/  @!P3 IMAD.MOV R21, RZ, RZ, -R21 ;  /* 0x000000ffff15b224 */ /* 0x000fe200078e0a15 */
[----:B------:R-:W-:Y:S01]  /*1800*/  ISETP.GT.U32.AND P3, PT, R3, R25, PT ;  /* 0x000000190300720c */ /* 0x000fe20003f64070 */
[----:B------:R-:W-:Y:S01]  /*1810*/  @!P1 IMAD.IADD R23, R23, 0x1, -R3 ;  /* 0x0000000117179824 */ /* 0x000fe200078e0a03 */
[C---:B------:R-:W-:Y:S01]  /*1820*/  ISETP.GT.U32.AND P6, PT, R3.reuse, R24, PT ;  /* 0x000000180300720c */ /* 0x040fe20003fc4070 */
[----:B------:R-:W-:Y:S01]  /*1830*/  IMAD.HI.U32 R8, R2, R29, RZ ;  /* 0x0000001d02087227 */ /* 0x000fe200078e00ff */
[----:B------:R-:W-:-:S03]  /*1840*/  ISETP.GT.U32.AND P1, PT, R3, R26, PT ;  /* 0x0000001a0300720c */ /* 0x000fc60003f24070 */
[----:B------:R-:W-:Y:S02]  /*1850*/  IMAD.MOV R8, RZ, RZ, -R8 ;  /* 0x000000ffff087224 */ /* 0x000fe400078e0a08 */
[----:B------:R-:W-:Y:S02]  /*1860*/  @!P0 IMAD.MOV R23, RZ, RZ, -R23 ;  /* 0x000000ffff178224 */ /* 0x000fe400078e0a17 */
[----:B------:R-:W-:Y:S02]  /*1870*/  IMAD R27, R3, R8, R29 ;  /* 0x00000008031b7224 */ /* 0x000fe400078e021d */
[--C-:B------:R-:W-:Y:S02]  /*1880*/  @!P3 IMAD.IADD R25, R25, 0x1, -R3.reuse ;  /* 0x000000011919b824 */ /* 0x100fe400078e0a03 */
[--C-:B------:R-:W-:Y:S01]  /*1890*/  @!P6 IMAD.IADD R24, R24, 0x1, -R3.reuse ;  /* 0x000000011818e824 */ /* 0x100fe200078e0a03 */
[----:B------:R-:W-:Y:S01]  /*18a0*/  ISETP.GE.AND P6, PT, R31, RZ, PT ;  /* 0x000000ff1f00720c */ /* 0x000fe20003fc6270 */
[----:B------:R-:W-:Y:S01]  /*18b0*/  VIADD R8, R0, 0x15 ;  /* 0x0000001500087836 */ /* 0x000fe20000000000 */
[----:B------:R-:W-:Y:S01]  /*18c0*/  ISETP.GT.U32.AND P0, PT, R3, R25, PT ;  /* 0x000000190300720c */ /* 0x000fe20003f04070 */
[----:B------:R-:W-:-:S02]  /*18d0*/  @!P1 IMAD.IADD R26, R26, 0x1, -R3 ;  /* 0x000000011a1a9824 */ /* 0x000fc400078e0a03 */
[----:B------:R-:W-:Y:S01]  /*18e0*/  @!P5 IMAD.MOV R22, RZ, RZ, -R22 ;  /* 0x000000ffff16d224 */ /* 0x000fe200078e0a16 */
[----:B------:R-:W-:Y:S01]  /*18f0*/  ISETP.GE.AND P5, PT, R30, RZ, PT ;  /* 0x000000ff1e00720c */ /* 0x000fe20003fa6270 */
[C---:B------:R-:W-:Y:S01]  /*1900*/  VIADD R32, R0.reuse, 0x16 ;  /* 0x0000001600207836 */ /* 0x040fe20000000000 */
[----:B------:R-:W-:Y:S01]  /*1910*/  IABS R30, R8 ;  /* 0x00000008001e7213 */ /* 0x000fe20000000000 */
[----:B------:R-:W-:Y:S01]  /*1920*/  @!P4 IMAD.MOV R24, RZ, RZ, -R24 ;  /* 0x000000ffff18c224 */ /* 0x000fe200078e0a18 */
[C---:B------:R-:W-:Y:S01]  /*1930*/  ISETP.GT.U32.AND P1, PT, R3.reuse, R26, PT ;  /* 0x0000001a0300720c */ /* 0x040fe20003f24070 */
[C---:B------:R-:W-:Y:S01]  /*1940*/  VIADD R35, R0.reuse, 0x17 ;  /* 0x0000001700237836 */ /* 0x040fe20000000000 */
[----:B------:R-:W-:Y:S01]  /*1950*/  ISETP.GT.U32.AND P4, PT, R3, R27, PT ;  /* 0x0000001b0300720c */ /* 0x000fe20003f84070 */
[----:B------:R-:W-:Y:S01]  /*1960*/  VIADD R40, R0, 0x19 ;  /* 0x0000001900287836 */ /* 0x000fe20000000000 */
[----:B------:R-:W-:Y:S01]  /*1970*/  IABS R31, R32 ;  /* 0x00000020001f7213 */ /* 0x000fe20000000000 */
[----:B------:R-:W-:Y:S01]  /*1980*/  @!P0 IMAD.IADD R25, R25, 0x1, -R3 ;  /* 0x0000000119198824 */ /* 0x000fe200078e0a03 */
[----:B------:R-:W-:Y:S01]  /*1990*/  ISETP.GE.AND P3, PT, R8, RZ, PT ;  /* 0x000000ff0800720c */ /* 0x000fe20003f66270 */
[----:B------:R-:W-:Y:S01]  /*19a0*/  IMAD.HI.U32 R8, R2, R30, RZ ;  /* 0x0000001e02087227 */ /* 0x000fe200078e00ff */
[----:B------:R-:W-:-:S02]  /*19b0*/  ISETP.GE.AND P0, PT, R32, RZ, PT ;  /* 0x000000ff2000720c */ /* 0x000fc40003f06270 */
[----:B------:R-:W-:Y:S01]  /*19c0*/  IABS R33, R35 ;  /* 0x0000002300217213 */ /* 0x000fe20000000000 */
[----:B------:R-:W-:-:S04]  /*19d0*/  IMAD.HI.U32 R28, R2, R31, RZ ;  /* 0x0000001f021c7227 */ /* 0x000fc800078e00ff */
[----:B------:R-:W-:Y:S02]  /*19e0*/  IMAD.MOV R8, RZ, RZ, -R8 ;  /* 0x000000ffff087224 */ /* 0x000fe400078e0a08 */
[----:B------:R-:W-:Y:S02]  /*19f0*/  IMAD.MOV R32, RZ, RZ, -R28 ;  /* 0x000000ffff207224 */ /* 0x000fe400078e0a1c */
[--C-:B------:R-:W-:Y:S01]  /*1a00*/  @!P1 IMAD.IADD R26, R26, 0x1, -R3.reuse ;  /* 0x000000011a1a9824 */ /* 0x100fe200078e0a03 */
[----:B------:R-:W-:Y:S01]  /*1a10*/  ISETP.GE.AND P1, PT, R35, RZ, PT ;  /* 0x000000ff2300720c */ /* 0x000fe20003f26270 */
[----:B------:R-:W-:Y:S02]  /*1a20*/  IMAD R28, R3, R8, R30 ;  /* 0x00000008031c7224 */ /* 0x000fe400078e021e */
[----:B------:R-:W-:Y:S02]  /*1a30*/  @!P4 IMAD.IADD R27, R27, 0x1, -R3 ;  /* 0x000000011b1bc824 */ /* 0x000fe400078e0a03 */
[----:B------:R-:W-:Y:S01]  /*1a40*/  @!P5 IMAD.MOV R26, RZ, RZ, -R26 ;  /* 0x000000ffff1ad224 */ /* 0x000fe200078e0a1a */
[C---:B------:R-:W-:Y:S01]  /*1a50*/  ISETP.GT.U32.AND P5, PT, R3.reuse, R28, PT ;  /* 0x0000001c0300720c */ /* 0x040fe20003fa4070 */
[----:B------:R-:W-:Y:S01]  /*1a60*/  IMAD.HI.U32 R29, R2, R33, RZ ;  /* 0x00000021021d7227 */ /* 0x000fe200078e00ff */
[----:B------:R-:W-:-:S03]  /*1a70*/  ISETP.GT.U32.AND P4, PT, R3, R27, PT ;  /* 0x0000001b0300720c */ /* 0x000fc60003f84070 */
[----:B------:R-:W-:Y:S02]  /*1a80*/  IMAD.MOV R34, RZ, RZ, -R29 ;  /* 0x000000ffff227224 */ /* 0x000fe400078e0a1d */
[C---:B------:R-:W-:Y:S02]  /*1a90*/  IMAD R29, R3.reuse, R32, R31 ;  /* 0x00000020031d7224 */ /* 0x040fe400078e021f */
[----:B------:R-:W-:Y:S02]  /*1aa0*/  VIADD R8, R0, 0x18 ;  /* 0x0000001800087836 */ /* 0x000fe40000000000 */
[----:B------:R-:W-:Y:S01]  /*1ab0*/  IMAD R31, R3, R34, R33 ;  /* 0x00000022031f7224 */ /* 0x000fe200078e0221 */
[----:B------:R-:W-:Y:S01]  /*1ac0*/  IABS R34, R40 ;  /* 0x0000002800227213 */ /* 0x000fe20000000000 */
[--C-:B------:R-:W-:Y:S01]  /*1ad0*/  @!P5 IMAD.IADD R28, R28, 0x1, -R3.reuse ;  /* 0x000000011c1cd824 */ /* 0x100fe200078e0a03 */
[----:B------:R-:W-:Y:S01]  /*1ae0*/  IABS R32, R8 ;  /* 0x0000000800207213 */ /* 0x000fe20000000000 */
[----:B------:R-:W-:Y:S01]  /*1af0*/  @!P4 IMAD.IADD R27, R27, 0x1, -R3 ;  /* 0x000000011b1bc824 */ /* 0x000fe200078e0a03 */
[C---:B------:R-:W-:Y:S01]  /*1b00*/  ISETP.GT.U32.AND P4, PT, R3.reuse, R29, PT ;  /* 0x0000001d0300720c */ /* 0x040fe20003f84070 */
[----:B------:R-:W-:Y:S01]  /*1b10*/  @!P2 IMAD.MOV R25, RZ, RZ, -R25 ;  /* 0x000000ffff19a224 */ /* 0x000fe200078e0a19 */
[----:B------:R-:W-:Y:S01]  /*1b20*/  ISETP.GE.AND P2, PT, R8, RZ, PT ;  /* 0x000000ff0800720c */ /* 0x000fe20003f46270 */
[----:B------:R-:W-:Y:S01]  /*1b30*/  VIADD R41, R0, 0x1a ;  /* 0x0000001a00297836 */ /* 0x000fe20000000000 */
[----:B------:R-:W-:Y:S01]  /*1b40*/  ISETP.GT.U32.AND P5, PT, R3, R28, PT ;  /* 0x0000001c0300720c */ /* 0x000fe20003fa4070 */
[----:B------:R-:W-:-:S03]  /*1b50*/  IMAD.HI.U32 R8, R2, R32, RZ ;  /* 0x0000002002087227 */ /* 0x000fc600078e00ff */
[----:B------:R-:W-:Y:S01]  /*1b60*/  IABS R36, R41 ;  /* 0x0000002900247213 */ /* 0x000fe20000000000 */
[----:B------:R-:W-:-:S04]  /*1b70*/  IMAD.HI.U32 R30, R2, R34, RZ ;  /* 0x00000022021e7227 */ /* 0x000fc800078e00ff */
[----:B------:R-:W-:Y:S02]  /*1b80*/  IMAD.MOV R8, RZ, RZ, -R8 ;  /* 0x000000ffff087224 */ /* 0x000fe400078e0a08 */
[----:B------:R-:W-:Y:S02]  /*1b90*/  IMAD.MOV R35, RZ, RZ, -R30 ;  /* 0x000000ffff237224 */ /* 0x000fe400078e0a1e */
[----:B------:R-:W-:Y:S02]  /*1ba0*/  @!P4 IMAD.IADD R29, R29, 0x1, -R3 ;  /* 0x000000011d1dc824 */ /* 0x000fe400078e0a03 */
[----:B------:R-:W-:Y:S01]  /*1bb0*/  @!P6 IMAD.MOV R27, RZ, RZ, -R27 ;  /* 0x000000ffff1be224 */ /* 0x000fe200078e0a1b */
[C---:B------:R-:W-:Y:S01]  /*1bc0*/  ISETP.GT.U32.AND P6, PT, R3.reuse, R31, PT ;  /* 0x0000001f0300720c */ /* 0x040fe20003fc4070 */
[C---:B------:R-:W-:Y:S01]  /*1bd0*/  IMAD R30, R3.reuse, R8, R32 ;  /* 0x00000008031e7224 */ /* 0x040fe200078e0220 */
[----:B------:R-:W-:Y:S01]  /*1be0*/  ISETP.GT.U32.AND P4, PT, R3, R29, PT ;  /* 0x0000001d0300720c */ /* 0x000fe20003f84070 */
[----:B------:R-:W-:-:S04]  /*1bf0*/  IMAD.HI.U32 R33, R2, R36, RZ ;  /* 0x0000002402217227 */ /* 0x000fc800078e00ff */
[----:B------:R-:W-:Y:S01]  /*1c00*/  @!P5 IMAD.IADD R28, R28, 0x1, -R3 ;  /* 0x000000011c1cd824 */ /* 0x000fe200078e0a03 */
[C---:B------:R-:W-:Y:S01]  /*1c10*/  ISETP.GT.U32.AND P5, PT, R3.reuse, R30, PT ;  /* 0x0000001e0300720c */ /* 0x040fe20003fa4070 */
[----:B------:R-:W-:Y:S02]  /*1c20*/  IMAD.MOV R33, RZ, RZ, -R33 ;  /* 0x000000ffff217224 */ /* 0x000fe400078e0a21 */
[----:B------:R-:W-:Y:S02]  /*1c30*/  VIADD R42, R0, 0x1b ;  /* 0x0000001b002a7836 */ /* 0x000fe40000000000 */
[C---:B------:R-:W-:Y:S02]  /*1c40*/  IMAD R33, R3.reuse, R33, R36 ;  /* 0x0000002103217224 */ /* 0x040fe400078e0224 */
[----:B------:R-:W-:Y:S01]  /*1c50*/  IMAD R32, R3, R35, R34 ;  /* 0x0000002303207224 */ /* 0x000fe200078e0222 */
[----:B------:R-:W-:Y:S01]  /*1c60*/  IABS R37, R42 ;  /* 0x0000002a00257213 */ /* 0x000fe20000000000 */
[--C-:B------:R-:W-:Y:S01]  /*1c70*/  @!P6 IMAD.IADD R31, R31, 0x1, -R3.reuse ;  /* 0x000000011f1fe824 */ /* 0x100fe200078e0a03 */
[----:B------:R-:W-:Y:S01]  /*1c80*/  ISETP.GT.U32.AND P6, PT, R3, R33, PT ;  /* 0x000000210300720c */ /* 0x000fe20003fc4070 */
[--C-:B------:R-:W-:Y:S01]  /*1c90*/  @!P4 IMAD.IADD R29, R29, 0x1, -R3.reuse ;  /* 0x000000011d1dc824 */ /* 0x100fe200078e0a03 */
[C---:B------:R-:W-:Y:S01]  /*1ca0*/  ISETP.GT.U32.AND P4, PT, R3.reuse, R32, PT ;  /* 0x000000200300720c */ /* 0x040fe20003f84070 */
[----:B------:R-:W-:Y:S01]  /*1cb0*/  @!P5 IMAD.IADD R30, R30, 0x1, -R3 ;  /* 0x000000011e1ed824 */ /* 0x000fe200078e0a03 */
[----:B------:R-:W-:Y:S01]  /*1cc0*/  ISETP.GT.U32.AND P5, PT, R3, R31, PT ;  /* 0x0000001f0300720c */ /* 0x000fe20003fa4070 */
[----:B------:R-:W-:-:S04]  /*1cd0*/  IMAD.HI.U32 R8, R2, R37, RZ ;  /* 0x0000002502087227 */ /* 0x000fc800078e00ff */
[C---:B------:R-:W-:Y:S02]  /*1ce0*/  VIADD R43, R0.reuse, 0x1c ;  /* 0x0000001c002b7836 */ /* 0x040fe40000000000 */
[----:B------:R-:W-:Y:S02]  /*1cf0*/  IMAD.MOV R8, RZ, RZ, -R8 ;  /* 0x000000ffff087224 */ /* 0x000fe400078e0a08 */
[----:B------:R-:W-:Y:S01]  /*1d00*/  VIADD R44, R0, 0x1d ;  /* 0x0000001d002c7836 */ /* 0x000fe20000000000 */
[----:B------:R-:W-:Y:S01]  /*1d10*/  IABS R38, R43 ;  /* 0x0000002b00267213 */ /* 0x000fe20000000000 */
[----:B------:R-:W-:Y:S02]  /*1d20*/  IMAD R35, R3, R8, R37 ;  /* 0x0000000803237224 */ /* 0x000fe400078e0225 */
[--C-:B------:R-:W-:Y:S01]  /*1d30*/  @!P6 IMAD.IADD R33, R33, 0x1, -R3.reuse ;  /* 0x000000012121e824 */ /* 0x100fe200078e0a03 */
[----:B------:R-:W-:Y:S01]  /*1d40*/  IABS R36, R44 ;  /* 0x0000002c00247213 */ /* 0x000fe20000000000 */
[--C-:B------:R-:W-:Y:S01]  /*1d50*/  @!P4 IMAD.IADD R32, R32, 0x1, -R3.reuse ;  /* 0x000000012020c824 */ /* 0x100fe200078e0a03 */
[C---:B------:R-:W-:Y:S01]  /*1d60*/  ISETP.GT.U32.AND P4, PT, R3.reuse, R30, PT ;  /* 0x0000001e0300720c */ /* 0x040fe20003f84070 */
[----:B------:R-:W-:Y:S01]  /*1d70*/  @!P3 IMAD.MOV R28, RZ, RZ, -R28 ;  /* 0x000000ffff1cb224 */ /* 0x000fe200078e0a1c */
[----:B------:R-:W-:Y:S01]  /*1d80*/  ISETP.GT.U32.AND P3, PT, R3, R33, PT ;  /* 0x000000210300720c */ /* 0x000fe20003f64070 */
[----:B------:R-:W-:Y:S01]  /*1d90*/  @!P5 IMAD.IADD R31, R31, 0x1, -R3 ;  /* 0x000000011f1fd824 */ /* 0x000fe200078e0a03 */
[C---:B------:R-:W-:Y:S01]  /*1da0*/  ISETP.GT.U32.AND P5, PT, R3.reuse, R35, PT ;  /* 0x000000230300720c */ /* 0x040fe20003fa4070 */
[----:B------:R-:W-:Y:S01]  /*1db0*/  IMAD.HI.U32 R34, R2, R38, RZ ;  /* 0x0000002602227227 */ /* 0x000fe200078e00ff */
[----:B------:R-:W-:-:S03]  /*1dc0*/  ISETP.GT.U32.AND P6, PT, R3, R32, PT ;  /* 0x000000200300720c */ /* 0x000fc60003fc4070 */
[----:B------:R-:W-:-:S04]  /*1dd0*/  IMAD.HI.U32 R8, R2, R36, RZ ;  /* 0x0000002402087227 */ /* 0x000fc800078e00ff */
[----:B------:R-:W-:Y:S02]  /*1de0*/  IMAD.MOV R34, RZ, RZ, -R34 ;  /* 0x000000ffff227224 */ /* 0x000fe400078e0a22 */
[C---:B------:R-:W-:Y:S02]  /*1df0*/  VIADD R45, R0.reuse, 0x1e ;  /* 0x0000001e002d7836 */ /* 0x040fe40000000000 */
[----:B------:R-:W-:Y:S02]  /*1e00*/  VIADD R46, R0, 0x1f ;  /* 0x0000001f002e7836 */ /* 0x000fe40000000000 */
[----:B------:R-:W-:Y:S02]  /*1e10*/  IMAD.MOV R8, RZ, RZ, -R8 ;  /* 0x000000ffff087224 */ /* 0x000fe400078e0a08 */
[C---:B------:R-:W-:Y:S01]  /*1e20*/  IMAD R34, R3.reuse, R34, R38 ;  /* 0x0000002203227224 */ /* 0x040fe200078e0226 */
[----:B------:R-:W-:Y:S01]  /*1e30*/  IABS R38, R45 ;  /* 0x0000002d00267213 */ /* 0x000fe20000000000 */
[----:B------:R-:W-:Y:S01]  /*1e40*/  IMAD R36, R3, R8, R36 ;  /* 0x0000000803247224 */ /* 0x000fe200078e0224 */
[----:B------:R-:W-:Y:S01]  /*1e50*/  IABS R39, R46 ;  /* 0x0000002e00277213 */ /* 0x000fe20000000000 */
[----:B------:R-:W-:-:S02]  /*1e60*/  @!P3 IMAD.IADD R33, R33, 0x1, -R3 ;  /* 0x000000012121b824 */ /* 0x000fc400078e0a03 */
[----:B------:R-:W-:Y:S01]  /*1e70*/  @!P5 IMAD.IADD R35, R35, 0x1, -R3 ;  /* 0x000000012323d824 */ /* 0x000fe200078e0a03 */
[----:B------:R-:W-:Y:S01]  /*1e80*/  ISETP.GT.U32.AND P3, PT, R3, R36, PT ;  /* 0x000000240300720c */ /* 0x000fe20003f64070 */
[----:B------:R-:W-:Y:S01]  /*1e90*/  IMAD.HI.U32 R8, R2, R38, RZ ;  /* 0x0000002602087227 */ /* 0x000fe200078e00ff */
[----:B------:R-:W-:-:S03]  /*1ea0*/  ISETP.GE.AND P5, PT, R41, RZ, PT ;  /* 0x000000ff2900720c */ /* 0x000fc60003fa6270 */
[----:B------:R-:W-:-:S04]  /*1eb0*/  IMAD.HI.U32 R37, R2, R39, RZ ;  /* 0x0000002702257227 */ /* 0x000fc800078e00ff */
[--C-:B------:R-:W-:Y:S01]  /*1ec0*/  @!P4 IMAD.IADD R30, R30, 0x1, -R3.reuse ;  /* 0x000000011e1ec824 */ /* 0x100fe200078e0a03 */
[C---:B------:R-:W-:Y:S01]  /*1ed0*/  ISETP.GT.U32.AND P4, PT, R3.reuse, R34, PT ;  /* 0x000000220300720c */ /* 0x040fe20003f84070 */
[----:B------:R-:W-:Y:S01]  /*1ee0*/  @!P6 IMAD.IADD R32, R32, 0x1, -R3 ;  /* 0x000000012020e824 */ /* 0x000fe200078e0a03 */
[----:B------:R-:W-:Y:S01]  /*1ef0*/  ISETP.GE.AND P6, PT, R40, RZ, PT ;  /* 0x000000ff2800720c */ /* 0x000fe20003fc6270 */
[----:B------:R-:W-:Y:S02]  /*1f00*/  IMAD.MOV R8, RZ, RZ, -R8 ;  /* 0x000000ffff087224 */ /* 0x000fe400078e0a08 */
[----:B------:R-:W-:Y:S02]  /*1f10*/  IMAD.MOV R40, RZ, RZ, -R37 ;  /* 0x000000ffff287224 */ /* 0x000fe400078e0a25 */
[C---:B------:R-:W-:Y:S02]  /*1f20*/  IMAD R37, R3.reuse, R8, R38 ;  /* 0x0000000803257224 */ /* 0x040fe400078e0226 */
[----:B------:R-:W-:-:S02]  /*1f30*/  IMAD R38, R3, R40, R39 ;  /* 0x0000002803267224 */ /* 0x000fc400078e0227 */
[----:B------:R-:W-:Y:S02]  /*1f40*/  VIADD R48, R0, 0x20 ;  /* 0x0000002000307836 */ /* 0x000fe40000000000 */
[----:B------:R-:W-:Y:S01]  /*1f50*/  @!P3 IMAD.IADD R36, R36, 0x1, -R3 ;  /* 0x000000012424b824 */ /* 0x000fe200078e0a03 */
[C---:B------:R-:W-:Y:S01]  /*1f60*/  ISETP.GT.U32.AND P3, PT, R3.reuse, R37, PT ;  /* 0x000000250300720c */ /* 0x040fe20003f64070 */
[----:B------:R-:W-:Y:S01]  /*1f70*/  @!P0 IMAD.MOV R29, RZ, RZ, -R29 ;  /* 0x000000ffff1d8224 */ /* 0x000fe200078e0a1d */
[C---:B------:R-:W-:Y:S01]  /*1f80*/  ISETP.GT.U32.AND P0, PT, R3.reuse, R35, PT ;  /* 0x000000230300720c */ /* 0x040fe20003f04070 */
[----:B------:R-:W-:Y:S01]  /*1f90*/  @!P5 IMAD.MOV R33, RZ, RZ, -R33 ;  /* 0x000000ffff21d224 */ /* 0x000fe200078e0a21 */
[C---:B------:R-:W-:Y:S01]  /*1fa0*/  ISETP.GT.U32.AND P5, PT, R3.reuse, R38, PT ;  /* 0x000000260300720c */ /* 0x040fe20003fa4070 */
[----:B------:R-:W-:Y:S01]  /*1fb0*/  @!P4 IMAD.IADD R34, R34, 0x1, -R3 ;  /* 0x000000012222c824 */ /* 0x000fe200078e0a03 */
[----:B------:R-:W-:Y:S01]  /*1fc0*/  IABS R41, R48 ;  /* 0x0000003000297213 */ /* 0x000fe20000000000 */
[----:B------:R-:W-:Y:S01]  /*1fd0*/  @!P1 IMAD.MOV R31, RZ, RZ, -R31 ;  /* 0x000000ffff1f9224 */ /* 0x000fe200078e0a1f */
[----:B------:R-:W-:Y:S01]  /*1fe0*/  ISETP.GE.AND P4, PT, R42, RZ, PT ;  /* 0x000000ff2a00720c */ /* 0x000fe20003f86270 */
[----:B------:R-:W-:Y:S01]  /*1ff0*/  @!P2 IMAD.MOV R30, RZ, RZ, -R30 ;  /* 0x000000ffff1ea224 */ /* 0x000fe200078e0a1e */
[C---:B------:R-:W-:Y:S01]  /*2000*/  ISETP.GT.U32.AND P1, PT, R3.reuse, R34, PT ;  /* 0x000000220300720c */ /* 0x040fe20003f24070 */
[----:B------:R-:W-:Y:S01]  /*2010*/  IMAD.MOV.U32 R39, RZ, RZ, R41 ;  /* 0x000000ffff277224 */ /* 0x000fe200078e0029 */
[----:B------:R-:W-:Y:S01]  /*2020*/  ISETP.GT.U32.AND P2, PT, R3, R36, PT ;  /* 0x000000240300720c */ /* 0x000fe20003f44070 */
[----:B------:R-:W-:Y:S01]  /*2030*/  @!P6 IMAD.MOV R32, RZ, RZ, -R32 ;  /* 0x000000ffff20e224 */ /* 0x000fe200078e0a20 */
[----:B------:R-:W-:Y:S01]  /*2040*/  ISETP.GE.AND P6, PT, R43, RZ, PT ;  /* 0x000000ff2b00720c */ /* 0x000fe20003fc6270 */
[----:B------:R-:W-:-:S04]  /*2050*/  IMAD.HI.U32 R8, R2, R39, RZ ;  /* 0x0000002702087227 */ /* 0x000fc800078e00ff */
[--C-:B------:R-:W-:Y:S01]  /*2060*/  @!P0 IMAD.IADD R35, R35, 0x1, -R3.reuse ;  /* 0x0000000123238824 */ /* 0x100fe200078e0a03 */
[----:B------:R-:W-:Y:S01]  /*2070*/  ISETP.GE.AND P0, PT, R44, RZ, PT ;  /* 0x000000ff2c00720c */ /* 0x000fe20003f06270 */
[--C-:B------:R-:W-:Y:S01]  /*2080*/  @!P3 IMAD.IADD R37, R37, 0x1, -R3.reuse ;  /* 0x000000012525b824 */ /* 0x100fe200078e0a03 */
[----:B------:R-:W-:Y:S01]  /*2090*/  ISETP.GE.AND P3, PT, R48, RZ, PT ;  /* 0x000000ff3000720c */ /* 0x000fe20003f66270 */
[----:B------:R-:W-:Y:S02]  /*20a0*/  @!P5 IMAD.IADD R38, R38, 0x1, -R3 ;  /* 0x000000012626d824 */ /* 0x000fe400078e0a03 */
[----:B------:R-:W-:Y:S02]  /*20b0*/  IMAD.MOV R8, RZ, RZ, -R8 ;  /* 0x000000ffff087224 */ /* 0x000fe400078e0a08 */
[----:B------:R-:W-:Y:S01]  /*20c0*/  @!P4 IMAD.MOV R35, RZ, RZ, -R35 ;  /* 0x000000ffff23c224 */ /* 0x000fe200078e0a23 */
[C---:B------:R-:W-:Y:S01]  /*20d0*/  ISETP.GT.U32.AND P4, PT, R3.reuse, R37, PT ;  /* 0x000000250300720c */ /* 0x040fe20003f84070 */
[C---:B------:R-:W-:Y:S01]  /*20e0*/  IMAD R39, R3.reuse, R8, R39 ;  /* 0x0000000803277224 */ /* 0x040fe200078e0227 */
[----:B------:R-:W-:Y:S01]  /*20f0*/  ISETP.GT.U32.AND P5, PT, R3, R38, PT ;  /* 0x000000260300720c */ /* 0x000fe20003fa4070 */
[----:B------:R-:W-:-:S02]  /*2100*/  VIADD R8, R0, 0x21 ;  /* 0x0000002100087836 */ /* 0x000fc40000000000 */
[----:B------:R-:W-:Y:S02]  /*2110*/  VIADD R40, R0, 0x22 ;  /* 0x0000002200287836 */ /* 0x000fe40000000000 */
[--C-:B------:R-:W-:Y:S01]  /*2120*/  @!P1 IMAD.IADD R34, R34, 0x1, -R3.reuse ;  /* 0x0000000122229824 */ /* 0x100fe200078e0a03 */
[----:B------:R-:W-:Y:S01]  /*2130*/  IABS R41, R8 ;  /* 0x0000000800297213 */ /* 0x000fe20000000000 */
[----:B------:R-:W-:Y:S01]  /*2140*/  @!P2 IMAD.IADD R36, R36, 0x1, -R3 ;  /* 0x000000012424a824 */ /* 0x000fe200078e0a03 */
[----:B------:R-:W-:Y:S01]  /*2150*/  IABS R43, R40 ;  /* 0x00000028002b7213 */ /* 0x000fe20000000000 */
[----:B------:R-:W-:Y:S01]  /*2160*/  VIADD R42, R0, 0x23 ;  /* 0x00000023002a7836 */ /* 0x000fe20000000000 */
[----:B------:R-:W-:Y:S01]  /*2170*/  ISETP.GE.AND P1, PT, R45, RZ, PT ;  /* 0x000000ff2d00720c */ /* 0x000fe20003f26270 */
[----:B------:R-:W-:Y:S01]  /*2180*/  @!P6 IMAD.MOV R34, RZ, RZ, -R34 ;  /* 0x000000ffff22e224 */ /* 0x000fe200078e0a22 */
[----:B------:R-:W-:Y:S01]  /*2190*/  ISETP.GE.AND P6, PT, R8, RZ, PT ;  /* 0x000000ff0800720c */ /* 0x000fe20003fc6270 */
[----:B------:R-:W-:Y:S01]  /*21a0*/  IMAD.HI.U32 R8, R2, R41, RZ ;  /* 0x0000002902087227 */ /* 0x000fe200078e00ff */
[----:B------:R-:W-:-:S02]  /*21b0*/  IABS R45, R42 ;  /* 0x0000002a002d7213 */ /* 0x000fc40000000000 */
[----:B------:R-:W-:Y:S01]  /*21c0*/  ISETP.GE.AND P2, PT, R46, RZ, PT ;  /* 0x000000ff2e00720c */ /* 0x000fe20003f46270 */
[----:B------:R-:W-:Y:S01]  /*21d0*/  @!P0 IMAD.MOV R36, RZ, RZ, -R36 ;  /* 0x000000ffff248224 */ /* 0x000fe200078e0a24 */
[----:B------:R-:W-:Y:S01]  /*21e0*/  ISETP.GE.AND P0, PT, R40, RZ, PT ;  /* 0x000000ff2800720c */ /* 0x000fe20003f06270 */
[--C-:B------:R-:W-:Y:S01]  /*21f0*/  @!P4 IMAD.IADD R37, R37, 0x1, -R3.reuse ;  /* 0x000000012525c824 */ /* 0x100fe200078e0a03 */
[----:B------:R-:W-:Y:S01]  /*2200*/  ISETP.GE.AND P4, PT, R42, RZ, PT ;  /* 0x000000ff2a00720c */ /* 0x000fe20003f86270 */
[----:B------:R-:W-:Y:S01]  /*2210*/  @!P5 IMAD.IADD R38, R38, 0x1, -R3 ;  /* 0x000000012626d824 */ /* 0x000fe200078e0a03 */
[----:B------:R-:W-:Y:S01]  /*2220*/  ISETP.GT.U32.AND P5, PT, R3, R39, PT ;  /* 0x000000270300720c */ /* 0x000fe20003fa4070 */
[----:B------:R-:W-:-:S04]  /*2230*/  IMAD.HI.U32 R40, R2, R43, RZ ;  /* 0x0000002b02287227 */ /* 0x000fc800078e00ff */
[C---:B------:R-:W-:Y:S02]  /*2240*/  VIADD R50, R0.reuse, 0x25 ;  /* 0x0000002500327836 */ /* 0x040fe40000000000 */
[----:B------:R-:W-:Y:S02]  /*2250*/  VIADD R49, R0, 0x24 ;  /* 0x0000002400317836 */ /* 0x000fe40000000000 */
[----:B------:R-:W-:Y:S01]  /*2260*/  IMAD.MOV R42, RZ, RZ, -R8 ;  /* 0x000000ffff2a7224 */ /* 0x000fe200078e0a08 */
[----:B------:R-:W-:Y:S01]  /*2270*/  IABS R48, R50 ;  /* 0x0000003200307213 */ /* 0x000fe20000000000 */
[----:B------:R-:W-:Y:S01]  /*2280*/  IMAD.MOV R44, RZ, RZ, -R40 ;  /* 0x000000ffff2c7224 */ /* 0x000fe200078e0a28 */
[----:B------:R-:W-:Y:S01]  /*2290*/  IABS R46, R49 ;  /* 0x00000031002e7213 */ /* 0x000fe20000000000 */
[----:B------:R-:W-:Y:S02]  /*22a0*/  IMAD R40, R3, R42, R41 ;  /* 0x0000002a03287224 */ /* 0x000fe400078e0229 */
[----:B------:R-:W-:-:S04]  /*22b0*/  IMAD.HI.U32 R8, R2, R45, RZ ;  /* 0x0000002d02087227 */ /* 0x000fc800078e00ff */
[C---:B------:R-:W-:Y:S02]  /*22c0*/  IMAD R41, R3.reuse, R44, R43 ;  /* 0x0000002c03297224 */ /* 0x040fe400078e022b */
[----:B------:R-:W-:Y:S01]  /*22d0*/  @!P1 IMAD.MOV R37, RZ, RZ, -R37 ;  /* 0x000000ffff259224 */ /* 0x000fe200078e0a25 */
[----:B------:R-:W-:Y:S01]  /*22e0*/  ISETP.GT.U32.AND P1, PT, R3, R40, PT ;  /* 0x000000280300720c */ /* 0x000fe20003f24070 */
[----:B------:R-:W-:Y:S02]  /*22f0*/  IMAD.MOV R42, RZ, RZ, -R8 ;  /* 0x000000ffff2a7224 */ /* 0x000fe400078e0a08 */
[----:B------:R-:W-:Y:S02]  /*2300*/  IMAD.MOV.U32 R44, RZ, RZ, R48 ;  /* 0x000000ffff2c7224 */ /* 0x000fe400078e0030 */
[----:B------:R-:W-:-:S04]  /*2310*/  IMAD.HI.U32 R8, R2, R46, RZ ;  /* 0x0000002e02087227 */ /* 0x000fc800078e00ff */
[----:B------:R-:W-:Y:S02]  /*2320*/  @!P5 IMAD.IADD R39, R39, 0x1, -R3 ;  /* 0x000000012727d824 */ /* 0x000fe400078e0a03 */
[----:B------:R-:W-:-:S03]  /*2330*/  IMAD.HI.U32 R43, R2, R44, RZ ;  /* 0x0000002c022b7227 */ /* 0x000fc600078e00ff */
[C---:B------:R-:W-:Y:S01]  /*2340*/  ISETP.GT.U32.AND P5, PT, R3.reuse, R39, PT ;  /* 0x000000270300720c */ /* 0x040fe20003fa4070 */
[----:B------:R-:W-:Y:S02]  /*2350*/  IMAD.MOV R8, RZ, RZ, -R8 ;  /* 0x000000ffff087224 */ /* 0x000fe400078e0a08 */
[C---:B------:R-:W-:Y:S02]  /*2360*/  IMAD R42, R3.reuse, R42, R45 ;  /* 0x0000002a032a7224 */ /* 0x040fe400078e022d */
[----:B------:R-:W-:Y:S02]  /*2370*/  IMAD.MOV R45, RZ, RZ, -R43 ;  /* 0x000000ffff2d7224 */ /* 0x000fe400078e0a2b */
[C---:B------:R-:W-:Y:S02]  /*2380*/  IMAD R43, R3.reuse, R8, R46 ;  /* 0x00000008032b7224 */ /* 0x040fe400078e022e */
[----:B------:R-:W-:Y:S02]  /*2390*/  VIADD R51, R0, 0x26 ;  /* 0x0000002600337836 */ /* 0x000fe40000000000 */
[----:B------:R-:W-:Y:S01]  /*23a0*/  @!P2 IMAD.MOV R38, RZ, RZ, -R38 ;  /* 0x000000ffff26a224 */ /* 0x000fe200078e0a26 */
[C---:B------:R-:W-:Y:S01]  /*23b0*/  ISETP.GT.U32.AND P2, PT, R3.reuse, R41, PT ;  /* 0x000000290300720c */ /* 0x040fe20003f44070 */
[--C-:B------:R-:W-:Y:S01]  /*23c0*/  @!P1 IMAD.IADD R40, R40, 0x1, -R3.reuse ;  /* 0x0000000128289824 */ /* 0x100fe200078e0a03 */
[C---:B------:R-:W-:Y:S01]  /*23d0*/  ISETP.GT.U32.AND P1, PT, R3.reuse, R43, PT ;  /* 0x0000002b0300720c */ /* 0x040fe20003f24070 */
[----:B------:R-:W-:Y:S01]  /*23e0*/  IMAD R44, R3, R45, R44 ;  /* 0x0000002d032c7224 */ /* 0x000fe200078e022c */
[----:B------:R-:W-:Y:S01]  /*23f0*/  IABS R8, R51 ;  /* 0x0000003300087213 */ /* 0x000fe20000000000 */
[----:B------:R-:W-:Y:S01]  /*2400*/  @!P5 IMAD.IADD R39, R39, 0x1, -R3 ;  /* 0x000000012727d824 */ /* 0x000fe200078e0a03 */
[----:B------:R-:W-:Y:S01]  /*2410*/  ISETP.GT.U32.AND P5, PT, R3, R42, PT ;  /* 0x0000002a0300720c */ /* 0x000fe20003fa4070 */
[----:B------:R-:W-:-:S02]  /*2420*/  VIADD R53, R0, 0x27 ;  /* 0x0000002700357836 */ /* 0x000fc40000000000 */
[----:B------:R-:W-:Y:S02]  /*2430*/  IMAD.MOV.U32 R45, RZ, RZ, R8 ;  /* 0x000000ffff2d7224 */ /* 0x000fe400078e0008 */
[----:B------:R-:W-:Y:S01]  /*2440*/  @!P3 IMAD.MOV R39, RZ, RZ, -R39 ;  /* 0x000000ffff27b224 */ /* 0x000fe200078e0a27 */
[----:B------:R-:W-:Y:S01]  /*2450*/  IABS R46, R53 ;  /* 0x00000035002e7213 */ /* 0x000fe20000000000 */
[----:B------:R-:W-:-:S04]  /*2460*/  IMAD.HI.U32 R8, R2, R45, RZ ;  /* 0x0000002d02087227 */ /* 0x000fc800078e00ff */
[--C-:B------:R-:W-:Y:S01]  /*2470*/  @!P2 IMAD.IADD R41, R41, 0x1, -R3.reuse ;  /* 0x000000012929a824 */ /* 0x100fe200078e0a03 */
[----:B------:R-:W-:Y:S01]  /*2480*/  ISETP.GT.U32.AND P2, PT, R3, R40, PT ;  /* 0x000000280300720c */ /* 0x000fe20003f44070 */
[--C-:B------:R-:W-:Y:S02]  /*2490*/  @!P1 IMAD.IADD R43, R43, 0x1, -R3.reuse ;  /* 0x000000012b2b9824 */ /* 0x100fe400078e0a03 */
[----:B------:R-:W-:Y:S01]  /*24a0*/  IMAD.MOV R8, RZ, RZ, -R8 ;  /* 0x000000ffff087224 */ /* 0x000fe200078e0a08 */
[C---:B------:R-:W-:Y:S01]  /*24b0*/  ISETP.GT.U32.AND P3, PT, R3.reuse, R41, PT ;  /* 0x000000290300720c */ /* 0x040fe20003f64070 */
[----:B------:R-:W-:Y:S01]  /*24c0*/  @!P5 IMAD.IADD R42, R42, 0x1, -R3 ;  /* 0x000000012a2ad824 */ /* 0x000fe200078e0a03 */
[C---:B------:R-:W-:Y:S01]  /*24d0*/  ISETP.GT.U32.AND P1, PT, R3.reuse, R43, PT ;  /* 0x0000002b0300720c */ /* 0x040fe20003f24070 */
[C---:B------:R-:W-:Y:S02]  /*24e0*/  IMAD R45, R3.reuse, R8, R45 ;  /* 0x00000008032d7224 */ /* 0x040fe400078e022d */
[----:B------:R-:W-:Y:S01]  /*24f0*/  IMAD.HI.U32 R8, R2, R46, RZ ;  /* 0x0000002e02087227 */ /* 0x000fe200078e00ff */
[----:B------:R-:W-:-:S03]  /*2500*/  ISETP.GT.U32.AND P5, PT, R3, R42, PT ;  /* 0x0000002a0300720c */ /* 0x000fc60003fa4070 */
[----:B------:R-:W-:Y:S02]  /*2510*/  VIADD R55, R0, 0x28 ;  /* 0x0000002800377836 */ /* 0x000fe40000000000 */
[----:B------:R-:W-:Y:S02]  /*2520*/  IMAD.MOV R8, RZ, RZ, -R8 ;  /* 0x000000ffff087224 */ /* 0x000fe400078e0a08 */
[--C-:B------:R-:W-:Y:S01]  /*2530*/  @!P2 IMAD.IADD R40, R40, 0x1, -R3.reuse ;  /* 0x000000012828a824 */ /* 0x100fe200078e0a03 */
[----:B------:R-:W-:Y:S01]  /*2540*/  IABS R48, R55 ;  /* 0x0000003700307213 */ /* 0x000fe20000000000 */
[C---:B------:R-:W-:Y:S01]  /*2550*/  IMAD R8, R3.reuse, R8, R46 ;  /* 0x0000000803087224 */ /* 0x040fe200078e022e */
[----:B------:R-:W-:Y:S01]  /*2560*/  ISETP.GT.U32.AND P2, PT, R3, R44, PT ;  /* 0x0000002c0300720c */ /* 0x000fe20003f44070 */
[--C-:B------:R-:W-:Y:S01]  /*2570*/  @!P3 IMAD.IADD R41, R41, 0x1, -R3.reuse ;  /* 0x000000012929b824 */ /* 0x100fe200078e0a03 */
[----:B------:R-:W-:Y:S01]  /*2580*/  ISETP.GT.U32.AND P3, PT, R3, R45, PT ;  /* 0x0000002d0300720c */ /* 0x000fe20003f64070 */
[----:B------:R-:W-:Y:S01]  /*2590*/  @!P1 IMAD.IADD R43, R43, 0x1, -R3 ;  /* 0x000000012b2b9824 */ /* 0x000fe200078e0a03 */
[----:B------:R-:W-:Y:S01]  /*25a0*/  ISETP.GT.U32.AND P1, PT, R3, R8, PT ;  /* 0x000000080300720c */ /* 0x000fe20003f24070 */
[----:B------:R-:W-:-:S04]  /*25b0*/  IMAD.HI.U32 R46, R2, R48, RZ ;  /* 0x00000030022e7227 */ /* 0x000fc800078e00ff */
[----:B------:R-:W-:Y:S02]  /*25c0*/  VIADD R56, R0, 0x29 ;  /* 0x0000002900387836 */ /* 0x000fe40000000000 */
[----:B------:R-:W-:Y:S02]  /*25d0*/  IMAD.MOV R46, RZ, RZ, -R46 ;  /* 0x000000ffff2e7224 */ /* 0x000fe400078e0a2e */
[--C-:B------:R-:W-:Y:S01]  /*25e0*/  @!P5 IMAD.IADD R42, R42, 0x1, -R3.reuse ;  /* 0x000000012a2ad824 */ /* 0x100fe200078e0a03 */
[----:B------:R-:W-:Y:S01]  /*25f0*/  ISETP.GE.AND P5, PT, R49, RZ, PT ;  /* 0x000000ff3100720c */ /* 0x000fe20003fa6270 */
[----:B------:R-:W-:Y:S01]  /*2600*/  @!P2 IMAD.IADD R44, R44, 0x1, -R3 ;  /* 0x000000012c2ca824 */ /* 0x000fe200078e0a03 */
[----:B------:R-:W-:Y:S01]  /*2610*/  IABS R52, R56 ;  /* 0x0000003800347213 */ /* 0x000fe20000000000 */
[----:B------:R-:W-:Y:S01]  /*2620*/  IMAD R46, R3, R46, R48 ;  /* 0x0000002e032e7224 */ /* 0x000fe200078e0230 */
[----:B------:R-:W-:Y:S01]  /*2630*/  ISETP.GE.AND P2, PT, R50, RZ, PT ;  /* 0x000000ff3200720c */ /* 0x000fe20003f46270 */
[----:B------:R-:W-:-:S02]  /*2640*/  VIADD R57, R0, 0x2a ;  /* 0x0000002a00397836 */ /* 0x000fc40000000000 */
[--C-:B------:R-:W-:Y:S01]  /*2650*/  @!P3 IMAD.IADD R45, R45, 0x1, -R3.reuse ;  /* 0x000000012d2db824 */ /* 0x100fe200078e0a03 */
[----:B------:R-:W-:Y:S01]  /*2660*/  ISETP.GE.AND P3, PT, R51, RZ, PT ;  /* 0x000000ff3300720c */ /* 0x000fe20003f66270 */
[----:B------:R-:W-:Y:S01]  /*2670*/  @!P1 IMAD.IADD R8, R8, 0x1, -R3 ;  /* 0x0000000108089824 */ /* 0x000fe200078e0a03 */
[C---:B------:R-:W-:Y:S01]  /*2680*/  ISETP.GT.U32.AND P1, PT, R3.reuse, R44, PT ;  /* 0x0000002c0300720c */ /* 0x040fe20003f24070 */
[----:B------:R-:W-:Y:S01]  /*2690*/  @!P4 IMAD.MOV R42, RZ, RZ, -R42 ;  /* 0x000000ffff2ac224 */ /* 0x000fe200078e0a2a */
[----:B------:R-:W-:Y:S01]  /*26a0*/  ISETP.GT.U32.AND P4, PT, R3, R46, PT ;  /* 0x0000002e0300720c */ /* 0x000fe20003f84070 */
[----:B------:R-:W-:Y:S01]  /*26b0*/  IMAD.HI.U32 R48, R2, R52, RZ ;  /* 0x0000003402307227 */ /* 0x000fe200078e00ff */
[----:B------:R-:W-:-:S03]  /*26c0*/  IABS R54, R57 ;  /* 0x0000003900367213 */ /* 0x000fc60000000000 */
[----:B------:R-:W-:Y:S01]  /*26d0*/  @!P0 IMAD.MOV R41, RZ, RZ, -R41 ;  /* 0x000000ffff298224 */ /* 0x000fe200078e0a29 */
[----:B------:R-:W-:Y:S01]  /*26e0*/  ISETP.GT.U32.AND P0, PT, R3, R45, PT ;  /* 0x0000002d0300720c */ /* 0x000fe20003f04070 */
[----:B------:R-:W-:Y:S02]  /*26f0*/  IMAD.MOV R48, RZ, RZ, -R48 ;  /* 0x000000ffff307224 */ /* 0x000fe400078e0a30 */
[----:B------:R-:W-:Y:S01]  /*2700*/  @!P5 IMAD.MOV R43, RZ, RZ, -R43 ;  /* 0x000000ffff2bd224 */ /* 0x000fe200078e0a2b */
[----:B------:R-:W-:Y:S01]  /*2710*/  ISETP.GE.AND P5, PT, R53, RZ, PT ;  /* 0x000000ff3500720c */ /* 0x000fe20003fa6270 */
[----:B------:R-:W-:Y:S01]  /*2720*/  @!P6 IMAD.MOV R40, RZ, RZ, -R40 ;  /* 0x000000ffff28e224 */ /* 0x000fe200078e0a28 */
[C---:B------:R-:W-:Y:S01]  /*2730*/  ISETP.GT.U32.AND P6, PT, R3.reuse, R8, PT ;  /* 0x000000080300720c */ /* 0x040fe20003fc4070 */
[----:B------:R-:W-:Y:S02]  /*2740*/  IMAD R52, R3, R48, R52 ;  /* 0x0000003003347224 */ /* 0x000fe400078e0234 */
[----:B------:R-:W-:-:S04]  /*2750*/  IMAD.HI.U32 R48, R2, R54, RZ ;  /* 0x0000003602307227 */ /* 0x000fc800078e00ff */
[----:B------:R-:W-:Y:S02]  /*2760*/  VIADD R53, R0, 0x2b ;  /* 0x0000002b00357836 */ /* 0x000fe40000000000 */
[--C-:B------:R-:W-:Y:S01]  /*2770*/  @!P1 IMAD.IADD R44, R44, 0x1, -R3.reuse ;  /* 0x000000012c2c9824 */ /* 0x100fe200078e0a03 */
[----:B------:R-:W-:Y:S01]  /*2780*/  ISETP.GE.AND P1, PT, R55, RZ, PT ;  /* 0x000000ff3700720c */ /* 0x000fe20003f26270 */
[----:B------:R-:W-:Y:S01]  /*2790*/  IMAD.MOV R48, RZ, RZ, -R48 ;  /* 0x000000ffff307224 */ /* 0x000fe200078e0a30 */
[----:B------:R-:W-:Y:S01]  /*27a0*/  IABS R49, R53 ;  /* 0x0000003500317213 */ /* 0x000fe20000000000 */
[--C-:B------:R-:W-:Y:S01]  /*27b0*/  @!P4 IMAD.IADD R46, R46, 0x1, -R3.reuse ;  /* 0x000000012e2ec824 */ /* 0x100fe200078e0a03 */
[----:B------:R-:W-:Y:S01]  /*27c0*/  ISETP.GE.AND P4, PT, R57, RZ, PT ;  /* 0x000000ff3900720c */ /* 0x000fe20003f86270 */
[----:B------:R-:W-:Y:S01]  /*27d0*/  @!P0 IMAD.IADD R45, R45, 0x1, -R3 ;  /* 0x000000012d2d8824 */ /* 0x000fe200078e0a03 */
[C---:B------:R-:W-:Y:S01]  /*27e0*/  ISETP.GT.U32.AND P0, PT, R3.reuse, R52, PT ;  /* 0x000000340300720c */ /* 0x040fe20003f04070 */
[----:B------:R-:W-:-:S02]  /*27f0*/  IMAD R54, R3, R48, R54 ;  /* 0x0000003003367224 */ /* 0x000fc400078e0236 */
[----:B------:R-:W-:Y:S01]  /*2800*/  @!P2 IMAD.MOV R44, RZ, RZ, -R44 ;  /* 0x000000ffff2ca224 */ /* 0x000fe200078e0a2c */
[----:B------:R-:W-:Y:S01]  /*2810*/  ISETP.GT.U32.AND P2, PT, R3, R46, PT ;  /* 0x0000002e0300720c */ /* 0x000fe20003f44070 */
[----:B------:R-:W-:-:S04]  /*2820*/  IMAD.HI.U32 R48, R2, R49, RZ ;  /* 0x0000003102307227 */ /* 0x000fc800078e00ff */
[----:B------:R-:W-:Y:S01]  /*2830*/  @!P3 IMAD.MOV R45, RZ, RZ, -R45 ;  /* 0x000000ffff2db224 */ /* 0x000fe200078e0a2d */
[C---:B------:R-:W-:Y:S01]  /*2840*/  ISETP.GT.U32.AND P3, PT, R3.reuse, R54, PT ;  /* 0x000000360300720c */ /* 0x040fe20003f64070 */
[----:B------:R-:W-:Y:S01]  /*2850*/  @!P6 IMAD.IADD R8, R8, 0x1, -R3 ;  /* 0x000000010808e824 */ /* 0x000fe200078e0a03 */
[----:B------:R-:W-:Y:S01]  /*2860*/  ISETP.GE.AND P6, PT, R56, RZ, PT ;  /* 0x000000ff3800720c */ /* 0x000fe20003fc6270 */
[----:B------:R-:W-:Y:S02]  /*2870*/  IMAD.MOV R50, RZ, RZ, -R48 ;  /* 0x000000ffff327224 */ /* 0x000fe400078e0a30 */
[----:B------:R-:W-:Y:S02]  /*2880*/  IMAD.MOV.U32 R48, RZ, RZ, R8 ;  /* 0x000000ffff307224 */ /* 0x000fe400078e0008 */
[----:B------:R-:W-:Y:S02]  /*2890*/  IMAD R8, R3, R50, R49 ;  /* 0x0000003203087224 */ /* 0x000fe400078e0231 */
[----:B------:R-:W-:-:S02]  /*28a0*/  VIADD R55, R0, 0x2c ;  /* 0x0000002c00377836 */ /* 0x000fc40000000000 */
[--C-:B------:R-:W-:Y:S01]  /*28b0*/  @!P2 IMAD.IADD R46, R46, 0x1, -R3.reuse ;  /* 0x000000012e2ea824 */ /* 0x100fe200078e0a03 */
[C---:B------:R-:W-:Y:S01]  /*28c0*/  ISETP.GT.U32.AND P2, PT, R3.reuse, R8, PT ;  /* 0x000000080300720c */ /* 0x040fe20003f44070 */
[--C-:B------:R-:W-:Y:S01]  /*28d0*/  @!P3 IMAD.IADD R54, R54, 0x1, -R3.reuse ;  /* 0x000000013636b824 */ /* 0x100fe200078e0a03 */
[----:B------:R-:W-:Y:S01]  /*28e0*/  IABS R51, R55 ;  /* 0x0000003700337213 */ /* 0x000fe20000000000 */
[----:B------:R-:W-:Y:S02]  /*28f0*/  IMAD.MOV.U32 R50, RZ, RZ, R46 ;  /* 0x000000ffff327224 */ /* 0x000fe400078e002e */
[----:B------:R-:W-:Y:S02]  /*2900*/  @!P0 IMAD.IADD R52, R52, 0x1, -R3 ;  /* 0x0000000134348824 */ /* 0x000fe400078e0a03 */
[----:B------:R-:W-:Y:S01]  /*2910*/  @!P1 IMAD.MOV R50, RZ, RZ, -R50 ;  /* 0x000000ffff329224 */ /* 0x000fe200078e0a32 */
[C---:B------:R-:W-:Y:S01]  /*2920*/  ISETP.GT.U32.AND P1, PT, R3.reuse, R54, PT ;  /* 0x000000360300720c */ /* 0x040fe20003f24070 */
[----:B------:R-:W-:Y:S01]  /*2930*/  IMAD.HI.U32 R49, R2, R51, RZ ;  /* 0x0000003302317227 */ /* 0x000fe200078e00ff */
[----:B------:R-:W-:-:S03]  /*2940*/  ISETP.GT.U32.AND P0, PT, R3, R52, PT ;  /* 0x000000340300720c */ /* 0x000fc60003f04070 */
[----:B------:R-:W-:Y:S02]  /*2950*/  VIADD R56, R0, 0x2d ;  /* 0x0000002d00387836 */ /* 0x000fe40000000000 */
[----:B------:R-:W-:Y:S02]  /*2960*/  IMAD.MOV R46, RZ, RZ, -R49 ;  /* 0x000000ffff2e7224 */ /* 0x000fe400078e0a31 */
[----:B------:R-:W-:Y:S01]  /*2970*/  @!P2 IMAD.IADD R8, R8, 0x1, -R3 ;  /* 0x000000010808a824 */ /* 0x000fe200078e0a03 */
[----:B------:R-:W-:Y:S01]  /*2980*/  IABS R60, R56 ;  /* 0x00000038003c7213 */ /* 0x000fe20000000000 */
[C---:B------:R-:W-:Y:S01]  /*2990*/  IMAD R46, R3.reuse, R46, R51 ;  /* 0x0000002e032e7224 */ /* 0x040fe200078e0233 */
[----:B------:R-:W-:Y:S01]  /*29a0*/  ISETP.GE.AND P3, PT, R56, RZ, PT ;  /* 0x000000ff3800720c */ /* 0x000fe20003f66270 */
[----:B------:R-:W-:Y:S01]  /*29b0*/  @!P1 IMAD.IADD R54, R54, 0x1, -R3 ;  /* 0x0000000136369824 */ /* 0x000fe200078e0a03 */
[C---:B------:R-:W-:Y:S01]  /*29c0*/  ISETP.GT.U32.AND P2, PT, R3.reuse, R8, PT ;  /* 0x000000080300720c */ /* 0x040fe20003f44070 */
[----:B------:R-:W-:Y:S01]  /*29d0*/  IMAD.HI.U32 R49, R2, R60, RZ ;  /* 0x0000003c02317227 */ /* 0x000fe200078e00ff */
[----:B------:R-:W-:-:S03]  /*29e0*/  ISETP.GT.U32.AND P1, PT, R3, R46, PT ;  /* 0x0000002e0300720c */ /* 0x000fc60003f24070 */
[----:B------:R-:W-:Y:S01]  /*29f0*/  @!P5 IMAD.MOV R48, RZ, RZ, -R48 ;  /* 0x000000ffff30d224 */ /* 0x000fe200078e0a30 */
[----:B------:R-:W-:Y:S01]  /*2a00*/  ISETP.GE.AND P5, PT, R53, RZ, PT ;  /* 0x000000ff3500720c */ /* 0x000fe20003fa6270 */
[----:B------:R-:W-:Y:S02]  /*2a10*/  IMAD.MOV R49, RZ, RZ, -R49 ;  /* 0x000000ffff317224 */ /* 0x000fe400078e0a31 */
[--C-:B------:R-:W-:Y:S01]  /*2a20*/  @!P0 IMAD.IADD R52, R52, 0x1, -R3.reuse ;  /* 0x0000000134348824 */ /* 0x100fe200078e0a03 */
[----:B------:R-:W-:Y:S01]  /*2a30*/  ISETP.GE.AND P0, PT, R55, RZ, PT ;  /* 0x000000ff3700720c */ /* 0x000fe20003f06270 */
[----:B------:R-:W-:Y:S02]  /*2a40*/  VIADD R51, R0, 0x2e ;  /* 0x0000002e00337836 */ /* 0x000fe40000000000 */
[----:B------:R-:W-:Y:S02]  /*2a50*/  IMAD R60, R3, R49, R60 ;  /* 0x00000031033c7224 */ /* 0x000fe400078e023c */
[----:B------:R-:W-:-:S02]  /*2a60*/  @!P2 IMAD.IADD R8, R8, 0x1, -R3 ;  /* 0x000000010808a824 */ /* 0x000fc400078e0a03 */
[----:B------:R-:W-:Y:S02]  /*2a70*/  VIADD R53, R0, 0x2f ;  /* 0x0000002f00357836 */ /* 0x000fe40000000000 */
[----:B------:R-:W-:Y:S01]  /*2a80*/  @!P6 IMAD.MOV R52, RZ, RZ, -R52 ;  /* 0x000000ffff34e224 */ /* 0x000fe200078e0a34 */
[----:B------:R-:W-:Y:S01]  /*2a90*/  ISETP.GE.AND P6, PT, R51, RZ, PT ;  /* 0x000000ff3300720c */ /* 0x000fe20003fc6270 */
[----:B------:R-:W-:Y:S01]  /*2aa0*/  @!P4 IMAD.MOV R54, RZ, RZ, -R54 ;  /* 0x000000ffff36c224 */ /* 0x000fe200078e0a36 */
[----:B------:R-:W-:Y:S01]  /*2ab0*/  IABS R51, R51 ;  /* 0x0000003300337213 */ /* 0x000fe20000000000 */
[----:B------:R-:W-:Y:S01]  /*2ac0*/  IMAD.MOV.U32 R56, RZ, RZ, R8 ;  /* 0x000000ffff387224 */ /* 0x000fe200078e0008 */
[----:B------:R-:W-:Y:S01]  /*2ad0*/  ISETP.GT.U32.AND P4, PT, R3, R60, PT ;  /* 0x0000003c0300720c */ /* 0x000fe20003f84070 */
[----:B------:R-:W-:Y:S01]  /*2ae0*/  @!P1 IMAD.IADD R46, R46, 0x1, -R3 ;  /* 0x000000012e2e9824 */ /* 0x000fe200078e0a03 */
[----:B------:R-:W-:Y:S01]  /*2af0*/  IABS R64, R53 ;  /* 0x0000003500407213 */ /* 0x000fe20000000000 */
[----:B------:R-:W-:Y:S01]  /*2b00*/  @!P5 IMAD.MOV R56, RZ, RZ, -R56 ;  /* 0x000000ffff38d224 */ /* 0x000fe200078e0a38 */
[----:B------:R-:W-:Y:S01]  /*2b10*/  ISETP.GE.AND P2, PT, R53, RZ, PT ;  /* 0x000000ff3500720c */ /* 0x000fe20003f46270 */
[----:B------:R-:W-:Y:S01]  /*2b20*/  VIADD R55, R0, 0x30 ;  /* 0x0000003000377836 */ /* 0x000fe20000000000 */
[----:B------:R-:W-:Y:S01]  /*2b30*/  ISETP.GT.U32.AND P5, PT, R3, R46, PT ;  /* 0x0000002e0300720c */ /* 0x000fe20003fa4070 */
[----:B------:R-:W-:-:S03]  /*2b40*/  IMAD.HI.U32 R49, R2, R51, RZ ;  /* 0x0000003302317227 */ /* 0x000fc600078e00ff */
[----:B------:R-:W-:Y:S01]  /*2b50*/  IABS R66, R55 ;  /* 0x0000003700427213 */ /* 0x000fe20000000000 */
[----:B------:R-:W-:Y:S01]  /*2b60*/  IMAD.HI.U32 R8, R2, R64, RZ ;  /* 0x0000004002087227 */ /* 0x000fe200078e00ff */
[----:B------:R-:W-:-:S03]  /*2b70*/  ISETP.GE.AND P1, PT, R55, RZ, PT ;  /* 0x000000ff3700720c */ /* 0x000fc60003f26270 */
[----:B------:R-:W-:Y:S02]  /*2b80*/  IMAD.MOV R58, RZ, RZ, -R49 ;  /* 0x000000ffff3a7224 */ /* 0x000fe400078e0a31 */
[----:B------:R-:W-:Y:S02]  /*2b90*/  IMAD.MOV R49, RZ, RZ, -R8 ;  /* 0x000000ffff317224 */ /* 0x000fe400078e0a08 */
[C---:B------:R-:W-:Y:S02]  /*2ba0*/  IMAD R8, R3.reuse, R58, R51 ;  /* 0x0000003a03087224 */ /* 0x040fe400078e0233 */
[----:B------:R-:W-:Y:S02]  /*2bb0*/  @!P4 IMAD.IADD R60, R60, 0x1, -R3 ;  /* 0x000000013c3cc824 */ /* 0x000fe400078e0a03 */
[C---:B------:R-:W-:Y:S02]  /*2bc0*/  IMAD R64, R3.reuse, R49, R64 ;  /* 0x0000003103407224 */ /* 0x040fe400078e0240 */
[----:B------:R-:W-:Y:S01]  /*2bd0*/  IMAD.HI.U32 R49, R2, R66, RZ ;  /* 0x0000004202317227 */ /* 0x000fe200078e00ff */
[----:B------:R-:W-:-:S03]  /*2be0*/  ISETP.GT.U32.AND P4, PT, R3, R60, PT ;  /* 0x0000003c0300720c */ /* 0x000fc60003f84070 */
[----:B------:R-:W-:Y:S01]  /*2bf0*/  @!P5 IMAD.IADD R46, R46, 0x1, -R3 ;  /* 0x000000012e2ed824 */ /* 0x000fe200078e0a03 */
[C---:B------:R-:W-:Y:S01]  /*2c00*/  ISETP.GT.U32.AND P5, PT, R3.reuse, R8, PT ;  /* 0x000000080300720c */ /* 0x040fe20003fa4070 */
[----:B------:R-:W-:Y:S02]  /*2c10*/  IMAD.MOV R49, RZ, RZ, -R49 ;  /* 0x000000ffff317224 */ /* 0x000fe400078e0a31 */
[----:B------:R-:W-:Y:S02]  /*2c20*/  IMAD.MOV.U32 R58, RZ, RZ, R46 ;  /* 0x000000ffff3a7224 */ /* 0x000fe400078e002e */
[C---:B------:R-:W-:Y:S02]  /*2c30*/  IMAD R66, R3.reuse, R49, R66 ;  /* 0x0000003103427224 */ /* 0x040fe400078e0242 */
[C---:B------:R-:W-:Y:S02]  /*2c40*/  VIADD R53, R0.reuse, 0x31 ;  /* 0x0000003100357836 */ /* 0x040fe40000000000 */
[----:B------:R-:W-:Y:S01]  /*2c50*/  @!P0 IMAD.MOV R58, RZ, RZ, -R58 ;  /* 0x000000ffff3a8224 */ /* 0x000fe200078e0a3a */
[C---:B------:R-:W-:Y:S01]  /*2c60*/  ISETP.GT.U32.AND P0, PT, R3.reuse, R66, PT ;  /* 0x000000420300720c */ /* 0x040fe20003f04070 */
[----:B------:R-:W-:Y:S01]  /*2c70*/  VIADD R55, R0, 0x32 ;  /* 0x0000003200377836 */ /* 0x000fe20000000000 */
[----:B------:R-:W-:Y:S01]  /*2c80*/  IABS R51, R53 ;  /* 0x0000003500337213 */ /* 0x000fe20000000000 */
[--C-:B------:R-:W-:Y:S01]  /*2c90*/  @!P4 IMAD.IADD R60, R60, 0x1, -R3.reuse ;  /* 0x000000013c3cc824 */ /* 0x100fe200078e0a03 */
        /* <DEDUP_REMOVED lines=11> */
[----:B------:R-:W-:Y:S02]  /*2d50*/  @!P0 IMAD.IADD R66, R66, 0x1, -R3 ;  /* 0x0000000142428824 */ /* 0x000fe400078e0a03 */
[----:B------:R-:W-:Y:S02]  /*2d60*/  IMAD.MOV R49, RZ, RZ, -R46 ;  /* 0x000000ffff317224 */ /* 0x000fe400078e0a2e */
[C---:B------:R-:W-:Y:S01]  /*2d70*/  IMAD R46, R3.reuse, R62, R51 ;  /* 0x0000003e032e7224 */ /* 0x040fe200078e0233 */
[C---:B------:R-:W-:Y:S01]  /*2d80*/  ISETP.GT.U32.AND P0, PT, R3.reuse, R66, PT ;  /* 0x000000420300720c */ /* 0x040fe20003f04070 */
[----:B------:R-:W-:Y:S02]  /*2d90*/  IMAD R70, R3, R49, R70 ;  /* 0x0000003103467224 */ /* 0x000fe400078e0246 */
[----:B------:R-:W-:-:S04]  /*2da0*/  IMAD.HI.U32 R49, R2, R72, RZ ;  /* 0x0000004802317227 */ /* 0x000fc800078e00ff */
[----:B------:R-:W-:Y:S01]  /*2db0*/  @!P3 IMAD.IADD R8, R8, 0x1, -R3 ;  /* 0x000000010808b824 */ /* 0x000fe200078e0a03 */
[C---:B------:R-:W-:Y:S01]  /*2dc0*/  ISETP.GT.U32.AND P3, PT, R3.reuse, R46, PT ;  /* 0x0000002e0300720c */ /* 0x040fe20003f64070 */
[----:B------:R-:W-:Y:S02]  /*2dd0*/  IMAD.MOV R49, RZ, RZ, -R49 ;  /* 0x000000ffff317224 */ /* 0x000fe400078e0a31 */
[--C-:B------:R-:W-:Y:S02]  /*2de0*/  @!P4 IMAD.IADD R64, R64, 0x1, -R3.reuse ;  /* 0x000000014040c824 */ /* 0x100fe400078e0a03 */
[C---:B------:R-:W-:Y:S02]  /*2df0*/  IMAD R72, R3.reuse, R49, R72 ;  /* 0x0000003103487224 */ /* 0x040fe400078e0248 */
[----:B------:R-:W-:Y:S01]  /*2e00*/  VIADD R53, R0, 0x34 ;  /* 0x0000003400357836 */ /* 0x000fe20000000000 */
[C---:B------:R-:W-:Y:S01]  /*2e10*/  ISETP.GT.U32.AND P4, PT, R3.reuse, R64, PT ;  /* 0x000000400300720c */ /* 0x040fe20003f84070 */
[--C-:B------:R-:W-:Y:S01]  /*2e20*/  @!P0 IMAD.IADD R66, R66, 0x1, -R3.reuse ;  /* 0x0000000142428824 */ /* 0x100fe200078e0a03 */
[----:B------:R-:W-:Y:S01]  /*2e30*/  ISETP.GT.U32.AND P0, PT, R3, R72, PT ;  /* 0x000000480300720c */ /* 0x000fe20003f04070 */
[----:B------:R-:W-:Y:S01]  /*2e40*/  VIADD R59, R0, 0x35 ;  /* 0x00000035003b7836 */ /* 0x000fe20000000000 */
[----:B------:R-:W-:Y:S01]  /*2e50*/  IABS R74, R53 ;  /* 0x00000035004a7213 */ /* 0x000fe20000000000 */
[----:B------:R-:W-:-:S02]  /*2e60*/  @!P3 IMAD.IADD R46, R46, 0x1, -R3 ;  /* 0x000000012e2eb824 */ /* 0x000fc400078e0a03 */
[----:B------:R-:W-:Y:S01]  /*2e70*/  VIADD R61, R0, 0x36 ;  /* 0x00000036003d7836 */ /* 0x000fe20000000000 */
[----:B------:R-:W-:Y:S01]  /*2e80*/  IABS R76, R59 ;  /* 0x0000003b004c7213 */ /* 0x000fe20000000000 */
[----:B------:R-:W-:Y:S01]  /*2e90*/  IMAD.HI.U32 R49, R2, R74, RZ ;  /* 0x0000004a02317227 */ /* 0x000fe200078e00ff */
[----:B------:R-:W-:Y:S02]  /*2ea0*/  ISETP.GT.U32.AND P3, PT, R3, R46, PT ;  /* 0x0000002e0300720c */ /* 0x000fe40003f64070 */
[----:B------:R-:W-:Y:S01]  /*2eb0*/  IABS R51, R61 ;  /* 0x0000003d00337213 */ /* 0x000fe20000000000 */
[----:B------:R-:W-:Y:S02]  /*2ec0*/  IMAD.MOV.U32 R62, RZ, RZ, R8 ;  /* 0x000000ffff3e7224 */ /* 0x000fe400078e0008 */
[----:B------:R-:W-:Y:S02]  /*2ed0*/  IMAD.MOV R49, RZ, RZ, -R49 ;  /* 0x000000ffff317224 */ /* 0x000fe400078e0a31 */
[----:B------:R-:W-:-:S02]  /*2ee0*/  @!P0 IMAD.IADD R72, R72, 0x1, -R3 ;  /* 0x0000000148488824 */ /* 0x000fc400078e0a03 */
[----:B------:R-:W-:-:S03]  /*2ef0*/  IMAD.HI.U32 R8, R2, R76, RZ ;  /* 0x0000004c02087227 */ /* 0x000fc600078e00ff */
[C---:B------:R-:W-:Y:S01]  /*2f00*/  ISETP.GT.U32.AND P0, PT, R3.reuse, R72, PT ;  /* 0x000000480300720c */ /* 0x040fe20003f04070 */
[----:B------:R-:W-:Y:S01]  /*2f10*/  @!P4 IMAD.IADD R64, R64, 0x1, -R3 ;  /* 0x000000014040c824 */ /* 0x000fe200078e0a03 */
[C---:B------:R-:W-:Y:S01]  /*2f20*/  ISETP.GT.U32.AND P4, PT, R3.reuse, R70, PT ;  /* 0x000000460300720c */ /* 0x040fe20003f84070 */
[----:B------:R-:W-:Y:S02]  /*2f30*/  IMAD R74, R3, R49, R74 ;  /* 0x00000031034a7224 */ /* 0x000fe400078e024a */
[----:B------:R-:W-:Y:S02]  /*2f40*/  IMAD.MOV R49, RZ, RZ, -R8 ;  /* 0x000000ffff317224 */ /* 0x000fe400078e0a08 */
[----:B------:R-:W-:-:S04]  /*2f50*/  IMAD.HI.U32 R8, R2, R51, RZ ;  /* 0x0000003302087227 */ /* 0x000fc800078e00ff */
[----:B------:R-:W-:Y:S01]  /*2f60*/  @!P3 IMAD.IADD R46, R46, 0x1, -R3 ;  /* 0x000000012e2eb824 */ /* 0x000fe200078e0a03 */
[C---:B------:R-:W-:Y:S01]  /*2f70*/  ISETP.GT.U32.AND P3, PT, R3.reuse, R74, PT ;  /* 0x0000004a0300720c */ /* 0x040fe20003f64070 */
[----:B------:R-:W-:Y:S02]  /*2f80*/  IMAD.MOV R8, RZ, RZ, -R8 ;  /* 0x000000ffff087224 */ /* 0x000fe400078e0a08 */
[C---:B------:R-:W-:Y:S02]  /*2f90*/  IMAD R76, R3.reuse, R49, R76 ;  /* 0x00000031034c7224 */ /* 0x040fe400078e024c */
[----:B------:R-:W-:Y:S02]  /*2fa0*/  IMAD.MOV.U32 R68, RZ, RZ, R46 ;  /* 0x000000ffff447224 */ /* 0x000fe400078e002e */
[C---:B------:R-:W-:Y:S02]  /*2fb0*/  IMAD R46, R3.reuse, R8, R51 ;  /* 0x00000008032e7224 */ /* 0x040fe400078e0233 */
[----:B------:R-:W-:Y:S01]  /*2fc0*/  @!P5 IMAD.MOV R68, RZ, RZ, -R68 ;  /* 0x000000ffff44d224 */ /* 0x000fe200078e0a44 */
[----:B------:R-:W-:Y:S01]  /*2fd0*/  ISETP.GT.U32.AND P5, PT, R3, R76, PT ;  /* 0x0000004c0300720c */ /* 0x000fe20003fa4070 */
[--C-:B------:R-:W-:Y:S01]  /*2fe0*/  @!P4 IMAD.IADD R70, R70, 0x1, -R3.reuse ;  /* 0x000000014646c824 */ /* 0x100fe200078e0a03 */
[----:B------:R-:W-:Y:S01]  /*2ff0*/  ISETP.GE.AND P4, PT, R57, RZ, PT ;  /* 0x000000ff3900720c */ /* 0x000fe20003f86270 */
[--C-:B------:R-:W-:Y:S01]  /*3000*/  @!P0 IMAD.IADD R72, R72, 0x1, -R3.reuse ;  /* 0x0000000148488824 */ /* 0x100fe200078e0a03 */
[C---:B------:R-:W-:Y:S01]  /*3010*/  ISETP.GT.U32.AND P0, PT, R3.reuse, R46, PT ;  /* 0x0000002e0300720c */ /* 0x040fe20003f04070 */
[----:B------:R-:W-:Y:S01]  /*3020*/  @!P2 IMAD.MOV R64, RZ, RZ, -R64 ;  /* 0x000000ffff40a224 */ /* 0x000fe200078e0a40 */
[----:B------:R-:W-:Y:S01]  /*3030*/  ISETP.GT.U32.AND P2, PT, R3, R70, PT ;  /* 0x000000460300720c */ /* 0x000fe20003f44070 */
[----:B------:R-:W-:Y:S01]  /*3040*/  @!P1 IMAD.MOV R66, RZ, RZ, -R66 ;  /* 0x000000ffff429224 */ /* 0x000fe200078e0a42 */
[----:B------:R-:W-:Y:S01]  /*3050*/  ISETP.GE.AND P1, PT, R53, RZ, PT ;  /* 0x000000ff3500720c */ /* 0x000fe20003f26270 */
[----:B------:R-:W-:-:S02]  /*3060*/  @!P3 IMAD.IADD R74, R74, 0x1, -R3 ;  /* 0x000000014a4ab824 */ /* 0x000fc400078e0a03 */
[----:B------:R-:W-:Y:S02]  /*3070*/  VIADD R53, R0, 0x37 ;  /* 0x0000003700357836 */ /* 0x000fe40000000000 */
[--C-:B------:R-:W-:Y:S01]  /*3080*/  @!P5 IMAD.IADD R76, R76, 0x1, -R3.reuse ;  /* 0x000000014c4cd824 */ /* 0x100fe200078e0a03 */
[C---:B------:R-:W-:Y:S01]  /*3090*/  ISETP.GT.U32.AND P3, PT, R3.reuse, R74, PT ;  /* 0x0000004a0300720c */ /* 0x040fe20003f64070 */
[----:B------:R-:W-:Y:S01]  /*30a0*/  VIADD R57, R0, 0x38 ;  /* 0x0000003800397836 */ /* 0x000fe20000000000 */
[----:B------:R-:W-:Y:S01]  /*30b0*/  IABS R80, R53 ;  /* 0x0000003500507213 */ /* 0x000fe20000000000 */
[--C-:B------:R-:W-:Y:S01]  /*30c0*/  @!P0 IMAD.IADD R46, R46, 0x1, -R3.reuse ;  /* 0x000000012e2e8824 */ /* 0x100fe200078e0a03 */
[----:B------:R-:W-:Y:S01]  /*30d0*/  ISETP.GT.U32.AND P5, PT, R3, R76, PT ;  /* 0x0000004c0300720c */ /* 0x000fe20003fa4070 */
[----:B------:R-:W-:Y:S01]  /*30e0*/  @!P2 IMAD.IADD R70, R70, 0x1, -R3 ;  /* 0x000000014646a824 */ /* 0x000fe200078e0a03 */
[----:B------:R-:W-:Y:S01]  /*30f0*/  ISETP.GE.AND P2, PT, R59, RZ, PT ;  /* 0x000000ff3b00720c */ /* 0x000fe20003f46270 */
[----:B------:R-:W-:Y:S01]  /*3100*/  IMAD.HI.U32 R8, R2, R80, RZ ;  /* 0x0000005002087227 */ /* 0x000fe200078e00ff */
[----:B------:R-:W-:-:S02]  /*3110*/  ISETP.GT.U32.AND P0, PT, R3, R46, PT ;  /* 0x0000002e0300720c */ /* 0x000fc40003f04070 */
[----:B------:R-:W-:Y:S01]  /*3120*/  IABS R82, R57 ;  /* 0x0000003900527213 */ /* 0x000fe20000000000 */
[C---:B------:R-:W-:Y:S02]  /*3130*/  VIADD R59, R0.reuse, 0x39 ;  /* 0x00000039003b7836 */ /* 0x040fe40000000000 */
[----:B------:R-:W-:Y:S02]  /*3140*/  VIADD R63, R0, 0x3a ;  /* 0x0000003a003f7836 */ /* 0x000fe40000000000 */
[----:B------:R-:W-:Y:S01]  /*3150*/  IMAD.MOV R8, RZ, RZ, -R8 ;  /* 0x000000ffff087224 */ /* 0x000fe200078e0a08 */
[----:B------:R-:W-:Y:S01]  /*3160*/  IABS R84, R59 ;  /* 0x0000003b00547213 */ /* 0x000fe20000000000 */
[----:B------:R-:W-:Y:S01]  /*3170*/  @!P3 IMAD.IADD R74, R74, 0x1, -R3 ;  /* 0x000000014a4ab824 */ /* 0x000fe200078e0a03 */
[----:B------:R-:W-:Y:S01]  /*3180*/  ISETP.GE.AND P3, PT, R61, RZ, PT ;  /* 0x000000ff3d00720c */ /* 0x000fe20003f66270 */
[----:B------:R-:W-:Y:S01]  /*3190*/  IMAD R80, R3, R8, R80 ;  /* 0x0000000803507224 */ /* 0x000fe200078e0250 */
[----:B------:R-:W-:Y:S01]  /*31a0*/  IABS R86, R63 ;  /* 0x0000003f00567213 */ /* 0x000fe20000000000 */
[----:B------:R-:W-:-:S02]  /*31b0*/  VIADD R61, R0, 0x3b ;  /* 0x0000003b003d7836 */ /* 0x000fc40000000000 */
[----:B------:R-:W-:-:S03]  /*31c0*/  IMAD.HI.U32 R8, R2, R82, RZ ;  /* 0x0000005202087227 */ /* 0x000fc600078e00ff */
[----:B------:R-:W-:Y:S01]  /*31d0*/  IABS R88, R61 ;  /* 0x0000003d00587213 */ /* 0x000fe20000000000 */
[----:B------:R-:W-:Y:S02]  /*31e0*/  IMAD.MOV R8, RZ, RZ, -R8 ;  /* 0x000000ffff087224 */ /* 0x000fe400078e0a08 */
[C---:B------:R-:W-:Y:S02]  /*31f0*/  VIADD R65, R0.reuse, 0x3c ;  /* 0x0000003c00417836 */ /* 0x040fe40000000000 */
[----:B------:R-:W-:Y:S02]  /*3200*/  VIADD R67, R0, 0x3d ;  /* 0x0000003d00437836 */ /* 0x000fe40000000000 */
[C---:B------:R-:W-:Y:S01]  /*3210*/  IMAD.HI.U32 R49, R2.reuse, R84, RZ ;  /* 0x0000005402317227 */ /* 0x040fe200078e00ff */
[----:B------:R-:W-:Y:S02]  /*3220*/  IABS R90, R65 ;  /* 0x00000041005a7213 */ /* 0x000fe40000000000 */
[----:B------:R-:W-:Y:S01]  /*3230*/  IABS R92, R67 ;  /* 0x00000043005c7213 */ /* 0x000fe20000000000 */
[----:B------:R-:W-:-:S04]  /*3240*/  IMAD.HI.U32 R51, R2, R86, RZ ;  /* 0x0000005602337227 */ /* 0x000fc800078e00ff */
[----:B------:R-:W-:Y:S02]  /*3250*/  VIADD R69, R0, 0x3e ;  /* 0x0000003e00457836 */ /* 0x000fe40000000000 */
[--C-:B------:R-:W-:Y:S01]  /*3260*/  @!P5 IMAD.IADD R76, R76, 0x1, -R3.reuse ;  /* 0x000000014c4cd824 */ /* 0x100fe200078e0a03 */
[----:B------:R-:W-:Y:S01]  /*3270*/  ISETP.GT.U32.AND P5, PT, R3, R80, PT ;  /* 0x000000500300720c */ /* 0x000fe20003fa4070 */
[----:B------:R-:W-:Y:S01]  /*3280*/  @!P0 IMAD.IADD R46, R46, 0x1, -R3 ;  /* 0x000000012e2e8824 */ /* 0x000fe200078e0a03 */
[----:B------:R-:W-:Y:S01]  /*3290*/  ISETP.GE.AND P0, PT, R53, RZ, PT ;  /* 0x000000ff3500720c */ /* 0x000fe20003f06270 */
[----:B------:R-:W-:Y:S01]  /*32a0*/  IMAD R82, R3, R8, R82 ;  /* 0x0000000803527224 */ /* 0x000fe200078e0252 */
[----:B------:R-:W-:Y:S01]  /*32b0*/  IABS R53, R0 ;  /* 0x0000000000357213 */ /* 0x000fe20000000000 */
[----:B------:R-:W-:Y:S01]  /*32c0*/  IMAD.MOV R49, RZ, RZ, -R49 ;  /* 0x000000ffff317224 */ /* 0x000fe200078e0a31 */
[----:B------:R-:W-:Y:S01]  /*32d0*/  IABS R94, R69 ;  /* 0x00000045005e7213 */ /* 0x000fe20000000000 */
[----:B------:R-:W-:-:S02]  /*32e0*/  IMAD.MOV R51, RZ, RZ, -R51 ;  /* 0x000000ffff337224 */ /* 0x000fc400078e0a33 */
[----:B------:R-:W-:-:S04]  /*32f0*/  IMAD.HI.U32 R8, R2, R88, RZ ;  /* 0x0000005802087227 */ /* 0x000fc800078e00ff */
[----:B------:R-:W-:Y:S01]  /*3300*/  @!P6 IMAD.MOV R62, RZ, RZ, -R62 ;  /* 0x000000ffff3ee224 */ /* 0x000fe200078e0a3e */
[----:B------:R-:W-:Y:S01]  /*3310*/  ISETP.GE.AND P6, PT, R55, RZ, PT ;  /* 0x000000ff3700720c */ /* 0x000fe20003fc6270 */
[C---:B------:R-:W-:Y:S02]  /*3320*/  IMAD R84, R3.reuse, R49, R84 ;  /* 0x0000003103547224 */ /* 0x040fe400078e0254 */
[----:B------:R-:W-:Y:S02]  /*3330*/  IMAD R86, R3, R51, R86 ;  /* 0x0000003303567224 */ /* 0x000fe400078e0256 */
[----:B------:R-:W-:Y:S02]  /*3340*/  IMAD.MOV R55, RZ, RZ, -R8 ;  /* 0x000000ffff377224 */ /* 0x000fe400078e0a08 */
[----:B------:R-:W-:-:S04]  /*3350*/  IMAD.HI.U32 R49, R2, R90, RZ ;  /* 0x0000005a02317227 */ /* 0x000fc800078e00ff */
[----:B------:R-:W-:-:S04]  /*3360*/  IMAD.HI.U32 R51, R2, R92, RZ ;  /* 0x0000005c02337227 */ /* 0x000fc800078e00ff */
[----:B------:R-:W-:-:S04]  /*3370*/  IMAD.HI.U32 R8, R2, R53, RZ ;  /* 0x0000003502087227 */ /* 0x000fc800078e00ff */
[----:B------:R-:W-:-:S04]  /*3380*/  IMAD.HI.U32 R2, R2, R94, RZ ;  /* 0x0000005e02027227 */ /* 0x000fc800078e00ff */
[----:B------:R-:W-:Y:S02]  /*3390*/  IMAD.MOV R2, RZ, RZ, -R2 ;  /* 0x000000ffff027224 */ /* 0x000fe400078e0a02 */
[----:B------:R-:W-:Y:S01]  /*33a0*/  @!P5 IMAD.IADD R80, R80, 0x1, -R3 ;  /* 0x000000015050d824 */ /* 0x000fe200078e0a03 */
[C---:B------:R-:W-:Y:S01]  /*33b0*/  ISETP.GT.U32.AND P5, PT, R3.reuse, R82, PT ;  /* 0x000000520300720c */ /* 0x040fe20003fa4070 */
[----:B------:R-:W-:Y:S02]  /*33c0*/  IMAD.MOV R49, RZ, RZ, -R49 ;  /* 0x000000ffff317224 */ /* 0x000fe400078e0a31 */
[C---:B------:R-:W-:Y:S01]  /*33d0*/  IMAD R94, R3.reuse, R2, R94 ;  /* 0x00000002035e7224 */ /* 0x040fe200078e025e */
[----:B------:R-:W-:Y:S01]  /*33e0*/  SHF.R.U32.HI R2, RZ, 0x6, R144 ;  /* 0x00000006ff027819 */ /* 0x000fe20000011690 */
[C---:B------:R-:W-:Y:S02]  /*33f0*/  IMAD R90, R3.reuse, R49, R90 ;  /* 0x00000031035a7224 */ /* 0x040fe400078e025a */
[----:B------:R-:W-:Y:S01]  /*3400*/  @!P1 IMAD.MOV R74, RZ, RZ, -R74 ;  /* 0x000000ffff4a9224 */ /* 0x000fe200078e0a4a */
[----:B------:R-:W-:Y:S01]  /*3410*/  ISETP.GT.U32.AND P1, PT, R3, R86, PT ;  /* 0x000000560300720c */ /* 0x000fe20003f24070 */
[----:B------:R-:W-:Y:S01]  /*3420*/  IMAD.MOV.U32 R78, RZ, RZ, R46 ;  /* 0x000000ffff4e7224 */ /* 0x000fe200078e002e */
[----:B------:R-:W-:Y:S01]  /*3430*/  SGXT.U32 R2, R2, 0x1 ;  /* 0x000000010202781a */ /* 0x000fe20000000000 */
[----:B------:R-:W-:-:S02]  /*3440*/  IMAD.MOV R8, RZ, RZ, -R8 ;  /* 0x000000ffff087224 */ /* 0x000fc400078e0a08 */
[----:B------:R-:W-:Y:S01]  /*3450*/  @!P3 IMAD.MOV R78, RZ, RZ, -R78 ;  /* 0x000000ffff4eb224 */ /* 0x000fe200078e0a4e */
[C---:B------:R-:W-:Y:S01]  /*3460*/  ISETP.GT.U32.AND P3, PT, R3.reuse, R90, PT ;  /* 0x0000005a0300720c */ /* 0x040fe20003f64070 */
[C---:B------:R-:W-:Y:S01]  /*3470*/  IMAD R210, R2.reuse, R202, RZ ;  /* 0x000000ca02d27224 */ /* 0x040fe200078e02ff */
[----:B------:R-:W-:Y:S01]  /*3480*/  LOP3.LUT R152, R2, 0x40, RZ, 0xfc, !PT ;  /* 0x0000004002987812 */ /* 0x000fe200078efcff */
[----:B------:R-:W-:Y:S01]  /*3490*/  @!P5 IMAD.IADD R82, R82, 0x1, -R3 ;  /* 0x000000015252d824 */ /* 0x000fe200078e0a03 */
[C---:B------:R-:W-:Y:S01]  /*34a0*/  ISETP.GT.U32.AND P5, PT, R3.reuse, R84, PT ;  /* 0x000000540300720c */ /* 0x040fe20003fa4070 */
[----:B------:R-:W-:Y:S01]  /*34b0*/  IMAD R212, R202, 0x2, R210 ;  /* 0x00000002cad47824 */ /* 0x000fe200078e02d2 */
[----:B------:R-:W-:Y:S01]  /*34c0*/  STL [R1+0x3f0], R210 ;  /* 0x0003f0d201007387 */ /* 0x000fe20000100800 */
[C---:B------:R-:W-:Y:S01]  /*34d0*/  IMAD R46, R3.reuse, R8, R53 ;  /* 0x00000008032e7224 */ /* 0x040fe200078e0235 */
[----:B------:R-:W-:Y:S01]  /*34e0*/  LOP3.LUT R153, R2, 0x42, RZ, 0xfc, !PT ;  /* 0x0000004202997812 */ /* 0x000fe200078efcff */
[--C-:B------:R-:W-:Y:S01]  /*34f0*/  @!P1 IMAD.IADD R86, R86, 0x1, -R3.reuse ;  /* 0x0000000156569824 */ /* 0x100fe200078e0a03 */
[----:B------:R-:W-:Y:S01]  /*3500*/  STL [R1+0x348], R212 ;  /* 0x000348d401007387 */ /* 0x000fe20000100800 */
[----:B------:R-:W-:Y:S01]  /*3510*/  IMAD R214, R202, 0x2, R212 ;  /* 0x00000002cad67824 */ /* 0x000fe200078e02d4 */
[C---:B------:R-:W-:Y:S01]  /*3520*/  ISETP.GT.U32.AND P1, PT, R3.reuse, R46, PT ;  /* 0x0000002e0300720c */ /* 0x040fe20003f24070 */
[--C-:B------:R-:W-:Y:S01]  /*3530*/  @!P3 IMAD.IADD R90, R90, 0x1, -R3.reuse ;  /* 0x000000015a5ab824 */ /* 0x100fe200078e0a03 */
[C---:B------:R-:W-:Y:S01]  /*3540*/  ISETP.GT.U32.AND P3, PT, R3.reuse, R86, PT ;  /* 0x000000560300720c */ /* 0x040fe20003f64070 */
[----:B------:R-:W-:Y:S01]  /*3550*/  IMAD R216, R202, 0x2, R214 ;  /* 0x00000002cad87824 */ /* 0x000fe200078e02d6 */
[----:B------:R-:W-:Y:S01]  /*3560*/  STL [R1+0x344], R214 ;  /* 0x000344d601007387 */ /* 0x000fe20000100800 */
[----:B------:R-:W-:Y:S01]  /*3570*/  @!P5 IMAD.IADD R84, R84, 0x1, -R3 ;  /* 0x000000015454d824 */ /* 0x000fe200078e0a03 */
[C---:B------:R-:W-:Y:S01]  /*3580*/  ISETP.GT.U32.AND P5, PT, R3.reuse, R80, PT ;  /* 0x000000500300720c */ /* 0x040fe20003fa4070 */
[----:B------:R-:W-:Y:S01]  /*3590*/  @!P4 IMAD.MOV R72, RZ, RZ, -R72 ;  /* 0x000000ffff48c224 */ /* 0x000fe200078e0a48 */
[C---:B------:R-:W-:Y:S01]  /*35a0*/  ISETP.GT.U32.AND P4, PT, R3.reuse, R82, PT ;  /* 0x000000520300720c */ /* 0x040fe20003f84070 */
[C---:B------:R-:W-:Y:S01]  /*35b0*/  IMAD R218, R202.reuse, 0x2, R216 ;  /* 0x00000002cada7824 */ /* 0x040fe200078e02d8 */
[----:B------:R-:W-:Y:S01]  /*35c0*/  STL [R1+0x340], R216 ;  /* 0x000340d801007387 */ /* 0x000fe20000100800 */
[----:B------:R-:W-:Y:S01]  /*35d0*/  @!P6 IMAD.MOV R70, RZ, RZ, -R70 ;  /* 0x000000ffff46e224 */ /* 0x000fe200078e0a46 */
[----:B------:R-:W-:Y:S01]  /*35e0*/  ISETP.GT.U32.AND P6, PT, R3, R84, PT ;  /* 0x000000540300720c */ /* 0x000fe20003fc4070 */
[----:B------:R-:W-:Y:S01]  /*35f0*/  IMAD R220, R202, 0x2, R218 ;  /* 0x00000002cadc7824 */ /* 0x000fe200078e02da */
[----:B------:R-:W-:Y:S01]  /*3600*/  STL [R1+0x3ec], R218 ;  /* 0x0003ecda01007387 */ /* 0x000fe20000100800 */
[----:B------:R-:W-:Y:S01]  /*3610*/  IMAD.MOV R51, RZ, RZ, -R51 ;  /* 0x000000ffff337224 */ /* 0x000fe200078e0a33 */
[----:B------:R-:W-:Y:S01]  /*3620*/  LOP3.LUT R215, R2, 0x2, RZ, 0xfc, !PT ;  /* 0x0000000202d77812 */ /* 0x000fe200078efcff */
[--C-:B------:R-:W-:Y:S01]  /*3630*/  @!P1 IMAD.IADD R46, R46, 0x1, -R3.reuse ;  /* 0x000000012e2e9824 */ /* 0x100fe200078e0a03 */
[----:B------:R-:W-:Y:S01]  /*3640*/  STL [R1+0x238], R220 ;  /* 0x000238dc01007387 */ /* 0x000fe20000100800 */
[--C-:B------:R-:W-:Y:S01]  /*3650*/  @!P3 IMAD.IADD R86, R86, 0x1, -R3.reuse ;  /* 0x000000015656b824 */ /* 0x100fe200078e0a03 */
[----:B------:R-:W-:Y:S01]  /*3660*/  ISETP.GE.AND P3, PT, R63, RZ, PT ;  /* 0x000000ff3f00720c */ /* 0x000fe20003f66270 */
[----:B------:R-:W-:Y:S01]  /*3670*/  IMAD R222, R202, 0x2, R220 ;  /* 0x00000002cade7824 */ /* 0x000fe200078e02dc */
[C---:B------:R-:W-:Y:S01]  /*3680*/  ISETP.GT.U32.AND P1, PT, R3.reuse, R46, PT ;  /* 0x0000002e0300720c */ /* 0x040fe20003f24070 */
[C---:B------:R-:W-:Y:S01]  /*3690*/  IMAD R88, R3.reuse, R55, R88 ;  /* 0x0000003703587224 */ /* 0x040fe200078e0258 */
[----:B------:R-:W-:Y:S01]  /*36a0*/  LOP3.LUT R158, R2, 0x24, RZ, 0xfc, !PT ;  /* 0x00000024029e7812 */ /* 0x000fe200078efcff */
[C---:B------:R-:W-:Y:S01]  /*36b0*/  IMAD R92, R3.reuse, R51, R92 ;  /* 0x00000033035c7224 */ /* 0x040fe200078e025c */
[----:B------:R-:W-:Y:S01]  /*36c0*/  STL [R1+0x234], R222 ;  /* 0x000234de01007387 */ /* 0x000fe20000100800 */
[----:B------:R-:W-:Y:S01]  /*36d0*/  IMAD R224, R202, 0x2, R222 ;  /* 0x00000002cae07824 */ /* 0x000fe200078e02de */
[----:B------:R-:W-:Y:S01]  /*36e0*/  LOP3.LUT R154, R2, 0x60, RZ, 0xfc, !PT ;  /* 0x00000060029a7812 */ /* 0x000fe200078efcff */
[----:B------:R-:W-:Y:S01]  /*36f0*/  @!P2 IMAD.MOV R76, RZ, RZ, -R76 ;  /* 0x000000ffff4ca224 */ /* 0x000fe200078e0a4c */
[C---:B------:R-:W-:Y:S01]  /*3700*/  ISETP.GT.U32.AND P2, PT, R3.reuse, R88, PT ;  /* 0x000000580300720c */ /* 0x040fe20003f44070 */
[--C-:B------:R-:W-:Y:S01]  /*3710*/  @!P5 IMAD.IADD R80, R80, 0x1, -R3.reuse ;  /* 0x000000015050d824 */ /* 0x100fe200078e0a03 */
[C---:B------:R-:W-:Y:S01]  /*3720*/  ISETP.GT.U32.AND P5, PT, R3.reuse, R92, PT ;  /* 0x0000005c0300720c */ /* 0x040fe20003fa4070 */
[--C-:B------:R-:W-:Y:S01]  /*3730*/  @!P4 IMAD.IADD R82, R82, 0x1, -R3.reuse ;  /* 0x000000015252c824 */ /* 0x100fe200078e0a03 */
[----:B------:R-:W-:Y:S01]  /*3740*/  ISETP.GT.U32.AND P4, PT, R3, R94, PT ;  /* 0x0000005e0300720c */ /* 0x000fe20003f84070 */
[----:B------:R-:W-:Y:S01]  /*3750*/  IMAD R226, R202, 0x2, R224 ;  /* 0x00000002cae27824 */ /* 0x000fe200078e02e0 */
[----:B------:R-:W-:Y:S01]  /*3760*/  STL [R1+0x230], R224 ;  /* 0x000230e001007387 */ /* 0x000fe20000100800 */
[--C-:B------:R-:W-:Y:S01]  /*3770*/  @!P6 IMAD.IADD R84, R84, 0x1, -R3.reuse ;  /* 0x000000015454e824 */ /* 0x100fe200078e0a03 */
[----:B------:R-:W-:Y:S01]  /*3780*/  ISETP.GE.AND P6, PT, R57, RZ, PT ;  /* 0x000000ff3900720c */ /* 0x000fe20003fc6270 */
[----:B------:R-:W-:Y:S01]  /*3790*/  IMAD R228, R202, 0x2, R226 ;  /* 0x00000002cae47824 */ /* 0x000fe200078e02e2 */
[----:B------:R-:W-:Y:S01]  /*37a0*/  STL [R1+0x22c], R226 ;  /* 0x00022ce201007387 */ /* 0x000fe20000100800 */
[----:B------:R-:W-:Y:S01]  /*37b0*/  @!P3 IMAD.MOV R86, RZ, RZ, -R86 ;  /* 0x000000ffff56b224 */ /* 0x000fe200078e0a56 */
[----:B------:R-:W-:Y:S01]  /*37c0*/  ISETP.GE.AND P3, PT, R0, RZ, PT ;  /* 0x000000ff0000720c */ /* 0x000fe20003f66270 */
[----:B------:R-:W-:Y:S01]  /*37d0*/  IMAD R231, R202, 0x2, R228 ;  /* 0x00000002cae77824 */ /* 0x000fe200078e02e4 */
[----:B------:R-:W-:Y:S01]  /*37e0*/  STL [R1+0x228], R228 ;  /* 0x000228e401007387 */ /* 0x000fe20000100800 */
[--C-:B------:R-:W-:Y:S01]  /*37f0*/  @!P1 IMAD.IADD R46, R46, 0x1, -R3.reuse ;  /* 0x000000012e2e9824 */ /* 0x100fe200078e0a03 */
[----:B------:R-:W-:Y:S01]  /*3800*/  ISETP.NE.AND P1, PT, R47, RZ, PT ;  /* 0x000000ff2f00720c */ /* 0x000fe20003f25270 */
[----:B----4-:R-:W-:Y:S01]  /*3810*/  IMAD R7, R7, UR5, RZ ;  /* 0x0000000507077c24 */ /* 0x010fe2000f8e02ff */
[----:B------:R-:W-:Y:S01]  /*3820*/  LOP3.LUT R47, RZ, R47, RZ, 0x33, !PT ;  /* 0x0000002fff2f7212 */ /* 0x000fe200078e33ff */
[--C-:B------:R-:W-:Y:S01]  /*3830*/  @!P2 IMAD.IADD R88, R88, 0x1, -R3.reuse ;  /* 0x000000015858a824 */ /* 0x100fe200078e0a03 */
[----:B------:R-:W1:Y:S01]  /*3840*/  LDCU UR5, c[0x0][0x3b0] ;  /* 0x00007600ff0577ac */ /* 0x000e620008000800 */
[--C-:B------:R-:W-:Y:S01]  /*3850*/  @!P5 IMAD.IADD R92, R92, 0x1, -R3.reuse ;  /* 0x000000015c5cd824 */ /* 0x100fe200078e0a03 */
[----:B------:R-:W-:Y:S01]  /*3860*/  SEL R87, R47, R29, !P1 ;  /* 0x0000001d2f577207 */ /* 0x000fe20004800000 */
[----:B------:R-:W-:Y:S01]  /*3870*/  @!P4 IMAD.IADD R94, R94, 0x1, -R3 ;  /* 0x000000015e5ec824 */ /* 0x000fe200078e0a03 */
[C---:B------:R-:W-:Y:S01]  /*3880*/  ISETP.GT.U32.AND P5, PT, R3.reuse, R88, PT ;  /* 0x000000580300720c */ /* 0x040fe20003fa4070 */
[C---:B------:R-:W-:Y:S01]  /*3890*/  IMAD R99, R202.reuse, 0x2, R231 ;  /* 0x00000002ca637824 */ /* 0x040fe200078e02e7 */
[C---:B------:R-:W-:Y:S01]  /*38a0*/  ISETP.GT.U32.AND P4, PT, R3.reuse, R92, PT ;  /* 0x0000005c0300720c */ /* 0x040fe20003f84070 */
[----:B------:R-:W-:Y:S01]  /*38b0*/  @!P0 IMAD.MOV R80, RZ, RZ, -R80 ;  /* 0x000000ffff508224 */ /* 0x000fe200078e0a50 */
[C---:B------:R-:W-:Y:S01]  /*38c0*/  ISETP.GT.U32.AND P0, PT, R3.reuse, R90, PT ;  /* 0x0000005a0300720c */ /* 0x040fe20003f04070 */
[----:B------:R-:W-:Y:S01]  /*38d0*/  @!P6 IMAD.MOV R82, RZ, RZ, -R82 ;  /* 0x000000ffff52e224 */ /* 0x000fe200078e0a52 */
[----:B------:R-:W-:Y:S01]  /*38e0*/  ISETP.GT.U32.AND P6, PT, R3, R94, PT ;  /* 0x0000005e0300720c */ /* 0x000fe20003fc4070 */
[C---:B------:R-:W-:Y:S01]  /*38f0*/  IMAD R29, R202.reuse, 0x2, R99 ;  /* 0x00000002ca1d7824 */ /* 0x040fe200078e0263 */
[C---:B------:R-:W-:Y:S01]  /*3900*/  SEL R89, R47.reuse, R31, !P1 ;  /* 0x0000001f2f597207 */ /* 0x040fe20004800000 */
[----:B------:R-:W-:Y:S01]  /*3910*/  @!P3 IMAD.MOV R46, RZ, RZ, -R46 ;  /* 0x000000ffff2eb224 */ /* 0x000fe200078e0a2e */
[C---:B------:R-:W-:Y:S01]  /*3920*/  SEL R91, R47.reuse, R33, !P1 ;  /* 0x000000212f5b7207 */ /* 0x040fe20004800000 */
[----:B------:R-:W-:Y:S01]  /*3930*/  IMAD R31, R202, 0x2, R29 ;  /* 0x00000002ca1f7824 */ /* 0x000fe200078e021d */
[C---:B------:R-:W-:Y:S01]  /*3940*/  SEL R49, R47.reuse, R6, !P1 ;  /* 0x000000062f317207 */ /* 0x040fe20004800000 */
[----:B------:R-:W-:Y:S01]  /*3950*/  @!P5 IMAD.IADD R88, R88, 0x1, -R3 ;  /* 0x000000015858d824 */ /* 0x000fe200078e0a03 */
[C---:B------:R-:W-:Y:S01]  /*3960*/  SEL R46, R47.reuse, R46, !P1 ;  /* 0x0000002e2f2e7207 */ /* 0x040fe20004800000 */
[----:B------:R-:W-:Y:S01]  /*3970*/  IMAD R33, R202, 0x2, R31 ;  /* 0x00000002ca217824 */ /* 0x000fe200078e021f */
[C---:B------:R-:W-:Y:S01]  /*3980*/  SEL R51, R47.reuse, R9, !P1 ;  /* 0x000000092f337207 */ /* 0x040fe20004800000 */
[--C-:B------:R-:W-:Y:S01]  /*3990*/  @!P0 IMAD.IADD R90, R90, 0x1, -R3.reuse ;  /* 0x000000015a5a8824 */ /* 0x100fe200078e0a03 */
[C---:B------:R-:W-:Y:S01]  /*39a0*/  SEL R53, R47.reuse, R10, !P1 ;  /* 0x0000000a2f357207 */ /* 0x040fe20004800000 */
[----:B------:R-:W-:Y:S01]  /*39b0*/  @!P4 IMAD.IADD R92, R92, 0x1, -R3 ;  /* 0x000000015c5cc824 */ /* 0x000fe200078e0a03 */
[C---:B------:R-:W-:Y:S01]  /*39c0*/  SEL R93, R47.reuse, R35, !P1 ;  /* 0x000000232f5d7207 */ /* 0x040fe20004800000 */
[----:B------:R-:W-:Y:S01]  /*39d0*/  IMAD R35, R202, 0x2, R33 ;  /* 0x00000002ca237824 */ /* 0x000fe200078e0221 */
[----:B------:R-:W-:Y:S01]  /*39e0*/  SEL R55, R47, R11, !P1 ;  /* 0x0000000b2f377207 */ /* 0x000fe20004800000 */
[----:B------:R-:W-:Y:S01]  /*39f0*/  @!P6 IMAD.IADD R94, R94, 0x1, -R3 ;  /* 0x000000015e5ee824 */ /* 0x000fe200078e0a03 */
[----:B------:R-:W-:Y:S01]  /*3a00*/  ISETP.GE.AND P2, PT, R59, RZ, PT ;  /* 0x000000ff3b00720c */ /* 0x000fe20003f46270 */
[----:B-1----:R-:W-:Y:S01]  /*3a10*/  IMAD R235, R46, UR5, RZ ;  /* 0x000000052eeb7c24 */ /* 0x002fe2000f8e02ff */
[----:B------:R-:W-:Y:S01]  /*3a20*/  SEL R57, R47, R12, !P1 ;  /* 0x0000000c2f397207 */ /* 0x000fe20004800000 */
[----:B------:R-:W-:Y:S01]  /*3a30*/  IMAD R234, R49, UR5, RZ ;  /* 0x0000000531ea7c24 */ /* 0x000fe2000f8e02ff */
[----:B------:R-:W-:Y:S01]  /*3a40*/  ISETP.GE.AND P5, PT, R61, RZ, PT ;  /* 0x000000ff3d00720c */ /* 0x000fe20003fa6270 */
[----:B------:R-:W-:Y:S01]  /*3a50*/  IMAD R233, R51, UR5, RZ ;  /* 0x0000000533e97c24 */ /* 0x000fe2000f8e02ff */
[----:B------:R-:W-:Y:S01]  /*3a60*/  ISETP.GE.AND P0, PT, R65, RZ, PT ;  /* 0x000000ff4100720c */ /* 0x000fe20003f06270 */
[----:B------:R-:W-:Y:S01]  /*3a70*/  STL [R1+0x224], R231 ;  /* 0x000224e701007387 */ /* 0x000fe20000100800 */
[----:B------:R-:W-:Y:S01]  /*3a80*/  ISETP.GE.AND P4, PT, R67, RZ, PT ;  /* 0x000000ff4300720c */ /* 0x000fe20003f86270 */
[----:B------:R-:W-:Y:S01]  /*3a90*/  IMAD R232, R53, UR5, RZ ;  /* 0x0000000535e87c24 */ /* 0x000fe2000f8e02ff */
[----:B------:R-:W-:Y:S01]  /*3aa0*/  ISETP.GE.AND P6, PT, R69, RZ, PT ;  /* 0x000000ff4500720c */ /* 0x000fe20003fc6270 */
[----:B------:R1:W-:Y:S01]  /*3ab0*/  STL [R1+0x220], R99 ;  /* 0x0002206301007387 */ /* 0x0003e20000100800 */
[----:B------:R-:W-:Y:S01]  /*3ac0*/  SEL R59, R47, R13, !P1 ;  /* 0x0000000d2f3b7207 */ /* 0x000fe20004800000 */
[----:B------:R-:W-:Y:S01]  /*3ad0*/  IMAD R55, R55, UR5, RZ ;  /* 0x0000000537377c24 */ /* 0x000fe2000f8e02ff */
[C---:B------:R-:W-:Y:S01]  /*3ae0*/  SEL R61, R47.reuse, R14, !P1 ;  /* 0x0000000e2f3d7207 */ /* 0x040fe20004800000 */
[----:B------:R-:W-:Y:S01]  /*3af0*/  STL [R1+0x338], R235 ;  /* 0x000338eb01007387 */ /* 0x000fe20000100800 */
[C---:B------:R-:W-:Y:S01]  /*3b00*/  SEL R95, R47.reuse, R37, !P1 ;  /* 0x000000252f5f7207 */ /* 0x040fe20004800000 */
[C---:B------:R-:W-:Y:S01]  /*3b10*/  IMAD R37, R202.reuse, 0x2, R35 ;  /* 0x00000002ca257824 */ /* 0x040fe200078e0223 */
[----:B------:R-:W-:Y:S01]  /*3b20*/  SEL R63, R47, R15, !P1 ;  /* 0x0000000f2f3f7207 */ /* 0x000fe20004800000 */
[----:B------:R-:W-:Y:S01]  /*3b30*/  IMAD R57, R57, UR5, RZ ;  /* 0x0000000539397c24 */ /* 0x000fe2000f8e02ff */
[C---:B------:R-:W-:Y:S01]  /*3b40*/  SEL R65, R47.reuse, R16, !P1 ;  /* 0x000000102f417207 */ /* 0x040fe20004800000 */
[----:B------:R-:W-:Y:S01]  /*3b50*/  STL [R1+0x334], R234 ;  /* 0x000334ea01007387 */ /* 0x000fe20000100800 */
        /* <DEDUP_REMOVED lines=8> */
[----:B------:R-:W-:Y:S01]  /*3be0*/  SEL R73, R47, R20, !P1 ;  /* 0x000000142f497207 */ /* 0x000fe20004800000 */
[----:B------:R-:W-:Y:S01]  /*3bf0*/  STL [R1+0x32c], R232 ;  /* 0x00032ce801007387 */ /* 0x000fe20000100800 */
[----:B------:R-:W-:Y:S01]  /*3c00*/  IMAD R63, R63, UR5, RZ ;  /* 0x000000053f3f7c24 */ /* 0x000fe2000f8e02ff */
[----:B------:R-:W-:Y:S01]  /*3c10*/  SEL R75, R47, R21, !P1 ;  /* 0x000000152f4b7207 */ /* 0x000fe20004800000 */
[----:B------:R-:W-:Y:S01]  /*3c20*/  IMAD R65, R65, UR5, RZ ;  /* 0x0000000541417c24 */ /* 0x000fe2000f8e02ff */
        /* <DEDUP_REMOVED lines=8> */
[----:B------:R-:W-:Y:S01]  /*3cb0*/  STL [R1+0x320], R59 ;  /* 0x0003203b01007387 */ /* 0x000fe20000100800 */
[----:B------:R-:W-:Y:S01]  /*3cc0*/  IMAD R69, R69, UR5, RZ ;  /* 0x0000000545457c24 */ /* 0x000fe2000f8e02ff */
[----:B------:R-:W-:Y:S01]  /*3cd0*/  SEL R83, R47, R25, !P1 ;  /* 0x000000192f537207 */ /* 0x000fe20004800000 */
[----:B------:R-:W-:Y:S01]  /*3ce0*/  IMAD R71, R71, UR5, RZ ;  /* 0x0000000547477c24 */ /* 0x000fe2000f8e02ff */
[----:B------:R-:W-:Y:S01]  /*3cf0*/  STL [R1+0x31c], R61 ;  /* 0x00031c3d01007387 */ /* 0x000fe20000100800 */
[----:B------:R-:W-:Y:S01]  /*3d00*/  IMAD R73, R73, UR5, RZ ;  /* 0x0000000549497c24 */ /* 0x000fe2000f8e02ff */
[C---:B------:R-:W-:Y:S01]  /*3d10*/  SEL R26, R47.reuse, R26, !P1 ;  /* 0x0000001a2f1a7207 */ /* 0x040fe20004800000 */
[----:B------:R-:W-:Y:S01]  /*3d20*/  @!P2 IMAD.MOV R84, RZ, RZ, -R84 ;  /* 0x000000ffff54a224 */ /* 0x000fe200078e0a54 */
[----:B------:R-:W-:Y:S01]  /*3d30*/  STL [R1+0x318], R63 ;  /* 0x0003183f01007387 */ /* 0x000fe20000100800 */
[----:B------:R-:W-:Y:S01]  /*3d40*/  @!P5 IMAD.MOV R88, RZ, RZ, -R88 ;  /* 0x000000ffff58d224 */ /* 0x000fe200078e0a58 */
[C---:B------:R-:W-:Y:S01]  /*3d50*/  SEL R85, R47.reuse, R27, !P1 ;  /* 0x0000001b2f557207 */ /* 0x040fe20004800000 */
[----:B------:R-:W-:Y:S01]  /*3d60*/  @!P0 IMAD.MOV R90, RZ, RZ, -R90 ;  /* 0x000000ffff5a8224 */ /* 0x000fe200078e0a5a */
[----:B------:R-:W-:Y:S01]  /*3d70*/  STL [R1+0x314], R65 ;  /* 0x0003144101007387 */ /* 0x000fe20000100800 */
[----:B------:R-:W-:Y:S01]  /*3d80*/  @!P4 IMAD.MOV R92, RZ, RZ, -R92 ;  /* 0x000000ffff5cc224 */ /* 0x000fe200078e0a5c */
[----:B------:R-:W-:Y:S01]  /*3d90*/  SEL R28, R47, R28, !P1 ;  /* 0x0000001c2f1c7207 */ /* 0x000fe20004800000 */
[----:B------:R-:W-:Y:S01]  /*3da0*/  @!P6 IMAD.MOV R94, RZ, RZ, -R94 ;  /* 0x000000ffff5ee224 */ /* 0x000fe200078e0a5e */
[----:B------:R-:W-:Y:S01]  /*3db0*/  STL [R1+0x310], R67 ;  /* 0x0003104301007387 */ /* 0x000fe20000100800 */
[----:B------:R-:W-:Y:S01]  /*3dc0*/  IMAD R75, R75, UR5, RZ ;  /* 0x000000054b4b7c24 */ /* 0x000fe2000f8e02ff */
[----:B------:R-:W-:Y:S01]  /*3dd0*/  LEA R230, P0, R7, UR12, 0x2 ;  /* 0x0000000c07e67c11 */ /* 0x000fe2000f8010ff */
[C---:B------:R-:W-:Y:S01]  /*3de0*/  IMAD R27, R202.reuse, 0x2, R41 ;  /* 0x00000002ca1b7824 */ /* 0x040fe200078e0229 */
[----:B------:R-:W-:Y:S01]  /*3df0*/  STL [R1+0x30c], R69 ;  /* 0x00030c4501007387 */ /* 0x000fe20000100800 */
[----:B------:R-:W-:Y:S01]  /*3e00*/  IMAD R77, R77, UR5, RZ ;  /* 0x000000054d4d7c24 */ /* 0x000fe2000f8e02ff */
[----:B------:R-:W-:Y:S01]  /*3e10*/  SEL R30, R47, R30, !P1 ;  /* 0x0000001e2f1e7207 */ /* 0x000fe20004800000 */
[----:B------:R-:W-:Y:S01]  /*3e20*/  IMAD R79, R79, UR5, RZ ;  /* 0x000000054f4f7c24 */ /* 0x000fe2000f8e02ff */
[----:B------:R-:W-:Y:S01]  /*3e30*/  STL [R1+0x308], R71 ;  /* 0x0003084701007387 */ /* 0x000fe20000100800 */
[----:B------:R-:W-:Y:S01]  /*3e40*/  IMAD R81, R81, UR5, RZ ;  /* 0x0000000551517c24 */ /* 0x000fe2000f8e02ff */
[----:B------:R-:W-:Y:S01]  /*3e50*/  SEL R32, R47, R32, !P1 ;  /* 0x000000202f207207 */ /* 0x000fe20004800000 */
[----:B------:R-:W-:Y:S01]  /*3e60*/  IMAD R83, R83, UR5, RZ ;  /* 0x0000000553537c24 */ /* 0x000fe2000f8e02ff */
[----:B------:R-:W-:Y:S01]  /*3e70*/  STL [R1+0x304], R73 ;  /* 0x0003044901007387 */ /* 0x000fe20000100800 */
[C---:B------:R-:W-:Y:S01]  /*3e80*/  SEL R34, R47.reuse, R34, !P1 ;  /* 0x000000222f227207 */ /* 0x040fe20004800000 */
[----:B------:R-:W-:Y:S01]  /*3e90*/  IMAD R25, R202, 0x2, R27 ;  /* 0x00000002ca197824 */ /* 0x000fe200078e021b */
[C---:B------:R-:W-:Y:S01]  /*3ea0*/  SEL R36, R47.reuse, R36, !P1 ;  /* 0x000000242f247207 */ /* 0x040fe20004800000 */
[----:B------:R-:W-:Y:S01]  /*3eb0*/  STL [R1+0x300], R75 ;  /* 0x0003004b01007387 */ /* 0x000fe20000100800 */
[C---:B------:R-:W-:Y:S01]  /*3ec0*/  SEL R38, R47.reuse, R38, !P1 ;  /* 0x000000262f267207 */ /* 0x040fe20004800000 */
[----:B------:R-:W-:Y:S01]  /*3ed0*/  IMAD R26, R26, UR5, RZ ;  /* 0x000000051a1a7c24 */ /* 0x000fe2000f8e02ff */
[C---:B------:R-:W-:Y:S01]  /*3ee0*/  SEL R40, R47.reuse, R40, !P1 ;  /* 0x000000282f287207 */ /* 0x040fe20004800000 */
[----:B------:R-:W-:Y:S01]  /*3ef0*/  STL [R1+0x2fc], R77 ;  /* 0x0002fc4d01007387 */ /* 0x000fe20000100800 */
[----:B------:R-:W-:Y:S01]  /*3f00*/  SEL R42, R47, R42, !P1 ;  /* 0x0000002a2f2a7207 */ /* 0x000fe20004800000 */
[----:B------:R-:W-:Y:S01]  /*3f10*/  IMAD R85, R85, UR5, RZ ;  /* 0x0000000555557c24 */ /* 0x000fe2000f8e02ff */
[C---:B------:R-:W-:Y:S01]  /*3f20*/  SEL R43, R47.reuse, R43, !P1 ;  /* 0x0000002b2f2b7207 */ /* 0x040fe20004800000 */
[----:B------:R-:W2:Y:S01]  /*3f30*/  LDC R3, c[0x0][0x3a0] ;  /* 0x0000e800ff037b82 */ /* 0x000ea20000000800 */
        /* <DEDUP_REMOVED lines=9> */
[----:B------:R-:W-:Y:S01]  /*3fd0*/  IMAD R23, R202, 0x2, R25 ;  /* 0x00000002ca177824 */ /* 0x000fe200078e0219 */
[C---:B------:R-:W-:Y:S01]  /*3fe0*/  SEL R54, R47.reuse, R54, !P1 ;  /* 0x000000362f367207 */ /* 0x040fe20004800000 */
[----:B------:R-:W-:Y:S01]  /*3ff0*/  STL [R1+0x2f0], R83 ;  /* 0x0002f05301007387 */ /* 0x000fe20000100800 */
[----:B------:R-:W-:Y:S01]  /*4000*/  SEL R56, R47, R56, !P1 ;  /* 0x000000382f387207 */ /* 0x000fe20004800000 */
[----:B------:R-:W-:Y:S01]  /*4010*/  IMAD R89, R89, UR5, RZ ;  /* 0x0000000559597c24 */ /* 0x000fe2000f8e02ff */
[C---:B------:R-:W-:Y:S01]  /*4020*/  SEL R58, R47.reuse, R58, !P1 ;  /* 0x0000003a2f3a7207 */ /* 0x040fe20004800000 */
[----:B------:R-:W-:Y:S01]  /*4030*/  STL [R1+0x2ec], R26 ;  /* 0x0002ec1a01007387 */ /* 0x000fe20000100800 */
[C---:B------:R-:W-:Y:S01]  /*4040*/  SEL R60, R47.reuse, R60, !P1 ;  /* 0x0000003c2f3c7207 */ /* 0x040fe20004800000 */
[----:B------:R-:W-:Y:S01]  /*4050*/  IMAD R30, R30, UR5, RZ ;  /* 0x000000051e1e7c24 */ /* 0x000fe2000f8e02ff */
        /* <DEDUP_REMOVED lines=36> */
[----:B------:R-:W-:Y:S01]  /*42a0*/  LEA.HI.X.SX32 R6, R7, UR13, 0x2, P0 ;  /* 0x0000000d07067c11 */ /* 0x000fe200080f16ff */
[----:B------:R-:W-:Y:S01]  /*42b0*/  STL [R1+0x2c8], R53 ;  /* 0x0002c83501007387 */ /* 0x000fe20000100800 */
[-C--:B------:R-:W-:Y:S01]  /*42c0*/  LEA R136, P1, R29, R230.reuse, 0x2 ;  /* 0x000000e61d887211 */ /* 0x080fe200078210ff */
[----:B------:R-:W-:Y:S01]  /*42d0*/  IMAD R47, R40, UR5, RZ ;  /* 0x00000005282f7c24 */ /* 0x000fe2000f8e02ff */
[----:B------:R-:W-:Y:S01]  /*42e0*/  LEA R134, P5, R31, R230, 0x2 ;  /* 0x000000e61f867211 */ /* 0x000fe200078a10ff */
[----:B------:R-:W-:Y:S01]  /*42f0*/  STL [R1+0x2c4], R49 ;  /* 0x0002c43101007387 */ /* 0x000fe20000100800 */
[----:B------:R-:W-:Y:S01]  /*4300*/  LEA.HI.X.SX32 R137, R29, R6, 0x2, P1 ;  /* 0x000000061d897211 */ /* 0x000fe200008f16ff */
[----:B------:R-:W-:Y:S01]  /*4310*/  IMAD R97, R97, UR5, RZ ;  /* 0x0000000561617c24 */ /* 0x000fe2000f8e02ff */
[----:B------:R-:W-:Y:S01]  /*4320*/  LEA R132, P1, R33, R230, 0x2 ;  /* 0x000000e621847211 */ /* 0x000fe200078210ff */
[----:B------:R-:W-:Y:S01]  /*4330*/  IMAD R17, R202, 0x2, R19 ;  /* 0x00000002ca117824 */ /* 0x000fe200078e0213 */
[-C--:B------:R-:W-:Y:S01]  /*4340*/  LEA.HI.X.SX32 R135, R31, R6.reuse, 0x2, P5 ;  /* 0x000000061f877211 */ /* 0x080fe200028f16ff */
[----:B------:R-:W-:Y:S01]  /*4350*/  STL [R1+0x2c0], R95 ;  /* 0x0002c05f01007387 */ /* 0x000fe20000100800 */
[----:B------:R-:W-:Y:S01]  /*4360*/  LEA.HI.X.SX32 R133, R33, R6, 0x2, P1 ;  /* 0x0000000621857211 */ /* 0x000fe200008f16ff */
[----:B------:R-:W-:Y:S01]  /*4370*/  IMAD R51, R42, UR5, RZ ;  /* 0x000000052a337c24 */ /* 0x000fe2000f8e02ff */
[-C--:B------:R-:W-:Y:S01]  /*4380*/  LEA R130, P5, R35, R230.reuse, 0x2 ;  /* 0x000000e623827211 */ /* 0x080fe200078a10ff */
[----:B------:R-:W-:Y:S01]  /*4390*/  STL [R1+0x2bc], R46 ;  /* 0x0002bc2e01007387 */ /* 0x000fe20000100800 */
[----:B------:R-:W-:Y:S01]  /*43a0*/  LEA R128, P1, R37, R230, 0x2 ;  /* 0x000000e625807211 */ /* 0x000fe200078210ff */
[----:B------:R-:W-:Y:S01]  /*43b0*/  IMAD R252, R43, UR5, RZ ;  /* 0x000000052bfc7c24 */ /* 0x000fe2000f8e02ff */
        /* <DEDUP_REMOVED lines=9> */
[----:B------:R-:W-:Y:S01]  /*4450*/  IMAD R15, R202, 0x2, R17 ;  /* 0x00000002ca0f7824 */ /* 0x000fe200078e0211 */
[----:B------:R-:W-:Y:S01]  /*4460*/  STL [R1+0x2b0], R97 ;  /* 0x0002b06101007387 */ /* 0x000fe20000100800 */
[----:B------:R-:W-:Y:S01]  /*4470*/  IMAD R225, R48, UR5, RZ ;  /* 0x0000000530e17c24 */ /* 0x000fe2000f8e02ff */
[----:B------:R-:W-:Y:S01]  /*4480*/  LEA.HI.X.SX32 R125, R41, R6, 0x2, P1 ;  /* 0x00000006297d7211 */ /* 0x000fe200008f16ff */
[----:B------:R-:W-:Y:S01]  /*4490*/  IMAD R8, R98, R203, RZ ;  /* 0x000000cb62087224 */ /* 0x000fe200078e02ff */
[----:B------:R-:W-:Y:S01]  /*44a0*/  STL [R1+0x2ac], R51 ;  /* 0x0002ac3301007387 */ /* 0x000fe20000100800 */
[----:B------:R-:W-:Y:S01]  /*44b0*/  IMAD R223, R50, UR5, RZ ;  /* 0x0000000532df7c24 */ /* 0x000fe2000f8e02ff */
[-C--:B------:R-:W-:Y:S01]  /*44c0*/  LEA R122, P5, R27, R230.reuse, 0x2 ;  /* 0x000000e61b7a7211 */ /* 0x080fe200078a10ff */
[----:B------:R-:W-:Y:S01]  /*44d0*/  IMAD R221, R52, UR5, RZ ;  /* 0x0000000534dd7c24 */ /* 0x000fe2000f8e02ff */
[----:B------:R-:W-:Y:S01]  /*44e0*/  LEA R120, P1, R25, R230, 0x2 ;  /* 0x000000e619787211 */ /* 0x000fe200078210ff */
[----:B------:R-:W-:Y:S01]  /*44f0*/  STL [R1+0x2a8], R252 ;  /* 0x0002a8fc01007387 */ /* 0x000fe20000100800 */
[----:B------:R-:W-:Y:S01]  /*4500*/  IMAD R219, R54, UR5, RZ ;  /* 0x0000000536db7c24 */ /* 0x000fe2000f8e02ff */
[-C--:B------:R-:W-:Y:S01]  /*4510*/  LEA.HI.X.SX32 R123, R27, R6.reuse, 0x2, P5 ;  /* 0x000000061b7b7211 */ /* 0x080fe200028f16ff */
[----:B------:R-:W-:Y:S01]  /*4520*/  IMAD R13, R202, 0x2, R15 ;  /* 0x00000002ca0d7824 */ /* 0x000fe200078e020f */
[----:B------:R-:W-:Y:S01]  /*4530*/  STL [R1+0x2a4], R229 ;  /* 0x0002a4e501007387 */ /* 0x000fe20000100800 */
[----:B------:R-:W-:Y:S01]  /*4540*/  IMAD R217, R56, UR5, RZ ;  /* 0x0000000538d97c24 */ /* 0x000fe2000f8e02ff */
[----:B------:R-:W-:Y:S01]  /*4550*/  LEA.HI.X.SX32 R121, R25, R6, 0x2, P1 ;  /* 0x0000000619797211 */ /* 0x000fe200008f16ff */
[----:B------:R-:W-:Y:S01]  /*4560*/  IMAD R198, R58, UR5, RZ ;  /* 0x000000053ac67c24 */ /* 0x000fe2000f8e02ff */
[----:B------:R-:W-:Y:S01]  /*4570*/  STL [R1+0x2a0], R227 ;  /* 0x0002a0e301007387 */ /* 0x000fe20000100800 */
[----:B------:R-:W-:Y:S01]  /*4580*/  LEA R100, P2, R8, UR14, 0x2 ;  /* 0x0000000e08647c11 */ /* 0x000fe2000f8410ff */
[----:B--2---:R-:W-:Y:S01]  /*4590*/  VIADD R142, R3, 0xffffff80 ;  /* 0xffffff80038e7836 */ /* 0x004fe20000000000 */
[-C--:B------:R-:W-:Y:S01]  /*45a0*/  LEA R118, P5, R23, R230.reuse, 0x2 ;  /* 0x000000e617767211 */ /* 0x080fe200078a10ff */
[----:B------:R-:W-:Y:S01]  /*45b0*/  STL [R1+0x29c], R225 ;  /* 0x00029ce101007387 */ /* 0x000fe20000100800 */
[----:B------:R-:W-:Y:S01]  /*45c0*/  IMAD R145, R60, UR5, RZ ;  /* 0x000000053c917c24 */ /* 0x000fe2000f8e02ff */
[----:B------:R-:W-:Y:S01]  /*45d0*/  LEA R116, P1, R21, R230, 0x2 ;  /* 0x000000e615747211 */ /* 0x000fe200078210ff */
[----:B------:R-:W-:Y:S01]  /*45e0*/  IMAD R140, R62, UR5, RZ ;  /* 0x000000053e8c7c24 */ /* 0x000fe2000f8e02ff */
[----:B------:R-:W-:Y:S01]  /*45f0*/  STL [R1+0x298], R223 ;  /* 0x000298df01007387 */ /* 0x000fe20000100800 */
[----:B------:R-:W-:Y:S01]  /*4600*/  IMAD R11, R202, 0x2, R13 ;  /* 0x00000002ca0b7824 */ /* 0x000fe200078e020d */
[----:B------:R-:W-:Y:S01]  /*4610*/  LEA.HI.X.SX32 R5, R8, UR15, 0x2, P2 ;  /* 0x0000000f08057c11 */ /* 0x000fe200090f16ff */
[----:B------:R-:W-:Y:S01]  /*4620*/  IMAD R139, R64, UR5, RZ ;  /* 0x00000005408b7c24 */ /* 0x000fe2000f8e02ff */
[----:B------:R-:W-:Y:S01]  /*4630*/  STL [R1+0x294], R221 ;  /* 0x000294dd01007387 */ /* 0x000fe20000100800 */
[----:B------:R-:W-:Y:S01]  /*4640*/  IMAD R138, R66, UR5, RZ ;  /* 0x00000005428a7c24 */ /* 0x000fe2000f8e02ff */
[-C--:B------:R-:W-:Y:S01]  /*4650*/  LEA.HI.X.SX32 R119, R23, R6.reuse, 0x2, P5 ;  /* 0x0000000617777211 */ /* 0x080fe200028f16ff */
[----:B------:R-:W-:Y:S01]  /*4660*/  IMAD R101, R68, UR5, RZ ;  /* 0x0000000544657c24 */ /* 0x000fe2000f8e02ff */
[----:B------:R-:W-:Y:S01]  /*4670*/  STL [R1+0x290], R219 ;  /* 0x000290db01007387 */ /* 0x000fe20000100800 */
[----:B------:R-:W-:Y:S01]  /*4680*/  LEA.HI.X.SX32 R117, R21, R6, 0x2, P1 ;  /* 0x0000000615757211 */ /* 0x000fe200008f16ff */
[----:B-1----:R-:W-:Y:S01]  /*4690*/  IMAD R99, R70, UR5, RZ ;  /* 0x0000000546637c24 */ /* 0x002fe2000f8e02ff */
[C---:B------:R-:W-:Y:S01]  /*46a0*/  ISETP.GE.AND P0, PT, R98.reuse, R3, PT ;  /* 0x000000036200720c */ /* 0x040fe20003f06270 */
[----:B------:R-:W-:Y:S01]  /*46b0*/  STL [R1+0x28c], R217 ;  /* 0x00028cd901007387 */ /* 0x000fe20000100800 */
[----:B------:R-:W-:Y:S01]  /*46c0*/  ISETP.GE.AND P2, PT, R98, R142, PT ;  /* 0x0000008e6200720c */ /* 0x000fe20003f46270 */
[----:B------:R-:W-:Y:S01]  /*46d0*/  IMAD R9, R202, 0x2, R11 ;  /* 0x00000002ca097824 */ /* 0x000fe200078e020b */
[-C--:B------:R-:W-:Y:S01]  /*46e0*/  LEA R114, P5, R19, R230.reuse, 0x2 ;  /* 0x000000e613727211 */ /* 0x080fe200078a10ff */
[----:B------:R-:W-:Y:S01]  /*46f0*/  STL [R1+0x288], R198 ;  /* 0x000288c601007387 */ /* 0x000fe20000100800 */
[----:B------:R-:W-:Y:S01]  /*4700*/  LEA R112, P1, R17, R230, 0x2 ;  /* 0x000000e611707211 */ /* 0x000fe200078210ff */
[----:B------:R-:W-:Y:S01]  /*4710*/  IMAD R98, R72, UR5, RZ ;  /* 0x0000000548627c24 */ /* 0x000fe2000f8e02ff */
[-C--:B------:R-:W-:Y:S01]  /*4720*/  LEA.HI.X.SX32 R115, R19, R6.reuse, 0x2, P5 ;  /* 0x0000000613737211 */ /* 0x080fe200028f16ff */
[----:B------:R-:W-:Y:S01]  /*4730*/  STL [R1+0x284], R145 ;  /* 0x0002849101007387 */ /* 0x000fe20000100800 */
[----:B------:R-:W-:Y:S01]  /*4740*/  IMAD R84, R74, UR5, RZ ;  /* 0x000000054a547c24 */ /* 0x000fe2000f8e02ff */
[----:B------:R-:W-:Y:S01]  /*4750*/  LEA.HI.X.SX32 R113, R17, R6, 0x2, P1 ;  /* 0x0000000611717211 */ /* 0x000fe200008f16ff */
[----:B------:R-:W-:Y:S01]  /*4760*/  IMAD R86, R76, UR5, RZ ;  /* 0x000000054c567c24 */ /* 0x000fe2000f8e02ff */
[----:B------:R-:W-:Y:S01]  /*4770*/  STL [R1+0x280], R140 ;  /* 0x0002808c01007387 */ /* 0x000fe20000100800 */
[----:B------:R-:W-:Y:S01]  /*4780*/  IMAD R88, R78, UR5, RZ ;  /* 0x000000054e587c24 */ /* 0x000fe2000f8e02ff */
[-C--:B------:R-:W-:Y:S01]  /*4790*/  LEA R110, P5, R15, R230.reuse, 0x2 ;  /* 0x000000e60f6e7211 */ /* 0x080fe200078a10ff */
[----:B------:R-:W-:Y:S01]  /*47a0*/  IMAD R90, R80, UR5, RZ ;  /* 0x00000005505a7c24 */ /* 0x000fe2000f8e02ff */
[----:B------:R-:W-:Y:S01]  /*47b0*/  STL [R1+0x27c], R139 ;  /* 0x00027c8b01007387 */ /* 0x000fe20000100800 */
[-C--:B------:R-:W-:Y:S01]  /*47c0*/  LEA R108, P1, R13, R230.reuse, 0x2 ;  /* 0x000000e60d6c7211 */ /* 0x080fe200078210ff */
[----:B------:R-:W-:Y:S01]  /*47d0*/  IMAD R92, R82, UR5, RZ ;  /* 0x00000005525c7c24 */ /* 0x000fe2000f8e02ff */
[----:B------:R-:W-:Y:S01]  /*47e0*/  LEA R104, P6, R9, R230, 0x2 ;  /* 0x000000e609687211 */ /* 0x000fe200078c10ff */
[----:B------:R-:W-:Y:S01]  /*47f0*/  STL [R1+0x278], R138 ;  /* 0x0002788a01007387 */ /* 0x000fe20000100800 */
[----:B------:R-:W-:Y:S01]  /*4800*/  IMAD R94, R24, UR5, RZ ;  /* 0x00000005185e7c24 */ /* 0x000fe2000f8e02ff */
[-C--:B------:R-:W-:Y:S01]  /*4810*/  LEA.HI.X.SX32 R111, R15, R6.reuse, 0x2, P5 ;  /* 0x000000060f6f7211 */ /* 0x080fe200028f16ff */
[----:B------:R-:W-:Y:S01]  /*4820*/  IMAD R20, R20, UR5, RZ ;  /* 0x0000000514147c24 */ /* 0x000fe2000f8e02ff */
[----:B------:R-:W-:Y:S01]  /*4830*/  STL [R1+0x274], R101 ;  /* 0x0002746501007387 */ /* 0x000fe20000100800 */
[----:B------:R-:W-:Y:S01]  /*4840*/  IMAD R18, R18, UR5, RZ ;  /* 0x0000000512127c24 */ /* 0x000fe2000f8e02ff */
[----:B------:R-:W-:Y:S01]  /*4850*/  LEA.HI.X.SX32 R109, R13, R6, 0x2, P1 ;  /* 0x000000060d6d7211 */ /* 0x000fe200008f16ff */
[----:B------:R-:W-:Y:S01]  /*4860*/  IMAD R141, R202, 0x2, R9 ;  /* 0x00000002ca8d7824 */ /* 0x000fe200078e0209 */
[----:B------:R-:W-:Y:S01]  /*4870*/  STL [R1+0x270], R99 ;  /* 0x0002706301007387 */ /* 0x000fe20000100800 */
[----:B------:R-:W-:Y:S01]  /*4880*/  IMAD R16, R16, UR5, RZ ;  /* 0x0000000510107c24 */ /* 0x000fe2000f8e02ff */
[----:B------:R-:W-:Y:S01]  /*4890*/  LEA R106, P5, R11, R230, 0x2 ;  /* 0x000000e60b6a7211 */ /* 0x000fe200078a10ff */
[----:B------:R-:W-:Y:S01]  /*48a0*/  IMAD R14, R14, UR5, RZ ;  /* 0x000000050e0e7c24 */ /* 0x000fe2000f8e02ff */
[----:B------:R-:W-:Y:S01]  /*48b0*/  STL [R1+0x26c], R98 ;  /* 0x00026c6201007387 */ /* 0x000fe20000100800 */
[----:B------:R-:W-:Y:S01]  /*48c0*/  LEA R236, P1, R235, R100, 0x2 ;  /* 0x00000064ebec7211 */ /* 0x000fe200078210ff */
[----:B------:R-:W-:Y:S01]  /*48d0*/  IMAD R12, R12, UR5, RZ ;  /* 0x000000050c0c7c24 */ /* 0x000fe2000f8e02ff */
[----:B------:R-:W-:Y:S01]  /*48e0*/  LEA.HI.X.SX32 R105, R9, R6, 0x2, P6 ;  /* 0x0000000609697211 */ /* 0x000fe200030f16ff */
[----:B------:R-:W-:Y:S01]  /*48f0*/  STL [R1+0x268], R84 ;  /* 0x0002685401007387 */ /* 0x000fe20000100800 */
[----:B------:R-:W-:Y:S01]  /*4900*/  LEA R34, P6, R234, R100, 0x2 ;  /* 0x00000064ea227211 */ /* 0x000fe200078c10ff */
[----:B------:R-:W-:Y:S01]  /*4910*/  IMAD R10, R10, UR5, RZ ;  /* 0x000000050a0a7c24 */ /* 0x000fe2000f8e02ff */
[----:B------:R-:W-:Y:S01]  /*4920*/  LEA.HI.X.SX32 R107, R11, R6, 0x2, P5 ;  /* 0x000000060b6b7211 */ /* 0x000fe200028f16ff */
[----:B------:R-:W-:Y:S01]  /*4930*/  STL [R1+0x264], R86 ;  /* 0x0002645601007387 */ /* 0x000fe20000100800 */
[-C--:B------:R-:W-:Y:S01]  /*4940*/  LEA.HI.X.SX32 R237, R235, R5.reuse, 0x2, P1 ;  /* 0x00000005ebed7211 */ /* 0x080fe200008f16ff */
[----:B------:R-:W-:Y:S01]  /*4950*/  VIADD R207, R3, 0x7f ;  /* 0x0000007f03cf7836 */ /* 0x000fe20000000000 */
[C---:B------:R-:W-:Y:S01]  /*4960*/  LEA R102, P5, R141.reuse, R230, 0x2 ;  /* 0x000000e68d667211 */ /* 0x040fe200078a10ff */
[----:B------:R-:W-:Y:S01]  /*4970*/  STL [R1+0x260], R88 ;  /* 0x0002605801007387 */ /* 0x000fe20000100800 */
[-C--:B------:R-:W-:Y:S01]  /*4980*/  LEA.HI.X.SX32 R35, R234, R5.reuse, 0x2, P6 ;  /* 0x00000005ea237211 */ /* 0x080fe200030f16ff */
[----:B------:R-:W-:Y:S01]  /*4990*/  IMAD.SHL.U32 R22, R144, 0x4, RZ ;  /* 0x0000000490167824 */ /* 0x000fe200078e00ff */
[----:B------:R-:W-:Y:S01]  /*49a0*/  LEA.HI.X.SX32 R103, R141, R6, 0x2, P5 ;  /* 0x000000068d677211 */ /* 0x000fe200028f16ff */
[----:B------:R-:W-:Y:S01]  /*49b0*/  STL [R1+0x25c], R90 ;  /* 0x00025c5a01007387 */ /* 0x000fe20000100800 */
[CC--:B------:R-:W-:Y:S01]  /*49c0*/  LEA R24, P1, R233.reuse, R100.reuse, 0x2 ;  /* 0x00000064e9187211 */ /* 0x0c0fe200078210ff */
[----:B------:R-:W-:Y:S01]  /*49d0*/  IMAD R141, R202, 0x2, R141 ;  /* 0x00000002ca8d7824 */ /* 0x000fe200078e028d */
[C---:B------:R-:W-:Y:S01]  /*49e0*/  LEA R36, P5, R232.reuse, R100, 0x2 ;  /* 0x00000064e8247211 */ /* 0x040fe200078a10ff */
[----:B------:R-:W-:Y:S01]  /*49f0*/  STL [R1+0x258], R92 ;  /* 0x0002585c01007387 */ /* 0x000fe20000100800 */
[-C--:B------:R-:W-:Y:S01]  /*4a00*/  LEA.HI.X.SX32 R25, R233, R5.reuse, 0x2, P1 ;  /* 0x00000005e9197211 */ /* 0x080fe200008f16ff */
[----:B------:R-:W-:Y:S01]  /*4a10*/  IMAD R4, R143, 0x80, R4 ;  /* 0x000000808f047824 */ /* 0x000fe200078e0204 */
[----:B------:R-:W-:Y:S01]  /*4a20*/  LEA.HI.X.SX32 R37, R232, R5, 0x2, P5 ;  /* 0x00000005e8257211 */ /* 0x000fe200028f16ff */
[----:B------:R-:W-:Y:S01]  /*4a30*/  STL [R1+0x254], R94 ;  /* 0x0002545e01007387 */ /* 0x000fe20000100800 */
[----:B------:R-:W-:-:S02]  /*4a40*/  ISETP.GT.AND P4, PT, R207, 0x7f, PT ;  /* 0x0000007fcf00780c */ /* 0x000fc40003f84270 */
[C---:B------:R-:W-:Y:S01]  /*4a50*/  ISETP.GE.AND P3, PT, R2.reuse, R3, PT ;  /* 0x000000030200720c */ /* 0x040fe20003f66270 */
[----:B------:R-:W-:Y:S01]  /*4a60*/  STL [R1+0x250], R20 ;  /* 0x0002501401007387 */ /* 0x000fe20000100800 */
[C---:B------:R-:W-:Y:S02]  /*4a70*/  LOP3.LUT R159, R2.reuse, 0x26, RZ, 0xfc, !PT ;  /* 0x00000026029f7812 */ /* 0x040fe400078efcff */
[C---:B------:R-:W-:Y:S01]  /*4a80*/  LOP3.LUT R206, R2.reuse, 0x20, RZ, 0xfc, !PT ;  /* 0x0000002002ce7812 */ /* 0x040fe200078efcff */
[----:B------:R-:W-:Y:S01]  /*4a90*/  STL [R1+0x24c], R18 ;  /* 0x00024c1201007387 */ /* 0x000fe20000100800 */
[C---:B------:R-:W-:Y:S02]  /*4aa0*/  LOP3.LUT R155, R2.reuse, 0x62, RZ, 0xfc, !PT ;  /* 0x00000062029b7812 */ /* 0x040fe400078efcff */
[C---:B------:R-:W-:Y:S01]  /*4ab0*/  LOP3.LUT R151, R2.reuse, 0x22, RZ, 0xfc, !PT ;  /* 0x0000002202977812 */ /* 0x040fe200078efcff */
[----:B------:R-:W-:Y:S01]  /*4ac0*/  STL [R1+0x248], R16 ;  /* 0x0002481001007387 */ /* 0x000fe20000100800 */
[----:B------:R-:W-:-:S02]  /*4ad0*/  LOP3.LUT R209, R2, 0x8, RZ, 0xfc, !PT ;  /* 0x0000000802d17812 */ /* 0x000fc400078efcff */
[C---:B------:R-:W-:Y:S01]  /*4ae0*/  LOP3.LUT R160, R2.reuse, 0x44, RZ, 0xfc, !PT ;  /* 0x0000004402a07812 */ /* 0x040fe200078efcff */
[----:B------:R-:W-:Y:S01]  /*4af0*/  STL [R1+0x244], R14 ;  /* 0x0002440e01007387 */ /* 0x000fe20000100800 */
[C---:B------:R-:W-:Y:S02]  /*4b00*/  LOP3.LUT R208, R2.reuse, 0xa, RZ, 0xfc, !PT ;  /* 0x0000000a02d07812 */ /* 0x040fe400078efcff */
[----:B------:R-:W-:Y:S01]  /*4b10*/  SEL R23, RZ, 0x4, P2 ;  /* 0x00000004ff177807 */ /* 0x000fe20001000000 */
[----:B------:R-:W-:Y:S01]  /*4b20*/  STL [R1+0x240], R12 ;  /* 0x0002400c01007387 */ /* 0x000fe20000100800 */
[C---:B------:R-:W-:Y:S02]  /*4b30*/  LOP3.LUT R213, R2.reuse, 0x4, RZ, 0xfc, !PT ;  /* 0x0000000402d57812 */ /* 0x040fe400078efcff */
[----:B------:R-:W-:Y:S01]  /*4b40*/  LOP3.LUT R161, R2, 0x46, RZ, 0xfc, !PT ;  /* 0x0000004602a17812 */ /* 0x000fe200078efcff */
[----:B------:R-:W-:Y:S01]  /*4b50*/  STL [R1+0x23c], R10 ;  /* 0x00023c0a01007387 */ /* 0x000fe20000100800 */
[----:B------:R-:W-:-:S02]  /*4b60*/  ISETP.GE.AND P2, PT, R151, R3, PT ;  /* 0x000000039700720c */ /* 0x000fc40003f46270 */
[C---:B------:R-:W-:Y:S01]  /*4b70*/  LOP3.LUT R211, R2.reuse, 0x6, RZ, 0xfc, !PT ;  /* 0x0000000602d37812 */ /* 0x040fe200078efcff */
[----:B------:R-:W-:Y:S01]  /*4b80*/  STL.64 [R1+0x70], R236 ;  /* 0x000070ec01007387 */ /* 0x000fe20000100a00 */
[C---:B------:R-:W-:Y:S02]  /*4b90*/  LOP3.LUT R166, R2.reuse, 0x28, RZ, 0xfc, !PT ;  /* 0x0000002802a67812 */ /* 0x040fe400078efcff */
[C---:B------:R-:W-:Y:S01]  /*4ba0*/  LOP3.LUT R162, R2.reuse, 0x64, RZ, 0xfc, !PT ;  /* 0x0000006402a27812 */ /* 0x040fe200078efcff */
[----:B------:R1:W-:Y:S01]  /*4bb0*/  STL.64 [R1+0x68], R34 ;  /* 0x0000682201007387 */ /* 0x0003e20000100a00 */
[C---:B------:R-:W-:Y:S02]  /*4bc0*/  LOP3.LUT R167, R2.reuse, 0x2a, RZ, 0xfc, !PT ;  /* 0x0000002a02a77812 */ /* 0x040fe400078efcff */
[C---:B------:R-:W-:Y:S01]  /*4bd0*/  LOP3.LUT R163, R2.reuse, 0x66, RZ, 0xfc, !PT ;  /* 0x0000006602a37812 */ /* 0x040fe200078efcff */
[----:B------:R2:W-:Y:S01]  /*4be0*/  STL.64 [R1+0x60], R24 ;  /* 0x0000601801007387 */ /* 0x0005e20000100a00 */
[----:B------:R-:W-:-:S02]  /*4bf0*/  LOP3.LUT R168, R2, 0x48, RZ, 0xfc, !PT ;  /* 0x0000004802a87812 */ /* 0x000fc400078efcff */
[C---:B------:R-:W-:Y:S01]  /*4c00*/  LOP3.LUT R169, R2.reuse, 0x4a, RZ, 0xfc, !PT ;  /* 0x0000004a02a97812 */ /* 0x040fe200078efcff */
[----:B------:R3:W-:Y:S01]  /*4c10*/  STL.64 [R1+0x58], R36 ;  /* 0x0000582401007387 */ /* 0x0007e20000100a00 */
[C---:B------:R-:W-:Y:S02]  /*4c20*/  LOP3.LUT R170, R2.reuse, 0x68, RZ, 0xfc, !PT ;  /* 0x0000006802aa7812 */ /* 0x040fe400078efcff */
[C---:B------:R-:W-:Y:S02]  /*4c30*/  LOP3.LUT R171, R2.reuse, 0x6a, RZ, 0xfc, !PT ;  /* 0x0000006a02ab7812 */ /* 0x040fe400078efcff */
[C---:B-1----:R-:W-:Y:S02]  /*4c40*/  LEA R34, P6, R55.reuse, R100, 0x2 ;  /* 0x0000006437227211 */ /* 0x042fe400078c10ff */
[----:B------:R-:W-:Y:S02]  /*4c50*/  LOP3.LUT R156, R2, 0xc, RZ, 0xfc, !PT ;  /* 0x0000000c029c7812 */ /* 0x000fe400078efcff */
[----:B------:R-:W-:-:S02]  /*4c60*/  LEA.HI.X.SX32 R35, R55, R5, 0x2, P6 ;  /* 0x0000000537237211 */ /* 0x000fc400030f16ff */
[-C--:B--2---:R-:W-:Y:S02]  /*4c70*/  LEA R24, P1, R57, R100.reuse, 0x2 ;  /* 0x0000006439187211 */ /* 0x084fe400078210ff */
[----:B---3--:R-:W-:Y:S01]  /*4c80*/  LEA R36, P5, R59, R100, 0x2 ;  /* 0x000000643b247211 */ /* 0x008fe200078a10ff */
[----:B------:R1:W-:Y:S01]  /*4c90*/  STL.64 [R1+0x50], R34 ;  /* 0x0000502201007387 */ /* 0x0003e20000100a00 */
[-C--:B------:R-:W-:Y:S02]  /*4ca0*/  LEA.HI.X.SX32 R25, R57, R5.reuse, 0x2, P1 ;  /* 0x0000000539197211 */ /* 0x080fe400008f16ff */
[----:B------:R-:W-:Y:S02]  /*4cb0*/  LEA.HI.X.SX32 R37, R59, R5, 0x2, P5 ;  /* 0x000000053b257211 */ /* 0x000fe400028f16ff */
[C---:B------:R-:W-:Y:S01]  /*4cc0*/  LOP3.LUT R157, R2.reuse, 0xe, RZ, 0xfc, !PT ;  /* 0x0000000e029d7812 */ /* 0x040fe200078efcff */
[----:B------:R2:W-:Y:S01]  /*4cd0*/  STL.64 [R1+0x48], R24 ;  /* 0x0000481801007387 */ /* 0x0005e20000100a00 */
[----:B------:R-:W-:-:S02]  /*4ce0*/  LOP3.LUT R176, R2, 0x2c, RZ, 0xfc, !PT ;  /* 0x0000002c02b07812 */ /* 0x000fc400078efcff */
[C---:B------:R-:W-:Y:S01]  /*4cf0*/  LOP3.LUT R174, R2.reuse, 0x2e, RZ, 0xfc, !PT ;  /* 0x0000002e02ae7812 */ /* 0x040fe200078efcff */
[----:B------:R3:W-:Y:S01]  /*4d00*/  STL.64 [R1+0x40], R36 ;  /* 0x0000402401007387 */ /* 0x0007e20000100a00 */
[C---:B------:R-:W-:Y:S02]  /*4d10*/  LOP3.LUT R175, R2.reuse, 0x4c, RZ, 0xfc, !PT ;  /* 0x0000004c02af7812 */ /* 0x040fe400078efcff */
[CC--:B-1----:R-:W-:Y:S02]  /*4d20*/  LEA R34, P6, R61.reuse, R100.reuse, 0x2 ;  /* 0x000000643d227211 */ /* 0x0c2fe400078c10ff */
[----:B------:R-:W-:Y:S02]  /*4d30*/  LOP3.LUT R199, R2, 0x4e, RZ, 0xfc, !PT ;  /* 0x0000004e02c77812 */ /* 0x000fe400078efcff */
[----:B------:R-:W-:Y:S02]  /*4d40*/  LEA.HI.X.SX32 R35, R61, R5, 0x2, P6 ;  /* 0x000000053d237211 */ /* 0x000fe400030f16ff */
[----:B--2---:R-:W-:-:S02]  /*4d50*/  LEA R24, P1, R63, R100, 0x2 ;  /* 0x000000643f187211 */ /* 0x004fc400078210ff */
[C---:B------:R-:W-:Y:S01]  /*4d60*/  LOP3.LUT R200, R2.reuse, 0x6c, RZ, 0xfc, !PT ;  /* 0x0000006c02c87812 */ /* 0x040fe200078efcff */
[----:B------:R1:W-:Y:S01]  /*4d70*/  STL.64 [R1+0x38], R34 ;  /* 0x0000382201007387 */ /* 0x0003e20000100a00 */
[----:B---3--:R-:W-:Y:S02]  /*4d80*/  LEA R36, P5, R65, R100, 0x2 ;  /* 0x0000006441247211 */ /* 0x008fe400078a10ff */
[-C--:B------:R-:W-:Y:S02]  /*4d90*/  LEA.HI.X.SX32 R25, R63, R5.reuse, 0x2, P1 ;  /* 0x000000053f197211 */ /* 0x080fe400008f16ff */
[----:B------:R-:W-:Y:S02]  /*4da0*/  LEA.HI.X.SX32 R37, R65, R5, 0x2, P5 ;  /* 0x0000000541257211 */ /* 0x000fe400028f16ff */
[C---:B------:R-:W-:Y:S01]  /*4db0*/  LOP3.LUT R177, R2.reuse, 0x6e, RZ, 0xfc, !PT ;  /* 0x0000006e02b17812 */ /* 0x040fe200078efcff */
[----:B------:R2:W-:Y:S01]  /*4dc0*/  STL.64 [R1+0x30], R24 ;  /* 0x0000301801007387 */ /* 0x0005e20000100a00 */
[----:B------:R-:W-:-:S02]  /*4dd0*/  LOP3.LUT R164, R2, 0x10, RZ, 0xfc, !PT ;  /* 0x0000001002a47812 */ /* 0x000fc400078efcff */
[C---:B------:R-:W-:Y:S01]  /*4de0*/  LOP3.LUT R165, R2.reuse, 0x12, RZ, 0xfc, !PT ;  /* 0x0000001202a57812 */ /* 0x040fe200078efcff */
[----:B------:R3:W-:Y:S01]  /*4df0*/  STL.64 [R1+0x28], R36 ;  /* 0x0000282401007387 */ /* 0x0007e20000100a00 */
[CC--:B-1----:R-:W-:Y:S02]  /*4e00*/  LEA R34, P6, R67.reuse, R100.reuse, 0x2 ;  /* 0x0000006443227211 */ /* 0x0c2fe400078c10ff */
[C---:B------:R-:W-:Y:S02]  /*4e10*/  LOP3.LUT R201, R2.reuse, 0x30, RZ, 0xfc, !PT ;  /* 0x0000003002c97812 */ /* 0x040fe400078efcff */
[----:B------:R-:W-:Y:S02]  /*4e20*/  LEA.HI.X.SX32 R35, R67, R5, 0x2, P6 ;  /* 0x0000000543237211 */ /* 0x000fe400030f16ff */
[C---:B------:R-:W-:Y:S02]  /*4e30*/  LOP3.LUT R204, R2.reuse, 0x32, RZ, 0xfc, !PT ;  /* 0x0000003202cc7812 */ /* 0x040fe400078efcff */
[----:B--2---:R-:W-:Y:S01]  /*4e40*/  LEA R24, P1, R69, R100, 0x2 ;  /* 0x0000006445187211 */ /* 0x004fe200078210ff */
[----:B------:R1:W-:Y:S01]  /*4e50*/  STL.64 [R1+0x20], R34 ;  /* 0x0000202201007387 */ /* 0x0003e20000100a00 */
[----:B------:R-:W-:-:S02]  /*4e60*/  LOP3.LUT R180, R2, 0x50, RZ, 0xfc, !PT ;  /* 0x0000005002b47812 */ /* 0x000fc400078efcff */
[-C--:B---3--:R-:W-:Y:S02]  /*4e70*/  LEA R36, P5, R71, R100.reuse, 0x2 ;  /* 0x0000006447247211 */ /* 0x088fe400078a10ff */
[-C--:B------:R-:W-:Y:S02]  /*4e80*/  LEA.HI.X.SX32 R25, R69, R5.reuse, 0x2, P1 ;  /* 0x0000000545197211 */ /* 0x080fe400008f16ff */
[-C--:B------:R-:W-:Y:S02]  /*4e90*/  LEA.HI.X.SX32 R37, R71, R5.reuse, 0x2, P5 ;  /* 0x0000000547257211 */ /* 0x080fe400028f16ff */
[-C--:B------:R-:W-:Y:S01]  /*4ea0*/  LEA R250, P5, R77, R100.reuse, 0x2 ;  /* 0x000000644dfa7211 */ /* 0x080fe200078a10ff */
[----:B------:R2:W-:Y:S01]  /*4eb0*/  STL.64 [R1+0x18], R24 ;  /* 0x0000181801007387 */ /* 0x0005e20000100a00 */
[----:B------:R-:W-:Y:S02]  /*4ec0*/  LOP3.LUT R181, R2, 0x52, RZ, 0xfc, !PT ;  /* 0x0000005202b57812 */ /* 0x000fe400078efcff */
[----:B-1----:R-:W-:Y:S01]  /*4ed0*/  LEA R34, P6, R73, R100, 0x2 ;  /* 0x0000006449227211 */ /* 0x002fe200078c10ff */
[----:B------:R-:W-:Y:S01]  /*4ee0*/  STL.64 [R1+0x10], R36 ;  /* 0x0000102401007387 */ /* 0x000fe20000100a00 */
[----:B------:R-:W-:-:S02]  /*4ef0*/  LEA.HI.X.SX32 R251, R77, R5, 0x2, P5 ;  /* 0x000000054dfb7211 */ /* 0x000fc400028f16ff */
[-C--:B------:R-:W-:Y:S02]  /*4f00*/  LEA.HI.X.SX32 R35, R73, R5.reuse, 0x2, P6 ;  /* 0x0000000549237211 */ /* 0x080fe400030f16ff */
[-C--:B------:R-:W-:Y:S02]  /*4f10*/  LEA R248, P6, R79, R100.reuse, 0x2 ;  /* 0x000000644ff87211 */ /* 0x080fe400078c10ff */
[-C--:B------:R-:W-:Y:S01]  /*4f20*/  LEA R244, P5, R83, R100.reuse, 0x2 ;  /* 0x0000006453f47211 */ /* 0x080fe200078a10ff */
[----:B------:R-:W-:Y:S01]  /*4f30*/  STL.64 [R1+0x8], R34 ;  /* 0x0000082201007387 */ /* 0x000fe20000100a00 */
[-C--:B--2---:R-:W-:Y:S02]  /*4f40*/  LEA R24, P1, R75, R100.reuse, 0x2 ;  /* 0x000000644b187211 */ /* 0x084fe400078210ff */
[----:B------:R-:W-:Y:S02]  /*4f50*/  LEA.HI.X.SX32 R249, R79, R5, 0x2, P6 ;  /* 0x000000054ff97211 */ /* 0x000fe400030f16ff */
[----:B------:R-:W-:-:S02]  /*4f60*/  LEA R242, P6, R26, R100, 0x2 ;  /* 0x000000641af27211 */ /* 0x000fc400078c10ff */
[-C--:B------:R-:W-:Y:S02]  /*4f70*/  LEA.HI.X.SX32 R25, R75, R5.reuse, 0x2, P1 ;  /* 0x000000054b197211 */ /* 0x080fe400008f16ff */
[-C--:B------:R-:W-:Y:S02]  /*4f80*/  LEA.HI.X.SX32 R245, R83, R5.reuse, 0x2, P5 ;  /* 0x0000000553f57211 */ /* 0x080fe400028f16ff */
[-C--:B------:R-:W-:Y:S01]  /*4f90*/  LEA R246, P1, R81, R100.reuse, 0x2 ;  /* 0x0000006451f67211 */ /* 0x080fe200078210ff */
[----:B------:R1:W-:Y:S01]  /*4fa0*/  STL.64 [R1], R24 ;  /* 0x0000001801007387 */ /* 0x0003e20000100a00 */
[-C--:B------:R-:W-:Y:S02]  /*4fb0*/  LEA R238, P5, R28, R100.reuse, 0x2 ;  /* 0x000000641cee7211 */ /* 0x080fe400078a10ff */
[----:B------:R-:W-:Y:S02]  /*4fc0*/  LEA.HI.X.SX32 R243, R26, R5, 0x2, P6 ;  /* 0x000000051af37211 */ /* 0x000fe400030f16ff */
[----:B------:R-:W-:-:S02]  /*4fd0*/  LEA R236, P6, R87, R100, 0x2 ;  /* 0x0000006457ec7211 */ /* 0x000fc400078c10ff */
[-C--:B------:R-:W-:Y:S02]  /*4fe0*/  LEA.HI.X.SX32 R247, R81, R5.reuse, 0x2, P1 ;  /* 0x0000000551f77211 */ /* 0x080fe400008f16ff */
[-C--:B------:R-:W-:Y:S02]  /*4ff0*/  LEA.HI.X.SX32 R239, R28, R5.reuse, 0x2, P5 ;  /* 0x000000051cef7211 */ /* 0x080fe400028f16ff */
[-C--:B------:R-:W-:Y:S02]  /*5000*/  LEA R240, P1, R85, R100.reuse, 0x2 ;  /* 0x0000006455f07211 */ /* 0x080fe400078210ff */
[-C--:B------:R-:W-:Y:S02]  /*5010*/  LEA R232, P5, R30, R100.reuse, 0x2 ;  /* 0x000000641ee87211 */ /* 0x080fe400078a10ff */
[----:B------:R-:W-:Y:S02]  /*5020*/  LEA.HI.X.SX32 R237, R87, R5, 0x2, P6 ;  /* 0x0000000557ed7211 */ /* 0x000fe400030f16ff */
[----:B-1----:R-:W-:-:S02]  /*5030*/  LEA R24, P6, R32, R100, 0x2 ;  /* 0x0000006420187211 */ /* 0x002fc400078c10ff */
[-C--:B------:R-:W-:Y:S02]  /*5040*/  LEA.HI.X.SX32 R241, R85, R5.reuse, 0x2, P1 ;  /* 0x0000000555f17211 */ /* 0x080fe400008f16ff */
[-C--:B------:R-:W-:Y:S02]  /*5050*/  LEA.HI.X.SX32 R233, R30, R5.reuse, 0x2, P5 ;  /* 0x000000051ee97211 */ /* 0x080fe400028f16ff */
[-C--:B------:R-:W-:Y:S02]  /*5060*/  LEA R234, P1, R89, R100.reuse, 0x2 ;  /* 0x0000006459ea7211 */ /* 0x080fe400078210ff */
        /* <DEDUP_REMOVED lines=75> */
[----:B------:R-:W-:Y:S02]  /*5520*/  SEL R198, RZ, 0x4, !P4 ;  /* 0x00000004ffc67807 */ /* 0x000fe40006000000 */
[----:B------:R-:W-:Y:S02]  /*5530*/  LEA.HI.X.SX32 R101, R10, R5, 0x2, P6 ;  /* 0x000000050a657211 */ /* 0x000fe400030f16ff */
[C---:B------:R-:W-:Y:S02]  /*5540*/  LEA R138, P6, R141.reuse, R230, 0x2 ;  /* 0x000000e68d8a7211 */ /* 0x040fe400078c10ff */
[----:B------:R-:W-:Y:S02]  /*5550*/  ISETP.GE.AND P4, PT, R152, R3, PT ;  /* 0x000000039800720c */ /* 0x000fe40003f86270 */
[----:B------:R-:W-:Y:S02]  /*5560*/  LEA.HI.X.SX32 R139, R141, R6, 0x2, P6 ;  /* 0x000000068d8b7211 */ /* 0x000fe400030f16ff */
[----:B------:R-:W-:-:S02]  /*5570*/  LEA.HI.X.SX32 R93, R18, R5, 0x2, P1 ;  /* 0x00000005125d7211 */ /* 0x000fc400008f16ff */
[-C--:B------:R-:W-:Y:S02]  /*5580*/  ISETP.GE.AND P6, PT, R153, R3.reuse, PT ;  /* 0x000000039900720c */ /* 0x080fe40003fc6270 */
[----:B------:R-:W-:Y:S02]  /*5590*/  ISETP.GE.AND P1, PT, R215, R3, PT ;  /* 0x00000003d700720c */ /* 0x000fe40003f26270 */
[----:B------:R-:W-:Y:S02]  /*55a0*/  LEA.HI.X.SX32 R99, R12, R5, 0x2, P5 ;  /* 0x000000050c637211 */ /* 0x000fe400028f16ff */
[C---:B------:R-:W-:Y:S02]  /*55b0*/  SEL R5, R198.reuse, RZ, !P4 ;  /* 0x000000ffc6057207 */ /* 0x040fe40006000000 */
[----:B------:R-:W-:Y:S02]  /*55c0*/  SEL R12, R198, RZ, !P3 ;  /* 0x000000ffc60c7207 */ /* 0x000fe40005800000 */
[----:B------:R-:W-:-:S02]  /*55d0*/  ISETP.GE.AND P4, PT, R158, R3, PT ;  /* 0x000000039e00720c */ /* 0x000fc40003f86270 */
[----:B------:R-:W-:Y:S02]  /*55e0*/  SEL R145, R198, RZ, !P6 ;  /* 0x000000ffc6917207 */ /* 0x000fe40007000000 */
[-C--:B------:R-:W-:Y:S02]  /*55f0*/  ISETP.GE.AND P3, PT, R154, R3.reuse, PT ;  /* 0x000000039a00720c */ /* 0x080fe40003f66270 */
[----:B------:R-:W-:Y:S02]  /*5600*/  SEL R11, R198, RZ, !P1 ;  /* 0x000000ffc60b7207 */ /* 0x000fe40004800000 */
[-C--:B------:R-:W-:Y:S02]  /*5610*/  ISETP.GE.AND P6, PT, R159, R3.reuse, PT ;  /* 0x000000039f00720c */ /* 0x080fe40003fc6270 */
[-C--:B------:R-:W-:Y:S02]  /*5620*/  ISETP.GE.AND P5, PT, R206, R3.reuse, PT ;  /* 0x00000003ce00720c */ /* 0x080fe40003fa6270 */
[----:B------:R-:W-:-:S02]  /*5630*/  ISETP.GE.AND P1, PT, R155, R3, PT ;  /* 0x000000039b00720c */ /* 0x000fc40003f26270 */
[C---:B------:R-:W-:Y:S02]  /*5640*/  SEL R19, R198.reuse, RZ, !P4 ;  /* 0x000000ffc6137207 */ /* 0x040fe40006000000 */
[C---:B------:R-:W-:Y:S02]  /*5650*/  SEL R140, R198.reuse, RZ, !P3 ;  /* 0x000000ffc68c7207 */ /* 0x040fe40005800000 */
[-C--:B------:R-:W-:Y:S02]  /*5660*/  ISETP.GE.AND P4, PT, R209, R3.reuse, PT ;  /* 0x00000003d100720c */ /* 0x080fe40003f86270 */
[C---:B------:R-:W-:Y:S02]  /*5670*/  SEL R18, R198.reuse, RZ, !P6 ;  /* 0x000000ffc6127207 */ /* 0x040fe40007000000 */
[----:B------:R-:W-:Y:S02]  /*5680*/  SEL R10, R198, RZ, !P5 ;  /* 0x000000ffc60a7207 */ /* 0x000fe40006800000 */
[----:B------:R-:W-:-:S02]  /*5690*/  ISETP.GE.AND P3, PT, R160, R3, PT ;  /* 0x00000003a000720c */ /* 0x000fc40003f66270 */
[----:B------:R-:W-:Y:S02]  /*56a0*/  SEL R17, R198, RZ, !P1 ;  /* 0x000000ffc6117207 */ /* 0x000fe40004800000 */
[-C--:B------:R-:W-:Y:S02]  /*56b0*/  ISETP.GE.AND P6, PT, R208, R3.reuse, PT ;  /* 0x00000003d000720c */ /* 0x080fe40003fc6270 */
[-C--:B------:R-:W-:Y:S02]  /*56c0*/  ISETP.GE.AND P5, PT, R213, R3.reuse, PT ;  /* 0x00000003d500720c */ /* 0x080fe40003fa6270 */
[----:B------:R-:W-:Y:S02]  /*56d0*/  SEL R9, R198, RZ, !P2 ;  /* 0x000000ffc6097207 */ /* 0x000fe40005000000 */
[-C--:B------:R-:W-:Y:S02]  /*56e0*/  ISETP.GE.AND P1, PT, R161, R3.reuse, PT ;  /* 0x00000003a100720c */ /* 0x080fe40003f26270 */
[----:B------:R-:W-:-:S02]  /*56f0*/  ISETP.GE.AND P2, PT, R211, R3, PT ;  /* 0x00000003d300720c */ /* 0x000fc40003f46270 */
[C---:B------:R-:W-:Y:S02]  /*5700*/  SEL R219, R198.reuse, RZ, !P4 ;  /* 0x000000ffc6db7207 */ /* 0x040fe40006000000 */
[C---:B------:R-:W-:Y:S02]  /*5710*/  SEL R16, R198.reuse, RZ, !P3 ;  /* 0x000000ffc6107207 */ /* 0x040fe40005800000 */
[C---:B------:R-:W-:Y:S01]  /*5720*/  SEL R217, R198.reuse, RZ, !P6 ;  /* 0x000000ffc6d97207 */ /* 0x040fe20007000000 */
[----:B------:R1:W-:Y:S01]  /*5730*/  STL [R1+0xa8], R219 ;  /* 0x0000a8db01007387 */ /* 0x0003e20000100800 */
[----:B------:R-:W-:Y:S02]  /*5740*/  SEL R21, R198, RZ, !P5 ;  /* 0x000000ffc6157207 */ /* 0x000fe40006800000 */
[----:B------:R-:W-:Y:S01]  /*5750*/  ISETP.GE.AND P3, PT, R166, R3, PT ;  /* 0x00000003a600720c */ /* 0x000fe20003f66270 */
[----:B------:R2:W-:Y:S01]  /*5760*/  STL [R1+0xa4], R217 ;  /* 0x0000a4d901007387 */ /* 0x0005e20000100800 */
[----:B------:R-:W-:-:S02]  /*5770*/  SEL R15, R198, RZ, !P1 ;  /* 0x000000ffc60f7207 */ /* 0x000fc40004800000 */
[-C--:B------:R-:W-:Y:S02]  /*5780*/  ISETP.GE.AND P5, PT, R162, R3.reuse, PT ;  /* 0x00000003a200720c */ /* 0x080fe40003fa6270 */
[C---:B------:R-:W-:Y:S02]  /*5790*/  SEL R20, R198.reuse, RZ, !P2 ;  /* 0x000000ffc6147207 */ /* 0x040fe40005000000 */
[-C--:B------:R-:W-:Y:S02]  /*57a0*/  ISETP.GE.AND P1, PT, R167, R3.reuse, PT ;  /* 0x00000003a700720c */ /* 0x080fe40003f26270 */
[----:B------:R-:W-:Y:S02]  /*57b0*/  ISETP.GE.AND P2, PT, R163, R3, PT ;  /* 0x00000003a300720c */ /* 0x000fe40003f46270 */
[C---:B-1----:R-:W-:Y:S02]  /*57c0*/  SEL R219, R198.reuse, RZ, !P3 ;  /* 0x000000ffc6db7207 */ /* 0x042fe40005800000 */
[----:B------:R-:W-:-:S02]  /*57d0*/  SEL R14, R198, RZ, !P5 ;  /* 0x000000ffc60e7207 */ /* 0x000fc40006800000 */
[----:B--2---:R-:W-:Y:S01]  /*57e0*/  SEL R217, R198, RZ, !P1 ;  /* 0x000000ffc6d97207 */ /* 0x004fe20004800000 */
[----:B------:R1:W-:Y:S01]  /*57f0*/  STL [R1+0xa0], R219 ;  /* 0x0000a0db01007387 */ /* 0x0003e20000100800 */
[-C--:B------:R-:W-:Y:S02]  /*5800*/  ISETP.GE.AND P5, PT, R168, R3.reuse, PT ;  /* 0x00000003a800720c */ /* 0x080fe40003fa6270 */
[----:B------:R-:W-:Y:S01]  /*5810*/  SEL R13, R198, RZ, !P2 ;  /* 0x000000ffc60d7207 */ /* 0x000fe20005000000 */
[----:B------:R2:W-:Y:S01]  /*5820*/  STL [R1+0x9c], R217 ;  /* 0x00009cd901007387 */ /* 0x0005e20000100800 */
[-C--:B------:R-:W-:Y:S02]  /*5830*/  ISETP.GE.AND P2, PT, R169, R3.reuse, PT ;  /* 0x00000003a900720c */ /* 0x080fe40003f46270 */
[-C--:B------:R-:W-:Y:S02]  /*5840*/  ISETP.GE.AND P4, PT, R170, R3.reuse, PT ;  /* 0x00000003aa00720c */ /* 0x080fe40003f86270 */
[----:B------:R-:W-:-:S02]  /*5850*/  ISETP.GE.AND P6, PT, R171, R3, PT ;  /* 0x00000003ab00720c */ /* 0x000fc40003fc6270 */
[----:B-1----:R-:W-:Y:S02]  /*5860*/  SEL R219, R198, RZ, !P5 ;  /* 0x000000ffc6db7207 */ /* 0x002fe40006800000 */
[-C--:B------:R-:W-:Y:S02]  /*5870*/  ISETP.GE.AND P3, PT, R156, R3.reuse, PT ;  /* 0x000000039c00720c */ /* 0x080fe40003f66270 */
[----:B--2---:R-:W-:Y:S01]  /*5880*/  SEL R217, R198, RZ, !P2 ;  /* 0x000000ffc6d97207 */ /* 0x004fe20005000000 */
[----:B------:R1:W-:Y:S01]  /*5890*/  STL [R1+0x98], R219 ;  /* 0x000098db01007387 */ /* 0x0003e20000100800 */
[-C--:B------:R-:W-:Y:S02]  /*58a0*/  ISETP.GE.AND P1, PT, R157, R3.reuse, PT ;  /* 0x000000039d00720c */ /* 0x080fe40003f26270 */
[-C--:B------:R-:W-:Y:S01]  /*58b0*/  ISETP.GE.AND P5, PT, R176, R3.reuse, PT ;  /* 0x00000003b000720c */ /* 0x080fe20003fa6270 */
[----:B------:R2:W-:Y:S01]  /*58c0*/  STL [R1+0x94], R217 ;  /* 0x000094d901007387 */ /* 0x0005e20000100800 */
[----:B------:R-:W-:-:S02]  /*58d0*/  ISETP.GE.AND P2, PT, R174, R3, PT ;  /* 0x00000003ae00720c */ /* 0x000fc40003f46270 */
[C---:B------:R-:W-:Y:S02]  /*58e0*/  LOP3.LUT R182, R2.reuse, 0x70, RZ, 0xfc, !PT ;  /* 0x0000007002b67812 */ /* 0x040fe400078efcff */
[----:B------:R-:W-:Y:S02]  /*58f0*/  LOP3.LUT R183, R2, 0x72, RZ, 0xfc, !PT ;  /* 0x0000007202b77812 */ /* 0x000fe400078efcff */
[C---:B-1----:R-:W-:Y:S02]  /*5900*/  SEL R219, R198.reuse, RZ, !P4 ;  /* 0x000000ffc6db7207 */ /* 0x042fe40006000000 */
[-C--:B------:R-:W-:Y:S02]  /*5910*/  ISETP.GE.AND P4, PT, R175, R3.reuse, PT ;  /* 0x00000003af00720c */ /* 0x080fe40003f86270 */
[----:B--2---:R-:W-:Y:S01]  /*5920*/  SEL R217, R198, RZ, !P6 ;  /* 0x000000ffc6d97207 */ /* 0x004fe20007000000 */
[----:B------:R1:W-:Y:S01]  /*5930*/  STL [R1+0x90], R219 ;  /* 0x000090db01007387 */ /* 0x0003e20000100800 */
[----:B------:R-:W-:-:S02]  /*5940*/  ISETP.GE.AND P6, PT, R199, R3, PT ;  /* 0x00000003c700720c */ /* 0x000fc40003fc6270 */
[C---:B------:R-:W-:Y:S01]  /*5950*/  LOP3.LUT R172, R2.reuse, 0x14, RZ, 0xfc, !PT ;  /* 0x0000001402ac7812 */ /* 0x040fe200078efcff */
[----:B------:R2:W-:Y:S01]  /*5960*/  STL [R1+0x8c], R217 ;  /* 0x00008cd901007387 */ /* 0x0005e20000100800 */
[C---:B------:R-:W-:Y:S02]  /*5970*/  LOP3.LUT R173, R2.reuse, 0x16, RZ, 0xfc, !PT ;  /* 0x0000001602ad7812 */ /* 0x040fe400078efcff */
[C---:B------:R-:W-:Y:S02]  /*5980*/  LOP3.LUT R205, R2.reuse, 0x34, RZ, 0xfc, !PT ;  /* 0x0000003402cd7812 */ /* 0x040fe400078efcff */
[----:B------:R-:W-:Y:S02]  /*5990*/  LOP3.LUT R197, R2, 0x36, RZ, 0xfc, !PT ;  /* 0x0000003602c57812 */ /* 0x000fe400078efcff */
[----:B-1----:R-:W-:Y:S02]  /*59a0*/  SEL R219, R198, RZ, !P3 ;  /* 0x000000ffc6db7207 */ /* 0x002fe40005800000 */
[----:B------:R-:W-:-:S02]  /*59b0*/  ISETP.GE.AND P3, PT, R200, R3, PT ;  /* 0x00000003c800720c */ /* 0x000fc40003f66270 */
[----:B--2---:R-:W-:Y:S01]  /*59c0*/  SEL R217, R198, RZ, !P1 ;  /* 0x000000ffc6d97207 */ /* 0x004fe20004800000 */
[----:B------:R1:W-:Y:S01]  /*59d0*/  STL [R1+0xc8], R219 ;  /* 0x0000c8db01007387 */ /* 0x0003e20000100800 */
[----:B------:R-:W-:Y:S02]  /*59e0*/  ISETP.GE.AND P1, PT, R177, R3, PT ;  /* 0x00000003b100720c */ /* 0x000fe40003f26270 */
[C---:B------:R-:W-:Y:S01]  /*59f0*/  LOP3.LUT R186, R2.reuse, 0x54, RZ, 0xfc, !PT ;  /* 0x0000005402ba7812 */ /* 0x040fe200078efcff */
[----:B------:R2:W-:Y:S01]  /*5a00*/  STL [R1+0xc4], R217 ;  /* 0x0000c4d901007387 */ /* 0x0005e20000100800 */
[C---:B------:R-:W-:Y:S02]  /*5a10*/  LOP3.LUT R187, R2.reuse, 0x56, RZ, 0xfc, !PT ;  /* 0x0000005602bb7812 */ /* 0x040fe400078efcff */
[C---:B------:R-:W-:Y:S02]  /*5a20*/  LOP3.LUT R188, R2.reuse, 0x74, RZ, 0xfc, !PT ;  /* 0x0000007402bc7812 */ /* 0x040fe400078efcff */
[----:B------:R-:W-:-:S02]  /*5a30*/  LOP3.LUT R189, R2, 0x76, RZ, 0xfc, !PT ;  /* 0x0000007602bd7812 */ /* 0x000fc400078efcff */
[----:B-1----:R-:W-:Y:S02]  /*5a40*/  SEL R219, R198, RZ, !P5 ;  /* 0x000000ffc6db7207 */ /* 0x002fe40006800000 */
[-C--:B------:R-:W-:Y:S02]  /*5a50*/  ISETP.GE.AND P5, PT, R164, R3.reuse, PT ;  /* 0x00000003a400720c */ /* 0x080fe40003fa6270 */
[----:B--2---:R-:W-:Y:S01]  /*5a60*/  SEL R217, R198, RZ, !P2 ;  /* 0x000000ffc6d97207 */ /* 0x004fe20005000000 */
[----:B------:R1:W-:Y:S01]  /*5a70*/  STL [R1+0xc0], R219 ;  /* 0x0000c0db01007387 */ /* 0x0003e20000100800 */
[----:B------:R-:W-:Y:S02]  /*5a80*/  ISETP.GE.AND P2, PT, R165, R3, PT ;  /* 0x00000003a500720c */ /* 0x000fe40003f46270 */
[C---:B------:R-:W-:Y:S01]  /*5a90*/  LOP3.LUT R178, R2.reuse, 0x18, RZ, 0xfc, !PT ;  /* 0x0000001802b27812 */ /* 0x040fe200078efcff */
[----:B------:R2:W-:Y:S01]  /*5aa0*/  STL [R1+0xbc], R217 ;  /* 0x0000bcd901007387 */ /* 0x0005e20000100800 */
[----:B------:R-:W-:-:S02]  /*5ab0*/  LOP3.LUT R179, R2, 0x1a, RZ, 0xfc, !PT ;  /* 0x0000001a02b37812 */ /* 0x000fc400078efcff */
        /* <DEDUP_REMOVED lines=32> */
[----:B-1----:R-:W-:Y:S01]  /*5cc0*/  SEL R219, R198, RZ, !P4 ;  /* 0x000000ffc6db7207 */ /* 0x002fe20006000000 */
[----:B------:R-:W-:Y:S01]  /*5cd0*/  BAR.SYNC.DEFER_BLOCKING 0x0 ;  /* 0x0000000000007b1d */ /* 0x000fe20000010000 */
[-C--:B------:R-:W-:Y:S02]  /*5ce0*/  ISETP.GE.AND P4, PT, R172, R3.reuse, PT ;  /* 0x00000003ac00720c */ /* 0x080fe40003f86270 */
[----:B--2---:R-:W-:Y:S02]  /*5cf0*/  SEL R217, R198, RZ, !P6 ;  /* 0x000000ffc6d97207 */ /* 0x004fe40007000000 */
[----:B------:R-:W-:-:S02]  /*5d00*/  ISETP.GE.AND P6, PT, R173, R3, PT ;  /* 0x00000003ad00720c */ /* 0x000fc40003fc6270 */
[----:B------:R-:W-:Y:S01]  /*5d10*/  LOP3.LUT R144, R144, 0x60, RZ, 0xc0, !PT ;  /* 0x0000006090907812 */ /* 0x000fe200078ec0ff */
[----:B------:R1:W-:Y:S04]  /*5d20*/  STL [R1+0xe0], R219 ;  /* 0x0000e0db01007387 */ /* 0x0003e80000100800 */
[----:B------:R2:W-:Y:S01]  /*5d30*/  STL [R1+0xdc], R217 ;  /* 0x0000dcd901007387 */ /* 0x0005e20000100800 */
[C---:B-1----:R-:W-:Y:S02]  /*5d40*/  SEL R219, R198.reuse, RZ, !P3 ;  /* 0x000000ffc6db7207 */ /* 0x042fe40005800000 */
[-C--:B------:R-:W-:Y:S02]  /*5d50*/  ISETP.GE.AND P3, PT, R205, R3.reuse, PT ;  /* 0x00000003cd00720c */ /* 0x080fe40003f66270 */
[----:B--2---:R-:W-:Y:S01]  /*5d60*/  SEL R217, R198, RZ, !P1 ;  /* 0x000000ffc6d97207 */ /* 0x004fe20004800000 */
[----:B------:R1:W-:Y:S01]  /*5d70*/  STL [R1+0xd8], R219 ;  /* 0x0000d8db01007387 */ /* 0x0003e20000100800 */
[----:B------:R-:W-:-:S03]  /*5d80*/  ISETP.GE.AND P1, PT, R197, R3, PT ;  /* 0x00000003c500720c */ /* 0x000fc60003f26270 */
[----:B------:R2:W-:Y:S01]  /*5d90*/  STL [R1+0xd4], R217 ;  /* 0x0000d4d901007387 */ /* 0x0005e20000100800 */
[----:B-1----:R-:W-:Y:S02]  /*5da0*/  SEL R219, R198, RZ, !P5 ;  /* 0x000000ffc6db7207 */ /* 0x002fe40006800000 */
        /* <DEDUP_REMOVED lines=47> */
[C---:B-1----:R-:W-:Y:S02]  /*60a0*/  SEL R219, R198.reuse, RZ, !P3 ;  /* 0x000000ffc6db7207 */ /* 0x042fe40005800000 */
        /* <DEDUP_REMOVED lines=8> */
[----:B------:R-:W-:Y:S01]  /*6130*/  STL [R1+0x148], R219 ;  /* 0x000148db01007387 */ /* 0x000fe20000100800 */
[----:B------:R-:W-:Y:S02]  /*6140*/  ISETP.GE.AND P2, PT, R146, R3, PT ;  /* 0x000000039200720c */ /* 0x000fe40003f46270 */
[----:B------:R-:W-:Y:S01]  /*6150*/  LOP3.LUT R3, R22, 0x7c, RZ, 0xc0, !PT ;  /* 0x0000007c16037812 */ /* 0x000fe200078ec0ff */
[----:B------:R1:W-:Y:S01]  /*6160*/  STL [R1+0x144], R217 ;  /* 0x000144d901007387 */ /* 0x0003e20000100800 */
[----:B------:R-:W-:-:S02]  /*6170*/  SEL R22, R198, RZ, !P6 ;  /* 0x000000ffc6167207 */ /* 0x000fc40007000000 */
[-C--:B------:R-:W-:Y:S01]  /*6180*/  ISETP.GE.AND P6, PT, R215, R142.reuse, PT ;  /* 0x0000008ed700720c */ /* 0x080fe20003fc6270 */
[----:B------:R-:W-:Y:S01]  /*6190*/  IMAD R3, R144, 0x100, R3 ;  /* 0x0000010090037824 */ /* 0x000fe200078e0203 */
[C---:B------:R-:W-:Y:S02]  /*61a0*/  SEL R215, R198.reuse, RZ, !P3 ;  /* 0x000000ffc6d77207 */ /* 0x040fe40005800000 */
[-C--:B------:R-:W-:Y:S02]  /*61b0*/  ISETP.GE.AND P3, PT, R213, R142.reuse, PT ;  /* 0x0000008ed500720c */ /* 0x080fe40003f66270 */
[----:B-1----:R-:W-:Y:S02]  /*61c0*/  SEL R217, R198, RZ, !P4 ;  /* 0x000000ffc6d97207 */ /* 0x002fe40006000000 */
[----:B------:R-:W-:-:S03]  /*61d0*/  ISETP.GE.AND P4, PT, R2, R142, PT ;  /* 0x0000008e0200720c */ /* 0x000fc60003f86270 */
[----:B------:R-:W-:Y:S04]  /*61e0*/  STL [R1+0x140], R217 ;  /* 0x000140d901007387 */ /* 0x000fe80000100800 */
[----:B------:R1:W-:Y:S04]  /*61f0*/  STL [R1+0x13c], R22 ;  /* 0x00013c1601007387 */ /* 0x0003e80000100800 */
[----:B------:R-:W-:Y:S01]  /*6200*/  STL [R1+0x138], R215 ;  /* 0x000138d701007387 */ /* 0x000fe20000100800 */
[----:B-1----:R-:W-:Y:S02]  /*6210*/  SEL R22, R198, RZ, !P1 ;  /* 0x000000ffc6167207 */ /* 0x002fe40004800000 */
[----:B------:R-:W-:-:S02]  /*6220*/  ISETP.GE.AND P1, PT, R211, R142, PT ;  /* 0x0000008ed300720c */ /* 0x000fc40003f26270 */
[----:B------:R-:W-:Y:S01]  /*6230*/  SEL R211, R198, RZ, !P5 ;  /* 0x000000ffc6d37207 */ /* 0x000fe20006800000 */
[----:B------:R1:W-:Y:S01]  /*6240*/  STL [R1+0x134], R22 ;  /* 0x0001341601007387 */ /* 0x0003e20000100800 */
[----:B------:R-:W-:-:S03]  /*6250*/  ISETP.GE.AND P5, PT, R209, R142, PT ;  /* 0x0000008ed100720c */ /* 0x000fc60003fa6270 */
[----:B------:R-:W-:Y:S01]  /*6260*/  STL [R1+0x130], R211 ;  /* 0x000130d301007387 */ /* 0x000fe20000100800 */
[C---:B-1----:R-:W-:Y:S02]  /*6270*/  SEL R22, R198.reuse, RZ, !P2 ;  /* 0x000000ffc6167207 */ /* 0x042fe40005000000 */
[----:B------:R-:W-:Y:S02]  /*6280*/  SEL R198, R198, RZ, !P0 ;  /* 0x000000ffc6c67207 */ /* 0x000fe40004000000 */
[-C--:B------:R-:W-:Y:S01]  /*6290*/  ISETP.GE.AND P0, PT, R206, R142.reuse, PT ;  /* 0x0000008ece00720c */ /* 0x080fe20003f06270 */
[----:B------:R1:W-:Y:S01]  /*62a0*/  STL [R1+0x12c], R22 ;  /* 0x00012c1601007387 */ /* 0x0003e20000100800 */
[-C--:B------:R-:W-:Y:S02]  /*62b0*/  ISETP.GE.AND P2, PT, R208, R142.reuse, PT ;  /* 0x0000008ed000720c */ /* 0x080fe40003f46270 */
[----:B-1----:R-:W-:Y:S02]  /*62c0*/  SEL R22, RZ, 0x4, P4 ;  /* 0x00000004ff167807 */ /* 0x002fe40002000000 */
[----:B------:R-:W-:-:S02]  /*62d0*/  ISETP.GE.AND P4, PT, R151, R142, PT ;  /* 0x0000008e9700720c */ /* 0x000fc40003f86270 */
[----:B------:R-:W-:Y:S02]  /*62e0*/  SEL R151, RZ, 0x4, P6 ;  /* 0x00000004ff977807 */ /* 0x000fe40003000000 */
[-C--:B------:R-:W-:Y:S02]  /*62f0*/  ISETP.GE.AND P6, PT, R152, R142.reuse, PT ;  /* 0x0000008e9800720c */ /* 0x080fe40003fc6270 */
[----:B------:R-:W-:Y:S02]  /*6300*/  SEL R152, RZ, 0x4, P0 ;  /* 0x00000004ff987807 */ /* 0x000fe40000000000 */
[-C--:B------:R-:W-:Y:S02]  /*6310*/  ISETP.GE.AND P0, PT, R153, R142.reuse, PT ;  /* 0x0000008e9900720c */ /* 0x080fe40003f06270 */
[----:B------:R-:W-:Y:S02]  /*6320*/  SEL R153, RZ, 0x4, P4 ;  /* 0x00000004ff997807 */ /* 0x000fe40002000000 */
        /* <DEDUP_REMOVED lines=44> */
[----:B------:R-:W-:-:S04]  /*65f0*/  ISETP.GE.AND P4, PT, R176, R142, PT ;  /* 0x0000008eb000720c */ /* 0x000fc80003f86270 */
[----:B------:R-:W-:Y:S01]  /*6600*/  SEL R176, RZ, 0x4, P4 ;  /* 0x00000004ffb07807 */ /* 0x000fe20002000000 */
[----:B------:R-:W-:Y:S08]  /*6610*/  BRA.U UP0, `(.L_x_5) ;  /* 0x0000000100187547 */ /* 0x000ff0000b800000 */
[----:B------:R-:W-:Y:S01]  /*6620*/  ELECT P4, URZ, PT ;  /* 0x0000000000ff782f */ /* 0x000fe20003880000 */
[----:B------:R-:W-:Y:S01]  /*6630*/  IMAD.MOV.U32 R143, RZ, RZ, 0x1 ;  /* 0x00000001ff8f7424 */ /* 0x000fe200078e00ff */
[----:B------:R-:W-:Y:S01]  /*6640*/  UMOV UR5, 0x40 ;  /* 0x0000004000057882 */ /* 0x000fe20000000000 */
[----:B------:R-:W-:Y:S01]  /*6650*/  UVIRTCOUNT.DEALLOC.SMPOOL 0x80 ;  /* 0x000000800000784c */ /* 0x000fe20000000000 */
[----:B------:R-:W-:-:S09]  /*6660*/  ULEA UR5, UR4, UR5, 0x18 ;  /* 0x0000000504057291 */ /* 0x000fd2000f8ec0ff */
[----:B------:R1:W-:Y:S03]  /*6670*/  @P4 STS.U8 [UR5], R143 ;  /* 0x0000008fff004988 */ /* 0x0003e60008000005 */
.L_x_5:
[-C--:B------:R-:W-:Y:S01]  /*6680*/  ISETP.GE.AND P4, PT, R199, R142.reuse, PT ;  /* 0x0000008ec700720c */ /* 0x080fe20003f86270 */
[----:B------:R-:W-:Y:S01]  /*6690*/  STL [R1+0x52c], R68 ;  /* 0x00052c4401007387 */ /* 0x000fe20000100800 */
[----:B------:R-:W-:Y:S02]  /*66a0*/  SEL R199, RZ, 0x4, P2 ;  /* 0x00000004ffc77807 */ /* 0x000fe40001000000 */
[----:B------:R-:W-:Y:S01]  /*66b0*/  SEL R206, RZ, 0x4, P5 ;  /* 0x00000004ffce7807 */ /* 0x000fe20002800000 */
[----:B------:R-:W-:Y:S01]  /*66c0*/  STL [R1+0x528], R69 ;  /* 0x0005284501007387 */ /* 0x000fe20000100800 */
[-C--:B------:R-:W-:Y:S01]  /*66d0*/  ISETP.GE.AND P2, PT, R200, R142.reuse, PT ;  /* 0x0000008ec800720c */ /* 0x080fe20003f46270 */
[----:B------:R-:W-:Y:S01]  /*66e0*/  USHF.L.U32 UR4, UR6, 0x15, URZ ;  /* 0x0000001506047899 */ /* 0x000fe200080006ff */
[----:B------:R-:W-:Y:S01]  /*66f0*/  SEL R200, RZ, 0x4, P0 ;  /* 0x00000004ffc87807 */ /* 0x000fe20000000000 */
[----:B------:R-:W-:Y:S01]  /*6700*/  STL [R1+0x524], R84 ;  /* 0x0005245401007387 */ /* 0x000fe20000100800 */
[-C--:B------:R-:W-:Y:S01]  /*6710*/  ISETP.GE.AND P0, PT, R177, R142.reuse, PT ;  /* 0x0000008eb100720c */ /* 0x080fe20003f06270 */
[----:B------:R-:W-:Y:S01]  /*6720*/  UMOV UR5, 0x1 ;  /* 0x0000000100057882 */ /* 0x000fe20000000000 */
[----:B------:R-:W-:Y:S01]  /*6730*/  SEL R177, RZ, 0x4, P4 ;  /* 0x00000004ffb17807 */ /* 0x000fe20002000000 */
[----:B------:R-:W-:Y:S01]  /*6740*/  STL [R1+0x520], R85 ;  /* 0x0005205501007387 */ /* 0x000fe20000100800 */
[-C--:B------:R-:W-:Y:S01]  /*6750*/  ISETP.GE.AND P4, PT, R178, R142.reuse, PT ;  /* 0x0000008eb200720c */ /* 0x080fe20003f86270 */
[----:B------:R-:W-:Y:S01]  /*6760*/  UIADD3 UR11, UPT, UPT, UR7, 0x60000, URZ ;  /* 0x00060000070b7890 */ /* 0x000fe2000fffe0ff */
[----:B------:R-:W-:Y:S01]  /*6770*/  SEL R178, RZ, 0x4, P2 ;  /* 0x00000004ffb27807 */ /* 0x000fe20001000000 */
[----:B------:R-:W-:Y:S01]  /*6780*/  STL [R1+0x51c], R100 ;  /* 0x00051c6401007387 */ /* 0x000fe20000100800 */
[-C--:B------:R-:W-:Y:S01]  /*6790*/  ISETP.GE.AND P2, PT, R179, R142.reuse, PT ;  /* 0x0000008eb300720c */ /* 0x080fe20003f46270 */
[----:B------:R-:W2:Y:S01]  /*67a0*/  LDCU.64 UR22, c[0x0][0x358] ;  /* 0x00006b00ff1677ac */ /* 0x000ea20008000a00 */
[----:B------:R-:W-:Y:S01]  /*67b0*/  SEL R179, RZ, 0x4, P0 ;  /* 0x00000004ffb37807 */ /* 0x000fe20000000000 */
[----:B------:R-:W-:Y:S01]  /*67c0*/  STL [R1+0x518], R101 ;  /* 0x0005186501007387 */ /* 0x000fe20000100800 */
[-C--:B------:R-:W-:Y:S01]  /*67d0*/  ISETP.GE.AND P0, PT, R201, R142.reuse, PT ;  /* 0x0000008ec900720c */ /* 0x080fe20003f06270 */
[----:B------:R-:W3:Y:S01]  /*67e0*/  LDCU UR10, c[0x0][0x3a0] ;  /* 0x00007400ff0a77ac */ /* 0x000ee20008000800 */
[----:B------:R-:W-:Y:S01]  /*67f0*/  SEL R201, RZ, 0x4, P6 ;  /* 0x00000004ffc97807 */ /* 0x000fe20003000000 */
[----:B------:R-:W-:Y:S01]  /*6800*/  STL [R1+0x500], R203 ;  /* 0x000500cb01007387 */ /* 0x000fe20000100800 */
[----:B------:R-:W-:-:S02]  /*6810*/  ISETP.GE.AND P6, PT, R204, R142, PT ;  /* 0x0000008ecc00720c */ /* 0x000fc40003fc6270 */
[----:B------:R-:W-:Y:S01]  /*6820*/  SEL R204, RZ, 0x4, P3 ;  /* 0x00000004ffcc7807 */ /* 0x000fe20001800000 */
[----:B------:R-:W-:Y:S01]  /*6830*/  STL [R1+0x4fc], R8 ;  /* 0x0004fc0801007387 */ /* 0x000fe20000100800 */
[-C--:B------:R-:W-:Y:S02]  /*6840*/  ISETP.GE.AND P3, PT, R180, R142.reuse, PT ;  /* 0x0000008eb400720c */ /* 0x080fe40003f66270 */
[----:B------:R-:W-:Y:S01]  /*6850*/  SEL R180, RZ, 0x4, P0 ;  /* 0x00000004ffb47807 */ /* 0x000fe20000000000 */
[----:B------:R-:W-:Y:S01]  /*6860*/  STL [R1+0x4f8], R7 ;  /* 0x0004f80701007387 */ /* 0x000fe20000100800 */
[-C--:B------:R-:W-:Y:S02]  /*6870*/  ISETP.GE.AND P0, PT, R181, R142.reuse, PT ;  /* 0x0000008eb500720c */ /* 0x080fe40003f06270 */
[----:B------:R-:W-:Y:S01]  /*6880*/  SEL R181, RZ, 0x4, P6 ;  /* 0x00000004ffb57807 */ /* 0x000fe20003000000 */
[----:B------:R4:W-:Y:S01]  /*6890*/  STL [R1+0x3f4], R0 ;  /* 0x0003f40001007387 */ /* 0x0009e20000100800 */
        /* <DEDUP_REMOVED lines=11> */
[----:B------:R-:W-:Y:S02]  /*6950*/  ISETP.GE.AND P5, PT, R186, R142, PT ;  /* 0x0000008eba00720c */ /* 0x000fe40003fa6270 */
[----:B------:R-:W-:-:S02]  /*6960*/  SEL R186, RZ, 0x4, P3 ;  /* 0x00000004ffba7807 */ /* 0x000fc40001800000 */
[-C--:B------:R-:W-:Y:S02]  /*6970*/  ISETP.GE.AND P3, PT, R187, R142.reuse, PT ;  /* 0x0000008ebb00720c */ /* 0x080fe40003f66270 */
[----:B------:R-:W-:Y:S02]  /*6980*/  SEL R187, RZ, 0x4, P1 ;  /* 0x00000004ffbb7807 */ /* 0x000fe40000800000 */
[-C--:B------:R-:W-:Y:S02]  /*6990*/  ISETP.GE.AND P1, PT, R188, R142.reuse, PT ;  /* 0x0000008ebc00720c */ /* 0x080fe40003f26270 */
[----:B------:R-:W-:Y:S02]  /*69a0*/  SEL R188, RZ, 0x4, P5 ;  /* 0x00000004ffbc7807 */ /* 0x000fe40002800000 */
        /* <DEDUP_REMOVED lines=20> */
[----:B------:R-:W-:Y:S02]  /*6af0*/  SEL R150, RZ, 0x4, P1 ;  /* 0x00000004ff967807 */ /* 0x000fe40000800000 */
[----:B------:R-:W-:Y:S02]  /*6b00*/  SEL R252, RZ, 0x4, P2 ;  /* 0x00000004fffc7807 */ /* 0x000fe40001000000 */
[-C--:B------:R-:W-:Y:S02]  /*6b10*/  ISETP.GE.AND P0, PT, R146, R142.reuse, PT ;  /* 0x0000008e9200720c */ /* 0x080fe40003f06270 */
[-C--:B------:R-:W-:Y:S02]  /*6b20*/  ISETP.GE.AND P1, PT, R148, R142.reuse, PT ;  /* 0x0000008e9400720c */ /* 0x080fe40003f26270 */
[----:B------:R-:W-:Y:S02]  /*6b30*/  ISETP.GE.AND P2, PT, R147, R142, PT ;  /* 0x0000008e9300720c */ /* 0x000fe40003f46270 */
[----:B------:R-:W-:-:S02]  /*6b40*/  SEL R142, RZ, 0x4, P3 ;  /* 0x00000004ff8e7807 */ /* 0x000fc40001800000 */
[----:B------:R-:W-:Y:S02]  /*6b50*/  ISETP.NE.U32.AND P3, PT, R145, RZ, PT ;  /* 0x000000ff9100720c */ /* 0x000fe40003f65070 */
[----:B------:R-:W-:Y:S02]  /*6b60*/  SEL R145, RZ, 0x4, P0 ;  /* 0x00000004ff917807 */ /* 0x000fe40000000000 */
[----:B------:R-:W-:Y:S02]  /*6b70*/  ISETP.GT.AND P0, PT, R207, 0xff, PT ;  /* 0x000000ffcf00780c */ /* 0x000fe40003f04270 */
[----:B------:R-:W-:Y:S02]  /*6b80*/  SEL R147, RZ, 0x4, P5 ;  /* 0x00000004ff937807 */ /* 0x000fe40002800000 */
[----:B------:R-:W-:Y:S02]  /*6b90*/  SEL R2, R22, RZ, P0 ;  /* 0x000000ff16027207 */ /* 0x000fe40000000000 */
[----:B----4-:R-:W-:-:S02]  /*6ba0*/  SEL R0, R151, RZ, P0 ;  /* 0x000000ff97007207 */ /* 0x010fc40000000000 */
[----:B------:R-:W-:Y:S01]  /*6bb0*/  SEL R7, R152, RZ, P0 ;  /* 0x000000ff98077207 */ /* 0x000fe20000000000 */
[----:B------:R4:W-:Y:S01]  /*6bc0*/  STL [R1+0x154], R2 ;  /* 0x0001540201007387 */ /* 0x0009e20000100800 */
[----:B------:R-:W-:Y:S02]  /*6bd0*/  SEL R144, RZ, 0x4, P2 ;  /* 0x00000004ff907807 */ /* 0x000fe40001000000 */
[----:B------:R-:W-:Y:S01]  /*6be0*/  SEL R148, RZ, 0x4, P6 ;  /* 0x00000004ff947807 */ /* 0x000fe20003000000 */
[----:B------:R1:W-:Y:S01]  /*6bf0*/  STL [R1+0x14c], R0 ;  /* 0x00014c0001007387 */ /* 0x0003e20000100800 */
[----:B------:R-:W-:Y:S02]  /*6c00*/  SEL R146, RZ, 0x4, P4 ;  /* 0x00000004ff927807 */ /* 0x000fe40002000000 */
[----:B-1----:R-:W-:Y:S01]  /*6c10*/  SEL R143, RZ, 0x4, P1 ;  /* 0x00000004ff8f7807 */ /* 0x002fe20000800000 */
[----:B------:R1:W-:Y:S01]  /*6c20*/  STL [R1+0x150], R7 ;  /* 0x0001500701007387 */ /* 0x0003e20000100800 */
[----:B------:R-:W-:-:S02]  /*6c30*/  SEL R23, R23, RZ, P0 ;  /* 0x000000ff17177207 */ /* 0x000fc40000000000 */
[----:B----4-:R-:W-:Y:S02]  /*6c40*/  SEL R2, R153, RZ, P0 ;  /* 0x000000ff99027207 */ /* 0x010fe40000000000 */
[----:B------:R-:W-:Y:S02]  /*6c50*/  SEL R8, R144, RZ, P0 ;  /* 0x000000ff90087207 */ /* 0x000fe40000000000 */
[----:B------:R-:W-:Y:S01]  /*6c60*/  SEL R0, R154, RZ, P0 ;  /* 0x000000ff9a007207 */ /* 0x000fe20000000000 */
[----:B------:R4:W-:Y:S01]  /*6c70*/  STL [R1+0x158], R2 ;  /* 0x0001580201007387 */ /* 0x0009e20000100800 */
[----:B------:R-:W-:Y:S02]  /*6c80*/  SEL R22, R197, RZ, P0 ;  /* 0x000000ffc5167207 */ /* 0x000fe40000000000 */
[----:B-1----:R-:W-:Y:S01]  /*6c90*/  SEL R7, R155, RZ, P0 ;  /* 0x000000ff9b077207 */ /* 0x002fe20000000000 */
[----:B------:R1:W-:Y:S01]  /*6ca0*/  STL [R1+0x15c], R0 ;  /* 0x00015c0001007387 */ /* 0x0003e20000100800 */
[----:B------:R-:W-:-:S02]  /*6cb0*/  SEL R85, R150, RZ, P0 ;  /* 0x000000ff96557207 */ /* 0x000fc40000000000 */
[----:B------:R-:W-:Y:S01]  /*6cc0*/  SEL R252, R252, RZ, P0 ;  /* 0x000000fffcfc7207 */ /* 0x000fe20000000000 */
[----:B------:R2:W-:Y:S01]  /*6cd0*/  STL [R1+0x160], R7 ;  /* 0x0001600701007387 */ /* 0x0005e20000100800 */
[----:B------:R-:W-:Y:S02]  /*6ce0*/  SEL R100, R149, RZ, P0 ;  /* 0x000000ff95647207 */ /* 0x000fe40000000000 */
[----:B----4-:R-:W-:Y:S02]  /*6cf0*/  SEL R2, R156, RZ, P0 ;  /* 0x000000ff9c027207 */ /* 0x010fe40000000000 */
[----:B------:R-:W-:Y:S02]  /*6d00*/  SEL R101, R148, RZ, P0 ;  /* 0x000000ff94657207 */ /* 0x000fe40000000000 */
[----:B-1----:R-:W-:Y:S01]  /*6d10*/  SEL R0, R157, RZ, P0 ;  /* 0x000000ff9d007207 */ /* 0x002fe20000000000 */
[----:B------:R1:W-:Y:S01]  /*6d20*/  STL [R1+0x164], R2 ;  /* 0x0001640201007387 */ /* 0x0003e20000100800 */
[----:B------:R-:W-:-:S02]  /*6d30*/  ISETP.NE.U32.AND P4, PT, R140, RZ, PT ;  /* 0x000000ff8c00720c */ /* 0x000fc40003f85070 */
[----:B--2---:R-:W-:Y:S01]  /*6d40*/  SEL R7, R158, RZ, P0 ;  /* 0x000000ff9e077207 */ /* 0x004fe20000000000 */
[----:B------:R2:W-:Y:S01]  /*6d50*/  STL [R1+0x168], R0 ;  /* 0x0001680001007387 */ /* 0x0005e20000100800 */
[----:B------:R-:W-:Y:S02]  /*6d60*/  ISETP.NE.U32.AND P5, PT, R17, RZ, PT ;  /* 0x000000ff1100720c */ /* 0x000fe40003fa5070 */
[----:B------:R-:W-:Y:S01]  /*6d70*/  ISETP.NE.U32.AND P6, PT, R198, RZ, PT ;  /* 0x000000ffc600720c */ /* 0x000fe20003fc5070 */
[----:B------:R4:W-:Y:S01]  /*6d80*/  STL [R1+0x16c], R7 ;  /* 0x00016c0701007387 */ /* 0x0009e20000100800 */
[----:B------:R-:W3:Y:S01]  /*6d90*/  S2R R69, SR_TID.X ;  /* 0x0000000000457919 */ /* 0x000ee20000002100 */
[----:B-1----:R-:W-:Y:S02]  /*6da0*/  SEL R2, R159, RZ, P0 ;  /* 0x000000ff9f027207 */ /* 0x002fe40000000000 */
[----:B--2---:R-:W-:Y:S01]  /*6db0*/  SEL R0, R160, RZ, P0 ;  /* 0x000000ffa0007207 */ /* 0x004fe20000000000 */
[----:B------:R-:W-:Y:S01]  /*6dc0*/  ULOP3.LUT UR4, UR4, 0x600000, URZ, 0xc0, !UPT ;  /* 0x0060000004047892 */ /* 0x000fe2000f8ec0ff */
[----:B------:R-:W-:Y:S01]  /*6dd0*/  ISETP.NE.U32.AND P1, PT, R5, RZ, PT ;  /* 0x000000ff0500720c */ /* 0x000fe20003f25070 */
[----:B------:R1:W-:Y:S01]  /*6de0*/  STL [R1+0x170], R2 ;  /* 0x0001700201007387 */ /* 0x0003e20000100800 */
[----:B----4-:R-:W-:Y:S01]  /*6df0*/  SEL R7, R161, RZ, P0 ;  /* 0x000000ffa1077207 */ /* 0x010fe20000000000 */
[----:B------:R-:W-:Y:S01]  /*6e00*/  IMAD R144, R202, 0x2, R141 ;  /* 0x00000002ca907824 */ /* 0x000fe200078e028d */
[----:B------:R-:W-:Y:S01]  /*6e10*/  SEL R203, R143, RZ, P0 ;  /* 0x000000ff8fcb7207 */ /* 0x000fe20000000000 */
[----:B------:R2:W-:Y:S01]  /*6e20*/  STL [R1+0x174], R0 ;  /* 0x0001740001007387 */ /* 0x0005e20000100800 */
[----:B------:R-:W-:Y:S01]  /*6e30*/  UIADD3 UR71, UPT, UPT, UR8, UR4, URZ ;  /* 0x0000000408477290 */ /* 0x000fe2000fffe0ff */
[----:B------:R-:W-:-:S02]  /*6e40*/  LOP3.LUT R5, R5, 0xf7ffffff, RZ, 0xc0, !PT ;  /* 0xf7ffffff05057812 */ /* 0x000fc400078ec0ff */
[----:B------:R4:W-:Y:S01]  /*6e50*/  STL [R1+0x178], R7 ;  /* 0x0001780701007387 */ /* 0x0009e20000100800 */
[----:B-1----:R-:W-:-:S03]  /*6e60*/  SEL R2, R162, RZ, P0 ;  /* 0x000000ffa2027207 */ /* 0x002fc60000000000 */
[----:B------:R-:W-:Y:S02]  /*6e70*/  @P1 LOP3.LUT R5, R5, 0x8000000, RZ, 0xfc, !PT ;  /* 0x0800000005051812 */ /* 0x000fe400078efcff */
[----:B--2---:R-:W-:Y:S01]  /*6e80*/  SEL R0, R163, RZ, P0 ;  /* 0x000000ffa3007207 */ /* 0x004fe20000000000 */
[----:B------:R1:W-:Y:S01]  /*6e90*/  STL [R1+0x17c], R2 ;  /* 0x00017c0201007387 */ /* 0x0003e20000100800 */
[----:B------:R-:W-:Y:S02]  /*6ea0*/  ISETP.NE.U32.AND P2, PT, R23, RZ, PT ;  /* 0x000000ff1700720c */ /* 0x000fe40003f45070 */
[----:B----4-:R-:W-:Y:S01]  /*6eb0*/  SEL R7, R164, RZ, P0 ;  /* 0x000000ffa4077207 */ /* 0x010fe20000000000 */
[----:B------:R2:W-:Y:S01]  /*6ec0*/  STL [R1+0x180], R0 ;  /* 0x0001800001007387 */ /* 0x0005e20000100800 */
[----:B------:R-:W-:-:S03]  /*6ed0*/  LOP3.LUT R5, R5, 0xefffffff, RZ, 0xc0, !PT ;  /* 0xefffffff05057812 */ /* 0x000fc600078ec0ff */
[----:B------:R4:W-:Y:S01]  /*6ee0*/  STL [R1+0x184], R7 ;  /* 0x0001840701007387 */ /* 0x0009e20000100800 */
[----:B------:R-:W-:Y:S01]  /*6ef0*/  UMOV UR9, UR11 ;  /* 0x0000000b00097c82 */ /* 0x000fe20008000000 */
[----:B-1----:R-:W-:Y:S01]  /*6f00*/  SEL R2, R165, RZ, P0 ;  /* 0x000000ffa5027207 */ /* 0x002fe20000000000 */
[----:B------:R-:W-:Y:S01]  /*6f10*/  STTM.16dp32bit_t0_t15.x32 tmem[UR71], RZ ;  /* 0x000000ff000079ed */ /* 0x000fe20008a80047 */
[----:B------:R-:W-:Y:S01]  /*6f20*/  STTM.16dp32bit_t16_t31.x32 tmem[UR71+0x20], RZ ;  /* 0x000020ff000079ed */ /* 0x000fe20008aa0047 */
[----:B------:R-:W1:Y:S01]  /*6f30*/  FENCE.VIEW.ASYNC.T ;  /* 0x00000000000073c6 */ /* 0x000e620000000200 */
[----:B--2---:R-:W-:Y:S01]  /*6f40*/  SEL R0, R166, RZ, P0 ;  /* 0x000000ffa6007207 */ /* 0x004fe20000000000 */
[----:B------:R2:W-:Y:S01]  /*6f50*/  STL [R1+0x188], R2 ;  /* 0x0001880201007387 */ /* 0x0005e20000100800 */
[----:B------:R-:W-:Y:S02]  /*6f60*/  @P3 LOP3.LUT R5, R5, 0x10000000, RZ, 0xfc, !PT ;  /* 0x1000000005053812 */ /* 0x000fe400078efcff */
[----:B----4-:R-:W-:Y:S01]  /*6f70*/  SEL R7, R167, RZ, P0 ;  /* 0x000000ffa7077207 */ /* 0x010fe20000000000 */
[----:B------:R4:W-:Y:S04]  /*6f80*/  STL [R1+0x18c], R0 ;  /* 0x00018c0001007387 */ /* 0x0009e80000100800 */
[----:B------:R3:W-:Y:S01]  /*6f90*/  STL [R1+0x190], R7 ;  /* 0x0001900701007387 */ /* 0x0007e20000100800 */
[----:B--2---:R-:W-:-:S02]  /*6fa0*/  SEL R2, R168, RZ, P0 ;  /* 0x000000ffa8027207 */ /* 0x004fc40000000000 */
[----:B----4-:R-:W-:-:S03]  /*6fb0*/  SEL R0, R169, RZ, P0 ;  /* 0x000000ffa9007207 */ /* 0x010fc60000000000 */
[----:B------:R2:W-:Y:S01]  /*6fc0*/  STL [R1+0x194], R2 ;  /* 0x0001940201007387 */ /* 0x0005e20000100800 */
[----:B---3--:R-:W-:-:S03]  /*6fd0*/  SEL R7, R170, RZ, P0 ;  /* 0x000000ffaa077207 */ /* 0x008fc60000000000 */
[----:B------:R3:W-:Y:S04]  /*6fe0*/  STL [R1+0x198], R0 ;  /* 0x0001980001007387 */ /* 0x0007e80000100800 */
[----:B------:R4:W-:Y:S01]  /*6ff0*/  STL [R1+0x19c], R7 ;  /* 0x00019c0701007387 */ /* 0x0009e20000100800 */
[----:B--2---:R-:W-:Y:S02]  /*7000*/  SEL R2, R171, RZ, P0 ;  /* 0x000000ffab027207 */ /* 0x004fe40000000000 */
[----:B---3--:R-:W-:-:S03]  /*7010*/  SEL R0, R172, RZ, P0 ;  /* 0x000000ffac007207 */ /* 0x008fc60000000000 */
[----:B------:R2:W-:Y:S01]  /*7020*/  STL [R1+0x1a0], R2 ;  /* 0x0001a00201007387 */ /* 0x0005e20000100800 */
[----:B----4-:R-:W-:-:S03]  /*7030*/  SEL R7, R173, RZ, P0 ;  /* 0x000000ffad077207 */ /* 0x010fc60000000000 */
        /* <DEDUP_REMOVED lines=58> */
[----:B------:R2:W-:Y:S04]  /*73e0*/  STL [R1+0x21c], R2 ;  /* 0x00021c0201007387 */ /* 0x0005e80000100800 */
[----:B------:R3:W-:Y:S01]  /*73f0*/  STL [R1+0x214], R0 ;  /* 0x0002140001007387 */ /* 0x0007e20000100800 */
[----:B----4-:R-:W-:-:S03]  /*7400*/  SEL R7, R145, RZ, P0 ;  /* 0x000000ff91077207 */ /* 0x010fc60000000000 */
[----:B------:R-:W4:Y:S01]  /*7410*/  LDL R68, [R1+0x220] ;  /* 0x0002200001447983 */ /* 0x000f220000100800 */
[----:B--2---:R-:W-:Y:S02]  /*7420*/  SEL R2, R147, RZ, P0 ;  /* 0x000000ff93027207 */ /* 0x004fe40000000000 */
[----:B---3--:R-:W-:-:S03]  /*7430*/  SEL R0, R146, RZ, P0 ;  /* 0x000000ff92007207 */ /* 0x008fc60000000000 */
[----:B------:R2:W-:Y:S02]  /*7440*/  STL [R1+0x84], R2 ;  /* 0x0000840201007387 */ /* 0x0005e40000100800 */
[----:B--2---:R-:W-:Y:S01]  /*7450*/  SEL R2, R142, RZ, P0 ;  /* 0x000000ff8e027207 */ /* 0x004fe20000000000 */
[----:B-1----:R-:W-:Y:S01]  /*7460*/  BAR.SYNC.DEFER_BLOCKING 0x0 ;  /* 0x0000000000007b1d */ /* 0x002fe20000010000 */
[----:B------:R-:W-:-:S04]  /*7470*/  LEA R140, P0, R144, R230, 0x2 ;  /* 0x000000e6908c7211 */ /* 0x000fc800078010ff */
[----:B------:R-:W-:Y:S01]  /*7480*/  LEA.HI.X.SX32 R141, R144, R6, 0x2, P0 ;  /* 0x00000006908d7211 */ /* 0x000fe200000f16ff */
[----:B------:R-:W-:-:S04]  /*7490*/  IMAD R144, R202, 0x2, R144 ;  /* 0x00000002ca907824 */ /* 0x000fc800078e0290 */
[----:B------:R-:W-:Y:S01]  /*74a0*/  IMAD R17, R202, 0x2, R144 ;  /* 0x00000002ca117824 */ /* 0x000fe200078e0290 */
[----:B------:R-:W-:-:S04]  /*74b0*/  LEA R142, P0, R144, R230, 0x2 ;  /* 0x000000e6908e7211 */ /* 0x000fc800078010ff */
[----:B------:R-:W-:Y:S02]  /*74c0*/  LEA.HI.X.SX32 R143, R144, R6, 0x2, P0 ;  /* 0x00000006908f7211 */ /* 0x000fe400000f16ff */
[----:B------:R-:W-:-:S04]  /*74d0*/  LEA R144, P0, R17, R230, 0x2 ;  /* 0x000000e611907211 */ /* 0x000fc800078010ff */
[----:B------:R-:W-:Y:S01]  /*74e0*/  LEA.HI.X.SX32 R145, R17, R6, 0x2, P0 ;  /* 0x0000000611917211 */ /* 0x000fe200000f16ff */
[----:B------:R-:W-:-:S05]  /*74f0*/  IMAD R17, R202, 0x2, R17 ;  /* 0x00000002ca117824 */ /* 0x000fca00078e0211 */
        /* <DEDUP_REMOVED lines=88> */
[----:B------:R-:W-:Y:S02]  /*7a80*/  LEA.HI.X.SX32 R207, R17, R6, 0x2, P0 ;  /* 0x0000000611cf7211 */ /* 0x000fe400000f16ff */
        /* <DEDUP_REMOVED lines=20> */
[C---:B------:R-:W-:Y:S01]  /*7bd0*/  LEA R228, P0, R231.reuse, R230, 0x2 ;  /* 0x000000e6e7e47211 */ /* 0x040fe200078010ff */
[----:B------:R1:W-:Y:S03]  /*7be0*/  STL [R1+0x88], R0 ;  /* 0x0000880001007387 */ /* 0x0003e60000100800 */
[----:B------:R-:W-:Y:S02]  /*7bf0*/  LEA.HI.X.SX32 R229, R231, R6, 0x2, P0 ;  /* 0x00000006e7e57211 */ /* 0x000fe400000f16ff */
[----:B----4-:R-:W-:Y:S02]  /*7c00*/  LEA R230, P0, R68, R230, 0x2 ;  /* 0x000000e644e67211 */ /* 0x010fe400078010ff */
[----:B-1----:R-:W-:-:S02]  /*7c10*/  LOP3.LUT R0, R69, 0x7f, RZ, 0xc0, !PT ;  /* 0x0000007f45007812 */ /* 0x002fc400078ec0ff */
[----:B------:R-:W-:Y:S02]  /*7c20*/  LEA.HI.X.SX32 R231, R68, R6, 0x2, P0 ;  /* 0x0000000644e77211 */ /* 0x000fe400000f16ff */
[----:B------:R-:W-:-:S13]  /*7c30*/  ISETP.NE.U32.AND P0, PT, R0, RZ, PT ;  /* 0x000000ff0000720c */ /* 0x000fda0003f05070 */
[----:B------:R-:W-:-:S05]  /*7c40*/  VOTEU.ALL UP1, P0 ;  /* 0x0000000000ff7886 */ /* 0x000fca0000020000 */
[----:B------:R-:W-:-:S04]  /*7c50*/  @!UP1 UIADD3 UR12, UPT, UPT, -UR5, 0x100000, URZ ;  /* 0x00100000050c9890 */ /* 0x000fc8000fffe1ff */
[----:B------:R-:W-:Y:S02]  /*7c60*/  @!UP1 USHF.L.U32 UR13, UR12, 0xb, URZ ;  /* 0x0000000b0c0d9899 */ /* 0x000fe400080006ff */
[----:B------:R-:W-:Y:S02]  /*7c70*/  @!UP1 USHF.L.U32 UR12, UR12, 0x1, URZ ;  /* 0x000000010c0c9899 */ /* 0x000fe400080006ff */
[----:B------:R-:W-:-:S04]  /*7c80*/  @!UP1 UIADD3 UR4, UPT, UPT, -UR5, 0x100000, URZ ;  /* 0x0010000005049890 */ /* 0x000fc8000fffe1ff */
[----:B------:R-:W-:Y:S02]  /*7c90*/  @!UP1 USHF.L.U32 UR5, UR4, 0xb, URZ ;  /* 0x0000000b04059899 */ /* 0x000fe400080006ff */
[----:B------:R-:W-:Y:S01]  /*7ca0*/  @!UP1 USHF.L.U32 UR4, UR4, 0x1, URZ ;  /* 0x0000000104049899 */ /* 0x000fe200080006ff */
[----:B------:R-:W-:Y:S01]  /*7cb0*/  VOTEU.ALL UP1, P0 ;  /* 0x0000000000ff7886 */ /* 0x000fe20000020000 */
[----:B------:R-:W-:Y:S01]  /*7cc0*/  LOP3.LUT R5, R5, 0xff7fffff, RZ, 0xc0, !PT ;  /* 0xff7fffff05057812 */ /* 0x000fe200078ec0ff */
[----:B------:R-:W1:Y:S03]  /*7cd0*/  FENCE.VIEW.ASYNC.S ;  /* 0x00000000000073c6 */ /* 0x000e660000000000 */
[----:B-1----:R-:W1:Y:S01]  /*7ce0*/  @!UP1 SYNCS.EXCH.64 URZ, [UR9], UR12 ;  /* 0x0000000c09ff95b2 */ /* 0x002e620008000100 */
[----:B------:R-:W-:-:S04]  /*7cf0*/  @P2 LOP3.LUT R5, R5, 0x800000, RZ, 0xfc, !PT ;  /* 0x0080000005052812 */ /* 0x000fc800078efcff */
[----:B------:R-:W-:Y:S01]  /*7d00*/  LOP3.LUT R5, R5, 0xfeffffff, RZ, 0xc0, !PT ;  /* 0xfeffffff05057812 */ /* 0x000fe200078ec0ff */
[----:B------:R-:W-:Y:S01]  /*7d10*/  VOTEU.ALL UP2, P0 ;  /* 0x0000000000ff7886 */ /* 0x000fe20000040000 */
[----:B-1----:R-:W-:Y:S01]  /*7d20*/  BAR.SYNC.DEFER_BLOCKING 0x0 ;  /* 0x0000000000007b1d */ /* 0x002fe20000010000 */
[----:B------:R-:W-:Y:S02]  /*7d30*/  ISETP.NE.U32.AND P3, PT, R12, RZ, PT ;  /* 0x000000ff0c00720c */ /* 0x000fe40003f65070 */
[----:B------:R-:W-:Y:S02]  /*7d40*/  @P0 LOP3.LUT R5, R5, 0x1000000, RZ, 0xfc, !PT ;  /* 0x0100000005050812 */ /* 0x000fe400078efcff */
[----:B------:R-:W-:Y:S02]  /*7d50*/  ISETP.NE.U32.AND P1, PT, R11, RZ, PT ;  /* 0x000000ff0b00720c */ /* 0x000fe40003f25070 */
[----:B------:R-:W-:Y:S01]  /*7d60*/  ISETP.NE.U32.AND P0, PT, R10, RZ, PT ;  /* 0x000000ff0a00720c */ /* 0x000fe20003f05070 */
[C---:B------:R-:W-:Y:S01]  /*7d70*/  VIADD R17, R4.reuse, UR7 ;  /* 0x0000000704117c36 */ /* 0x040fe20008000000 */
[----:B------:R1:W-:Y:S01]  /*7d80*/  STL.64 [R1+0x510], R128 ;  /* 0x0005108001007387 */ /* 0x0003e20000100a00 */
[----:B------:R-:W-:Y:S01]  /*7d90*/  LOP3.LUT R6, R4, 0x10, RZ, 0x3c, !PT ;  /* 0x0000001004067812 */ /* 0x000fe200078e3cff */
[----:B------:R2:W3:Y:S03]  /*7da0*/  @!UP2 SYNCS.EXCH.64 URZ, [UR7+0x60008], UR4 ;  /* 0x0600080407ffa5b2 */ /* 0x0004e60008000100 */
[----:B------:R-:W-:Y:S01]  /*7db0*/  @!PT LDS RZ, [RZ] ;  /* 0x00000000fffff984 */ /* 0x000fe20000000800 */
[----:B------:R-:W-:Y:S01]  /*7dc0*/  @!PT LDS RZ, [RZ] ;  /* 0x00000000fffff984 */ /* 0x000fe20000000800 */
[----:B------:R-:W-:Y:S01]  /*7dd0*/  @!PT LDS RZ, [RZ] ;  /* 0x00000000fffff984 */ /* 0x000fe20000000800 */
[----:B---3--:R-:W-:Y:S04]  /*7de0*/  LDGSTS.E [R17], desc[UR22][R208.64], P3 ;  /* 0x00000000d0117fae */ /* 0x008fe800099a1016 */
[----:B------:R-:W-:Y:S04]  /*7df0*/  LDGSTS.E [R17+0x8], desc[UR22][R210.64], P1 ;  /* 0x00008000d2117fae */ /* 0x000fe800089a1016 */
[----:B------:R-:W-:Y:S01]  /*7e00*/  LDGSTS.E [R17+0x2000], desc[UR22][R128.64], P0 ;  /* 0x0200000080117fae */ /* 0x000fe200081a1016 */
[----:B------:R-:W-:-:S02]  /*7e10*/  ISETP.NE.U32.AND P2, PT, R9, RZ, PT ;  /* 0x000000ff0900720c */ /* 0x000fc40003f45070 */
[----:B------:R-:W-:Y:S01]  /*7e20*/  LOP3.LUT R10, R4, 0x20, RZ, 0x3c, !PT ;  /* 0x00000020040a7812 */ /* 0x000fe200078e3cff */
[----:B--2---:R-:W2:Y:S01]  /*7e30*/  LDCU UR4, c[0x0][0x3a0] ;  /* 0x00007400ff0477ac */ /* 0x004ea20008000800 */
[----:B------:R-:W3:Y:S01]  /*7e40*/  LDCU UR5, c[0x0][0x3a0] ;  /* 0x00007400ff0577ac */ /* 0x000ee20008000800 */
[----:B-1----:R-:W4:Y:S04]  /*7e50*/  LDL.LU R128, [R1+0xa8] ;  /* 0x0000a80001807983 */ /* 0x002f280000300800 */
[----:B------:R-:W2:Y:S04]  /*7e60*/  LDL.LU R129, [R1+0xa4] ;  /* 0x0000a40001817983 */ /* 0x000ea80000300800 */
[----:B------:R-:W3:Y:S04]  /*7e70*/  LDL.LU R12, [R1+0xa0] ;  /* 0x0000a000010c7983 */ /* 0x000ee80000300800 */
[----:B------:R-:W3:Y:S01]  /*7e80*/  LDL.LU R69, [R1+0x9c] ;  /* 0x00009c0001457983 */ /* 0x000ee20000300800 */
[----:B------:R-:W-:-:S03]  /*7e90*/  VIADD R9, R6, UR7 ;  /* 0x0000000706097c36 */ /* 0x000fc60008000000 */
[----:B------:R1:W-:Y:S04]  /*7ea0*/  STL.64 [R1+0x508], R126 ;  /* 0x0005087e01007387 */ /* 0x0003e80000100a00 */
[----:B------:R-:W3:Y:S04]  /*7eb0*/  LDL.LU R11, [R1+0x98] ;  /* 0x00009800010b7983 */ /* 0x000ee80000300800 */
[----:B------:R-:W3:Y:S04]  /*7ec0*/  LDL.LU R6, [R1+0x94] ;  /* 0x0000940001067983 */ /* 0x000ee80000300800 */
[----:B------:R-:W3:Y:S04]  /*7ed0*/  LDL.LU R84, [R1+0x90] ;  /* 0x0000900001547983 */ /* 0x000ee80000300800 */
[----:B------:R-:W3:Y:S01]  /*7ee0*/  LDL.LU R68, [R1+0x8c] ;  /* 0x00008c0001447983 */ /* 0x000ee20000300800 */
[----:B------:R-:W-:-:S02]  /*7ef0*/  LOP3.LUT P1, RZ, R5, 0x8000000, RZ, 0xc0, !PT ;  /* 0x0800000005ff7812 */ /* 0x000fc4000782c0ff */
[----:B------:R-:W-:Y:S01]  /*7f00*/  LOP3.LUT P3, RZ, R5, 0x10000000, RZ, 0xc0, !PT ;  /* 0x1000000005ff7812 */ /* 0x000fe2000786c0ff */
[----:B------:R1:W-:Y:S02]  /*7f10*/  LDGSTS.E [R17+0x2008], desc[UR22][R126.64], P2 ;  /* 0x020080007e117fae */ /* 0x0003e400091a1016 */
[----:B-1----:R-:W-:Y:S02]  /*7f20*/  VIADD R127, R4, UR7 ;  /* 0x00000007047f7c36 */ /* 0x002fe40008000000 */
[----:B------:R-:W3:Y:S06]  /*7f30*/  LDL.LU R17, [R1+0xc0] ;  /* 0x0000c00001117983 */ /* 0x000eec0000300800 */
[----:B------:R-:W-:Y:S01]  /*7f40*/  LDGSTS.E [R127+0x4000], desc[UR22][R142.64], P1 ;  /* 0x040000008e7f7fae */ /* 0x000fe200089a1016 */
[----:B------:R-:W-:-:S03]  /*7f50*/  ISETP.NE.U32.AND P1, PT, R20, RZ, PT ;  /* 0x000000ff1400720c */ /* 0x000fc60003f25070 */
[----:B------:R-:W-:Y:S01]  /*7f60*/  LDGSTS.E [R127+0x4008], desc[UR22][R144.64], P3 ;  /* 0x04008000907f7fae */ /* 0x000fe200099a1016 */
[----:B------:R-:W-:-:S03]  /*7f70*/  ISETP.NE.U32.AND P3, PT, R21, RZ, PT ;  /* 0x000000ff1500720c */ /* 0x000fc60003f65070 */
[----:B------:R-:W3:Y:S04]  /*7f80*/  LDL.LU R23, [R1+0xbc] ;  /* 0x0000bc0001177983 */ /* 0x000ee80000300800 */
[----:B------:R-:W3:Y:S04]  /*7f90*/  LDL.LU R21, [R1+0xc4] ;  /* 0x0000c40001157983 */ /* 0x000ee80000300800 */
[----:B------:R-:W3:Y:S01]  /*7fa0*/  LDL.LU R20, [R1+0xc8] ;  /* 0x0000c80001147983 */ /* 0x000ee20000300800 */
[----:B------:R-:W-:Y:S02]  /*7fb0*/  ISETP.NE.U32.AND P0, PT, R19, RZ, PT ;  /* 0x000000ff1300720c */ /* 0x000fe40003f05070 */
[----:B------:R-:W-:Y:S01]  /*7fc0*/  ISETP.NE.U32.AND P2, PT, R18, RZ, PT ;  /* 0x000000ff1200720c */ /* 0x000fe20003f45070 */
[----:B------:R-:W-:Y:S04]  /*7fd0*/  LDGSTS.E [R127+0x6000], desc[UR22][R174.64], P4 ;  /* 0x06000000ae7f7fae */ /* 0x000fe8000a1a1016 */
[----:B------:R-:W-:Y:S04]  /*7fe0*/  LDGSTS.E [R127+0x6008], desc[UR22][R176.64], P5 ;  /* 0x06008000b07f7fae */ /* 0x000fe8000a9a1016 */
[----:B------:R-:W-:Y:S01]  /*7ff0*/  LDGSTS.E [R9], desc[UR22][R212.64], P3 ;  /* 0x00000000d4097fae */ /* 0x000fe200099a1016 */
[----:B------:R-:W-:-:S03]  /*8000*/  ISETP.NE.U32.AND P3, PT, R16, RZ, PT ;  /* 0x000000ff1000720c */ /* 0x000fc60003f65070 */
[----:B------:R-:W-:Y:S01]  /*8010*/  LDGSTS.E [R9+0x8], desc[UR22][R214.64], P1 ;  /* 0x00008000d6097fae */ /* 0x000fe200089a1016 */
[----:B------:R-:W-:-:S03]  /*8020*/  ISETP.NE.U32.AND P1, PT, R15, RZ, PT ;  /* 0x000000ff0f00720c */ /* 0x000fc60003f25070 */
[----:B------:R-:W-:Y:S01]  /*8030*/  LDGSTS.E [R9+0x2000], desc[UR22][R124.64], P0 ;  /* 0x020000007c097fae */ /* 0x000fe200081a1016 */
[----:B------:R-:W-:-:S03]  /*8040*/  ISETP.NE.U32.AND P0, PT, R14, RZ, PT ;  /* 0x000000ff0e00720c */ /* 0x000fc60003f05070 */
[----:B------:R-:W-:Y:S01]  /*8050*/  LDGSTS.E [R9+0x2008], desc[UR22][R122.64], P2 ;  /* 0x020080007a097fae */ /* 0x000fe200091a1016 */
[----:B------:R-:W-:-:S03]  /*8060*/  ISETP.NE.U32.AND P2, PT, R13, RZ, PT ;  /* 0x000000ff0d00720c */ /* 0x000fc60003f45070 */
[----:B------:R-:W-:Y:S04]  /*8070*/  LDGSTS.E [R9+0x4000], desc[UR22][R146.64], P3 ;  /* 0x0400000092097fae */ /* 0x000fe800099a1016 */
[----:B------:R-:W-:Y:S04]  /*8080*/  LDGSTS.E [R9+0x4008], desc[UR22][R148.64], P1 ;  /* 0x0400800094097fae */ /* 0x000fe800089a1016 */
[----:B------:R-:W-:Y:S04]  /*8090*/  LDGSTS.E [R9+0x6000], desc[UR22][R178.64], P0 ;  /* 0x06000000b2097fae */ /* 0x000fe800081a1016 */
[----:B------:R-:W3:Y:S04]  /*80a0*/  LDL.LU R126, [R1+0xb8] ;  /* 0x0000b800017e7983 */ /* 0x000ee80000300800 */
[----:B------:R-:W-:Y:S01]  /*80b0*/  LDGSTS.E [R9+0x6008], desc[UR22][R180.64], P2 ;  /* 0x06008000b4097fae */ /* 0x000fe200091a1016 */
[----:B------:R-:W-:Y:S01]  /*80c0*/  VIADD R10, R10, UR7 ;  /* 0x000000070a0a7c36 */ /* 0x000fe20008000000 */
[----:B----4-:R-:W-:-:S02]  /*80d0*/  ISETP.NE.U32.AND P3, PT, R128, RZ, PT ;  /* 0x000000ff8000720c */ /* 0x010fc40003f65070 */
[----:B------:R-:W4:Y:S01]  /*80e0*/  LDL.LU R128, [R1+0xb4] ;  /* 0x0000b40001807983 */ /* 0x000f220000300800 */
[----:B--2---:R-:W-:Y:S02]  /*80f0*/  ISETP.NE.U32.AND P1, PT, R129, RZ, PT ;  /* 0x000000ff8100720c */ /* 0x004fe40003f25070 */
[----:B---3--:R-:W-:Y:S02]  /*8100*/  ISETP.NE.U32.AND P0, PT, R12, RZ, PT ;  /* 0x000000ff0c00720c */ /* 0x008fe40003f05070 */
[----:B------:R-:W2:Y:S01]  /*8110*/  LDL.LU R12, [R1+0xb0] ;  /* 0x0000b000010c7983 */ /* 0x000ea20000300800 */
[----:B------:R-:W-:-:S03]  /*8120*/  ISETP.NE.U32.AND P2, PT, R69, RZ, PT ;  /* 0x000000ff4500720c */ /* 0x000fc60003f45070 */
[----:B------:R-:W3:Y:S04]  /*8130*/  LDL.LU R69, [R1+0xac] ;  /* 0x0000ac0001457983 */ /* 0x000ee80000300800 */
[----:B------:R-:W-:Y:S04]  /*8140*/  LDGSTS.E [R10], desc[UR22][R216.64], P3 ;  /* 0x00000000d80a7fae */ /* 0x000fe800099a1016 */
[----:B------:R-:W-:Y:S01]  /*8150*/  LDGSTS.E [R10+0x8], desc[UR22][R218.64], P1 ;  /* 0x00008000da0a7fae */ /* 0x000fe200089a1016 */
[----:B------:R-:W-:-:S03]  /*8160*/  ISETP.NE.U32.AND P1, PT, R6, RZ, PT ;  /* 0x000000ff0600720c */ /* 0x000fc60003f25070 */
[----:B------:R-:W-:Y:S01]  /*8170*/  LDGSTS.E [R10+0x2000], desc[UR22][R120.64], P0 ;  /* 0x02000000780a7fae */ /* 0x000fe200081a1016 */
[----:B------:R-:W-:-:S03]  /*8180*/  ISETP.NE.U32.AND P0, PT, R84, RZ, PT ;  /* 0x000000ff5400720c */ /* 0x000fc60003f05070 */
[----:B------:R-:W3:Y:S04]  /*8190*/  LDL.LU R129, [R1+0xe8] ;  /* 0x0000e80001817983 */ /* 0x000ee80000300800 */
[----:B------:R-:W-:Y:S01]  /*81a0*/  LDGSTS.E [R10+0x2008], desc[UR22][R118.64], P2 ;  /* 0x02008000760a7fae */ /* 0x000fe200091a1016 */
[----:B------:R-:W-:-:S03]  /*81b0*/  ISETP.NE.U32.AND P2, PT, R68, RZ, PT ;  /* 0x000000ff4400720c */ /* 0x000fc60003f45070 */
[----:B------:R-:W3:Y:S04]  /*81c0*/  LDL.LU R6, [R1+0xe4] ;  /* 0x0000e40001067983 */ /* 0x000ee80000300800 */
[----:B------:R-:W3:Y:S04]  /*81d0*/  LDL.LU R84, [R1+0xe0] ;  /* 0x0000e00001547983 */ /* 0x000ee80000300800 */
[----:B------:R-:W3:Y:S01]  /*81e0*/  LDL.LU R68, [R1+0xdc] ;  /* 0x0000dc0001447983 */ /* 0x000ee20000300800 */
[----:B------:R-:W-:-:S03]  /*81f0*/  ISETP.NE.U32.AND P3, PT, R11, RZ, PT ;  /* 0x000000ff0b00720c */ /* 0x000fc60003f65070 */
[----:B------:R-:W3:Y:S10]  /*8200*/  LDL.LU R19, [R1+0xd8] ;  /* 0x0000d80001137983 */ /* 0x000ef40000300800 */
[----:B------:R-:W-:Y:S04]  /*8210*/  LDGSTS.E [R10+0x4000], desc[UR22][R150.64], P3 ;  /* 0x04000000960a7fae */ /* 0x000fe800099a1016 */
[----:B------:R-:W-:Y:S04]  /*8220*/  LDGSTS.E [R10+0x4008], desc[UR22][R152.64], P1 ;  /* 0x04008000980a7fae */ /* 0x000fe800089a1016 */
[----:B------:R-:W-:Y:S01]  /*8230*/  LDGSTS.E [R10+0x6000], desc[UR22][R182.64], P0 ;  /* 0x06000000b60a7fae */ /* 0x000fe200081a1016 */
[----:B------:R-:W-:-:S02]  /*8240*/  ISETP.NE.U32.AND P3, PT, R20, RZ, PT ;  /* 0x000000ff1400720c */ /* 0x000fc40003f65070 */
[----:B------:R-:W-:Y:S01]  /*8250*/  ISETP.NE.U32.AND P0, PT, R17, RZ, PT ;  /* 0x000000ff1100720c */ /* 0x000fe20003f05070 */
[----:B------:R-:W-:Y:S01]  /*8260*/  LDGSTS.E [R10+0x6008], desc[UR22][R184.64], P2 ;  /* 0x06008000b80a7fae */ /* 0x000fe200091a1016 */
[----:B------:R-:W-:-:S03]  /*8270*/  ISETP.NE.U32.AND P2, PT, R23, RZ, PT ;  /* 0x000000ff1700720c */ /* 0x000fc60003f45070 */
[----:B------:R-:W3:Y:S04]  /*8280*/  LDL.LU R20, [R1+0xd4] ;  /* 0x0000d40001147983 */ /* 0x000ee80000300800 */
[----:B------:R-:W3:Y:S04]  /*8290*/  LDL.LU R17, [R1+0xd0] ;  /* 0x0000d00001117983 */ /* 0x000ee80000300800 */
[----:B------:R-:W3:Y:S01]  /*82a0*/  LDL.LU R23, [R1+0xcc] ;  /* 0x0000cc0001177983 */ /* 0x000ee20000300800 */
[----:B------:R-:W-:-:S03]  /*82b0*/  ISETP.NE.U32.AND P1, PT, R21, RZ, PT ;  /* 0x000000ff1500720c */ /* 0x000fc60003f25070 */
[----:B------:R-:W3:Y:S01]  /*82c0*/  LDL.LU R21, [R1+0x108] ;  /* 0x0001080001157983 */ /* 0x000ee20000300800 */
[----:B------:R-:W-:-:S05]  /*82d0*/  LOP3.LUT R11, R4, 0x30, RZ, 0x3c, !PT ;  /* 0x00000030040b7812 */ /* 0x000fca00078e3cff */
[----:B------:R-:W-:-:S05]  /*82e0*/  VIADD R11, R11, UR7 ;  /* 0x000000070b0b7c36 */ /* 0x000fca0008000000 */
[----:B------:R-:W-:Y:S04]  /*82f0*/  LDGSTS.E [R11], desc[UR22][R220.64], P3 ;  /* 0x00000000dc0b7fae */ /* 0x000fe800099a1016 */
[----:B------:R-:W-:Y:S04]  /*8300*/  LDGSTS.E [R11+0x8], desc[UR22][R222.64], P1 ;  /* 0x00008000de0b7fae */ /* 0x000fe800089a1016 */
[----:B------:R-:W-:Y:S01]  /*8310*/  LDGSTS.E [R11+0x2000], desc[UR22][R116.64], P0 ;  /* 0x02000000740b7fae */ /* 0x000fe200081a1016 */
[----:B------:R-:W-:-:S03]  /*8320*/  ISETP.NE.U32.AND P3, PT, R126, RZ, PT ;  /* 0x000000ff7e00720c */ /* 0x000fc60003f65070 */
[----:B------:R-:W-:Y:S04]  /*8330*/  LDGSTS.E [R11+0x2008], desc[UR22][R114.64], P2 ;  /* 0x02008000720b7fae */ /* 0x000fe800091a1016 */
[----:B------:R-:W3:Y:S06]  /*8340*/  LDL.LU R126, [R1+0x104] ;  /* 0x00010400017e7983 */ /* 0x000eec0000300800 */
[----:B------:R-:W-:Y:S01]  /*8350*/  LDGSTS.E [R11+0x4000], desc[UR22][R154.64], P3 ;  /* 0x040000009a0b7fae */ /* 0x000fe200099a1016 */
[----:B----4-:R-:W-:-:S03]  /*8360*/  ISETP.NE.U32.AND P1, PT, R128, RZ, PT ;  /* 0x000000ff8000720c */ /* 0x010fc60003f25070 */
[----:B------:R-:W4:Y:S01]  /*8370*/  LDL.LU R128, [R1+0x100] ;  /* 0x0001000001807983 */ /* 0x000f220000300800 */
[----:B--2---:R-:W-:Y:S02]  /*8380*/  ISETP.NE.U32.AND P0, PT, R12, RZ, PT ;  /* 0x000000ff0c00720c */ /* 0x004fe40003f05070 */
[----:B---3--:R-:W-:-:S07]  /*8390*/  ISETP.NE.U32.AND P2, PT, R69, RZ, PT ;  /* 0x000000ff4500720c */ /* 0x008fce0003f45070 */
[----:B------:R-:W-:Y:S04]  /*83a0*/  LDGSTS.E [R11+0x4008], desc[UR22][R156.64], P1 ;  /* 0x040080009c0b7fae */ /* 0x000fe800089a1016 */
[----:B------:R-:W2:Y:S04]  /*83b0*/  LDL.LU R69, [R1+0xfc] ;  /* 0x0000fc0001457983 */ /* 0x000ea80000300800 */
[----:B------:R-:W-:Y:S04]  /*83c0*/  LDGSTS.E [R11+0x6000], desc[UR22][R186.64], P0 ;  /* 0x06000000ba0b7fae */ /* 0x000fe800081a1016 */
[----:B------:R-:W-:Y:S01]  /*83d0*/  LDGSTS.E [R11+0x6008], desc[UR22][R188.64], P2 ;  /* 0x06008000bc0b7fae */ /* 0x000fe200091a1016 */
[----:B------:R-:W-:-:S02]  /*83e0*/  ISETP.NE.U32.AND P3, PT, R129, RZ, PT ;  /* 0x000000ff8100720c */ /* 0x000fc40003f65070 */
[----:B------:R-:W-:Y:S02]  /*83f0*/  ISETP.NE.U32.AND P2, PT, R68, RZ, PT ;  /* 0x000000ff4400720c */ /* 0x000fe40003f45070 */
[----:B------:R-:W3:Y:S01]  /*8400*/  LDL.LU R68, [R1+0xf8] ;  /* 0x0000f80001447983 */ /* 0x000ee20000300800 */
[----:B------:R-:W-:Y:S02]  /*8410*/  ISETP.NE.U32.AND P1, PT, R6, RZ, PT ;  /* 0x000000ff0600720c */ /* 0x000fe40003f25070 */
[----:B------:R-:W-:Y:S01]  /*8420*/  ISETP.NE.U32.AND P0, PT, R84, RZ, PT ;  /* 0x000000ff5400720c */ /* 0x000fe20003f05070 */
[----:B------:R-:W3:Y:S01]  /*8430*/  LDL.LU R129, [R1+0xf4] ;  /* 0x0000f40001817983 */ /* 0x000ee20000300800 */
[----:B------:R-:W-:-:S03]  /*8440*/  LOP3.LUT R12, R4, 0x40, RZ, 0x3c, !PT ;  /* 0x00000040040c7812 */ /* 0x000fc600078e3cff */
[----:B------:R-:W3:Y:S04]  /*8450*/  LDL.LU R6, [R1+0xf0] ;  /* 0x0000f00001067983 */ /* 0x000ee80000300800 */
[----:B------:R-:W3:Y:S01]  /*8460*/  LDL.LU R84, [R1+0xec] ;  /* 0x0000ec0001547983 */ /* 0x000ee20000300800 */
[----:B------:R-:W-:-:S05]  /*8470*/  VIADD R12, R12, UR7 ;  /* 0x000000070c0c7c36 */ /* 0x000fca0008000000 */
[----:B------:R-:W-:Y:S04]  /*8480*/  LDGSTS.E [R12], desc[UR22][R224.64], P3 ;  /* 0x00000000e00c7fae */ /* 0x000fe800099a1016 */
[----:B------:R-:W-:Y:S04]  /*8490*/  LDGSTS.E [R12+0x8], desc[UR22][R226.64], P1 ;  /* 0x00008000e20c7fae */ /* 0x000fe800089a1016 */
[----:B------:R-:W-:Y:S01]  /*84a0*/  LDGSTS.E [R12+0x2000], desc[UR22][R112.64], P0 ;  /* 0x02000000700c7fae */ /* 0x000fe200081a1016 */
[----:B------:R-:W-:-:S03]  /*84b0*/  ISETP.NE.U32.AND P3, PT, R19, RZ, PT ;  /* 0x000000ff1300720c */ /* 0x000fc60003f65070 */
[----:B------:R-:W-:Y:S01]  /*84c0*/  LDGSTS.E [R12+0x2008], desc[UR22][R110.64], P2 ;  /* 0x020080006e0c7fae */ /* 0x000fe200091a1016 */
[----:B------:R-:W-:-:S03]  /*84d0*/  ISETP.NE.U32.AND P0, PT, R17, RZ, PT ;  /* 0x000000ff1100720c */ /* 0x000fc60003f05070 */
[----:B------:R-:W3:Y:S01]  /*84e0*/  LDL.LU R17, [R1+0x128] ;  /* 0x0001280001117983 */ /* 0x000ee20000300800 */
[----:B------:R-:W-:-:S03]  /*84f0*/  ISETP.NE.U32.AND P2, PT, R23, RZ, PT ;  /* 0x000000ff1700720c */ /* 0x000fc60003f45070 */
[----:B------:R-:W3:Y:S01]  /*8500*/  LDL.LU R23, [R1+0x124] ;  /* 0x0001240001177983 */ /* 0x000ee20000300800 */
[----:B------:R-:W-:-:S03]  /*8510*/  ISETP.NE.U32.AND P1, PT, R20, RZ, PT ;  /* 0x000000ff1400720c */ /* 0x000fc60003f25070 */
[----:B------:R-:W-:Y:S01]  /*8520*/  LDGSTS.E [R12+0x4000], desc[UR22][R158.64], P3 ;  /* 0x040000009e0c7fae */ /* 0x000fe200099a1016 */
[----:B------:R-:W-:-:S03]  /*8530*/  ISETP.NE.U32.AND P3, PT, R21, RZ, PT ;  /* 0x000000ff1500720c */ /* 0x000fc60003f65070 */
[----:B------:R-:W3:Y:S04]  /*8540*/  LDL.LU R19, [R1+0x120] ;  /* 0x0001200001137983 */ /* 0x000ee80000300800 */
[----:B------:R-:W3:Y:S04]  /*8550*/  LDL.LU R20, [R1+0x11c] ;  /* 0x00011c0001147983 */ /* 0x000ee80000300800 */
[----:B------:R-:W3:Y:S01]  /*8560*/  LDL.LU R21, [R1+0x118] ;  /* 0x0001180001157983 */ /* 0x000ee20000300800 */
[----:B------:R-:W-:-:S03]  /*8570*/  LOP3.LUT R13, R4, 0x50, RZ, 0x3c, !PT ;  /* 0x00000050040d7812 */ /* 0x000fc600078e3cff */
[----:B------:R-:W-:Y:S02]  /*8580*/  LDGSTS.E [R12+0x4008], desc[UR22][R160.64], P1 ;  /* 0x04008000a00c7fae */ /* 0x000fe400089a1016 */
[----:B------:R-:W-:Y:S02]  /*8590*/  VIADD R13, R13, UR7 ;  /* 0x000000070d0d7c36 */ /* 0x000fe40008000000 */
[----:B------:R-:W-:Y:S04]  /*85a0*/  LDGSTS.E [R12+0x6000], desc[UR22][R190.64], P0 ;  /* 0x06000000be0c7fae */ /* 0x000fe800081a1016 */
[----:B------:R-:W-:Y:S01]  /*85b0*/  LDGSTS.E [R12+0x6008], desc[UR22][R192.64], P2 ;  /* 0x06008000c00c7fae */ /* 0x000fe200091a1016 */
[----:B------:R-:W-:-:S03]  /*85c0*/  ISETP.NE.U32.AND P1, PT, R126, RZ, PT ;  /* 0x000000ff7e00720c */ /* 0x000fc60003f25070 */
[----:B------:R-:W-:Y:S10]  /*85d0*/  LDGSTS.E [R13], desc[UR22][R228.64], P3 ;  /* 0x00000000e40d7fae */ /* 0x000ff400099a1016 */
[----:B------:R-:W-:Y:S01]  /*85e0*/  LDGSTS.E [R13+0x8], desc[UR22][R230.64], P1 ;  /* 0x00008000e60d7fae */ /* 0x000fe200089a1016 */
[----:B----4-:R-:W-:-:S13]  /*85f0*/  ISETP.NE.U32.AND P0, PT, R128, RZ, PT ;  /* 0x000000ff8000720c */ /* 0x010fda0003f05070 */
[----:B------:R-:W-:Y:S01]  /*8600*/  LDGSTS.E [R13+0x2000], desc[UR22][R108.64], P0 ;  /* 0x020000006c0d7fae */ /* 0x000fe200081a1016 */
[----:B--2---:R-:W-:-:S13]  /*8610*/  ISETP.NE.U32.AND P2, PT, R69, RZ, PT ;  /* 0x000000ff4500720c */ /* 0x004fda0003f45070 */
[----:B------:R-:W-:Y:S01]  /*8620*/  LDGSTS.E [R13+0x2008], desc[UR22][R106.64], P2 ;  /* 0x020080006a0d7fae */ /* 0x000fe200091a1016 */
[----:B---3--:R-:W-:-:S03]  /*8630*/  ISETP.NE.U32.AND P3, PT, R68, RZ, PT ;  /* 0x000000ff4400720c */ /* 0x008fc60003f65070 */
[----:B------:R-:W2:Y:S04]  /*8640*/  LDL.LU R68, [R1+0x114] ;  /* 0x0001140001447983 */ /* 0x000ea80000300800 */
[----:B------:R-:W3:Y:S04]  /*8650*/  LDL.LU R69, [R1+0x110] ;  /* 0x0001100001457983 */ /* 0x000ee80000300800 */
[----:B------:R-:W4:Y:S01]  /*8660*/  LDL.LU R15, [R1+0x10c] ;  /* 0x00010c00010f7983 */ /* 0x000f220000300800 */
[----:B------:R-:W-:-:S03]  /*8670*/  ISETP.NE.U32.AND P2, PT, R84, RZ, PT ;  /* 0x000000ff5400720c */ /* 0x000fc60003f45070 */
[----:B------:R-:W4:Y:S01]  /*8680*/  LDL.LU R84, [R1+0x148] ;  /* 0x0001480001547983 */ /* 0x000f220000300800 */
[----:B------:R-:W-:-:S03]  /*8690*/  ISETP.NE.U32.AND P1, PT, R129, RZ, PT ;  /* 0x000000ff8100720c */ /* 0x000fc60003f25070 */
[----:B------:R-:W4:Y:S04]  /*86a0*/  LDL.LU R16, [R1+0x144] ;  /* 0x0001440001107983 */ /* 0x000f280000300800 */
[----:B------:R-:W4:Y:S04]  /*86b0*/  LDL.LU R128, [R1+0x140] ;  /* 0x0001400001807983 */ /* 0x000f280000300800 */
[----:B------:R-:W4:Y:S01]  /*86c0*/  LDL.LU R129, [R1+0x13c] ;  /* 0x00013c0001817983 */ /* 0x000f220000300800 */
[----:B------:R-:W-:Y:S02]  /*86d0*/  ISETP.NE.U32.AND P0, PT, R6, RZ, PT ;  /* 0x000000ff0600720c */ /* 0x000fe40003f05070 */
[----:B------:R-:W-:Y:S01]  /*86e0*/  LOP3.LUT R6, R4, 0x60, RZ, 0x3c, !PT ;  /* 0x0000006004067812 */ /* 0x000fe200078e3cff */
[----:B------:R-:W-:Y:S04]  /*86f0*/  LDGSTS.E [R13+0x4000], desc[UR22][R162.64], P3 ;  /* 0x04000000a20d7fae */ /* 0x000fe800099a1016 */
[----:B------:R-:W-:Y:S01]  /*8700*/  VIADD R14, R6, UR7 ;  /* 0x00000007060e7c36 */ /* 0x000fe20008000000 */
[----:B------:R-:W4:Y:S01]  /*8710*/  LDL.LU R126, [R1+0x138] ;  /* 0x00013800017e7983 */ /* 0x000f220000300800 */
[----:B------:R-:W-:-:S03]  /*8720*/  ISETP.NE.U32.AND P3, PT, R17, RZ, PT ;  /* 0x000000ff1100720c */ /* 0x000fc60003f65070 */
[----:B------:R-:W-:Y:S01]  /*8730*/  LDGSTS.E [R13+0x4008], desc[UR22][R164.64], P1 ;  /* 0x04008000a40d7fae */ /* 0x000fe200089a1016 */
[----:B------:R-:W-:-:S03]  /*8740*/  ISETP.NE.U32.AND P1, PT, R23, RZ, PT ;  /* 0x000000ff1700720c */ /* 0x000fc60003f25070 */
[----:B------:R-:W4:Y:S04]  /*8750*/  LDL.LU R6, [R1+0x134] ;  /* 0x0001340001067983 */ /* 0x000f280000300800 */
[----:B------:R-:W4:Y:S04]  /*8760*/  LDL.LU R17, [R1+0x130] ;  /* 0x0001300001117983 */ /* 0x000f280000300800 */
[----:B------:R-:W4:Y:S04]  /*8770*/  LDL.LU R23, [R1+0x12c] ;  /* 0x00012c0001177983 */ /* 0x000f280000300800 */
[----:B------:R-:W-:Y:S01]  /*8780*/  LDGSTS.E [R13+0x6000], desc[UR22][R194.64], P0 ;  /* 0x06000000c20d7fae */ /* 0x000fe200081a1016 */
[----:B------:R-:W-:-:S03]  /*8790*/  ISETP.NE.U32.AND P0, PT, R19, RZ, PT ;  /* 0x000000ff1300720c */ /* 0x000fc60003f05070 */
[----:B------:R-:W-:Y:S01]  /*87a0*/  LDGSTS.E [R13+0x6008], desc[UR22][R196.64], P2 ;  /* 0x06008000c40d7fae */ /* 0x000fe200091a1016 */
[----:B------:R-:W-:-:S03]  /*87b0*/  ISETP.NE.U32.AND P2, PT, R20, RZ, PT ;  /* 0x000000ff1400720c */ /* 0x000fc60003f45070 */
[----:B------:R-:W-:Y:S01]  /*87c0*/  LDGSTS.E [R14], desc[UR22][R136.64], P3 ;  /* 0x00000000880e7fae */ /* 0x000fe200099a1016 */
[----:B------:R-:W-:-:S03]  /*87d0*/  ISETP.NE.U32.AND P3, PT, R21, RZ, PT ;  /* 0x000000ff1500720c */ /* 0x000fc60003f65070 */
[----:B------:R-:W4:Y:S04]  /*87e0*/  LDL.64 R18, [R1+0x70] ;  /* 0x0000700001127983 */ /* 0x000f280000100a00 */
[----:B------:R-:W4:Y:S04]  /*87f0*/  LDL.64 R20, [R1+0x30] ;  /* 0x0000300001147983 */ /* 0x000f280000100a00 */
[----:B------:R-:W-:Y:S04]  /*8800*/  LDGSTS.E [R14+0x8], desc[UR22][R134.64], P1 ;  /* 0x00008000860e7fae */ /* 0x000fe800089a1016 */
[----:B------:R-:W-:Y:S04]  /*8810*/  LDGSTS.E [R14+0x2000], desc[UR22][R104.64], P0 ;  /* 0x02000000680e7fae */ /* 0x000fe800081a1016 */
[----:B------:R-:W-:Y:S04]  /*8820*/  LDGSTS.E [R14+0x2008], desc[UR22][R102.64], P2 ;  /* 0x02008000660e7fae */ /* 0x000fe800091a1016 */
[----:B------:R-:W-:Y:S01]  /*8830*/  LDGSTS.E [R14+0x4000], desc[UR22][R166.64], P3 ;  /* 0x04000000a60e7fae */ /* 0x000fe200099a1016 */
[----:B--2---:R-:W-:-:S03]  /*8840*/  ISETP.NE.U32.AND P1, PT, R68, RZ, PT ;  /* 0x000000ff4400720c */ /* 0x004fc60003f25070 */
[----:B------:R-:W2:Y:S01]  /*8850*/  LDL.LU R68, [R1+0x52c] ;  /* 0x00052c0001447983 */ /* 0x000ea20000300800 */
[----:B---3--:R-:W-:-:S03]  /*8860*/  ISETP.NE.U32.AND P0, PT, R69, RZ, PT ;  /* 0x000000ff4500720c */ /* 0x008fc60003f05070 */
[----:B------:R-:W2:Y:S01]  /*8870*/  LDL.LU R69, [R1+0x528] ;  /* 0x0005280001457983 */ /* 0x000ea20000300800 */
[----:B----4-:R-:W-:Y:S02]  /*8880*/  ISETP.NE.U32.AND P2, PT, R15, RZ, PT ;  /* 0x000000ff0f00720c */ /* 0x010fe40003f45070 */
[----:B------:R-:W-:-:S03]  /*8890*/  ISETP.NE.U32.AND P3, PT, R84, RZ, PT ;  /* 0x000000ff5400720c */ /* 0x000fc60003f65070 */
[----:B------:R-:W-:Y:S01]  /*88a0*/  LDGSTS.E [R14+0x4008], desc[UR22][R168.64], P1 ;  /* 0x04008000a80e7fae */ /* 0x000fe200089a1016 */
[----:B------:R-:W-:Y:S02]  /*88b0*/  LOP3.LUT R15, R4, 0x70, RZ, 0x3c, !PT ;  /* 0x00000070040f7812 */ /* 0x000fe400078e3cff */
[----:B------:R-:W-:Y:S01]  /*88c0*/  ISETP.NE.U32.AND P1, PT, R16, RZ, PT ;  /* 0x000000ff1000720c */ /* 0x000fe20003f25070 */
[----:B------:R-:W-:Y:S01]  /*88d0*/  LDGSTS.E [R14+0x6000], desc[UR22][R198.64], P0 ;  /* 0x06000000c60e7fae */ /* 0x000fe200081a1016 */
[----:B------:R-:W-:-:S03]  /*88e0*/  ISETP.NE.U32.AND P0, PT, R128, RZ, PT ;  /* 0x000000ff8000720c */ /* 0x000fc60003f05070 */
[----:B------:R-:W-:Y:S01]  /*88f0*/  LDGSTS.E [R14+0x6008], desc[UR22][R200.64], P2 ;  /* 0x06008000c80e7fae */ /* 0x000fe200091a1016 */
[----:B------:R-:W-:Y:S01]  /*8900*/  ISETP.NE.U32.AND P2, PT, R129, RZ, PT ;  /* 0x000000ff8100720c */ /* 0x000fe20003f45070 */
[----:B------:R-:W-:Y:S02]  /*8910*/  VIADD R15, R15, UR7 ;  /* 0x000000070f0f7c36 */ /* 0x000fe40008000000 */
[----:B------:R-:W3:Y:S04]  /*8920*/  LDL.LU R84, [R1+0x524] ;  /* 0x0005240001547983 */ /* 0x000ee80000300800 */
[----:B------:R-:W-:Y:S01]  /*8930*/  LDGSTS.E [R15], desc[UR22][R132.64], P3 ;  /* 0x00000000840f7fae */ /* 0x000fe200099a1016 */
[----:B------:R-:W-:-:S03]  /*8940*/  ISETP.NE.U32.AND P3, PT, R126, RZ, PT ;  /* 0x000000ff7e00720c */ /* 0x000fc60003f65070 */
[----:B------:R-:W-:Y:S04]  /*8950*/  LDGSTS.E [R15+0x8], desc[UR22][R130.64], P1 ;  /* 0x00008000820f7fae */ /* 0x000fe800089a1016 */
[----:B------:R-:W-:Y:S01]  /*8960*/  LDGSTS.E [R15+0x2000], desc[UR22][R138.64], P0 ;  /* 0x020000008a0f7fae */ /* 0x000fe200081a1016 */
[----:B------:R-:W-:-:S03]  /*8970*/  ISETP.NE.U32.AND P1, PT, R6, RZ, PT ;  /* 0x000000ff0600720c */ /* 0x000fc60003f25070 */
[----:B------:R-:W-:Y:S01]  /*8980*/  LDGSTS.E [R15+0x2008], desc[UR22][R140.64], P2 ;  /* 0x020080008c0f7fae */ /* 0x000fe200091a1016 */
[----:B------:R-:W-:-:S03]  /*8990*/  ISETP.NE.U32.AND P0, PT, R17, RZ, PT ;  /* 0x000000ff1100720c */ /* 0x000fc60003f05070 */
[----:B------:R-:W-:Y:S01]  /*89a0*/  LDGSTS.E [R15+0x4000], desc[UR22][R170.64], P3 ;  /* 0x04000000aa0f7fae */ /* 0x000fe200099a1016 */
[----:B------:R-:W-:Y:S01]  /*89b0*/  ISETP.NE.U32.AND P2, PT, R23, RZ, PT ;  /* 0x000000ff1700720c */ /* 0x000fe20003f45070 */
[C---:B------:R-:W-:Y:S02]  /*89c0*/  VIADD R6, R3.reuse, UR7 ;  /* 0x0000000703067c36 */ /* 0x040fe40008000000 */
[----:B------:R-:W4:Y:S04]  /*89d0*/  LDL.64 R128, [R1+0x68] ;  /* 0x0000680001807983 */ /* 0x000f280000100a00 */
[----:B------:R-:W-:Y:S04]  /*89e0*/  LDGSTS.E [R15+0x4008], desc[UR22][R172.64], P1 ;  /* 0x04008000ac0f7fae */ /* 0x000fe800089a1016 */
[----:B------:R-:W-:Y:S04]  /*89f0*/  LDGSTS.E [R15+0x6000], desc[UR22][R204.64], P0 ;  /* 0x06000000cc0f7fae */ /* 0x000fe800081a1016 */
[----:B------:R-:W-:Y:S04]  /*8a00*/  LDGSTS.E [R15+0x6008], desc[UR22][R206.64], P2 ;  /* 0x06008000ce0f7fae */ /* 0x000fe800091a1016 */
[----:B------:R-:W0:Y:S04]  /*8a10*/  LDGDEPBAR ;  /* 0x00000000000079af */ /* 0x000e280000000000 */
[----:B------:R-:W-:Y:S04]  /*8a20*/  LDGSTS.E [R6+0x30000], desc[UR22][R18.64], P6 ;  /* 0x3000000012067fae */ /* 0x000fe8000b1a1016 */
[----:B------:R-:W-:Y:S04]  /*8a30*/  STL [R1+0x34c], R6 ;  /* 0x00034c0601007387 */ /* 0x000fe80000100800 */
[----:B------:R-:W-:Y:S04]  /*8a40*/  LDGSTS.E [R6+0x30400], desc[UR22][R20.64], P6 ;  /* 0x3040000014067fae */ /* 0x000fe8000b1a1016 */
[----:B------:R-:W-:Y:S04]  /*8a50*/  LDGSTS.E [R6+0x30800], desc[UR22][R248.64], P6 ;  /* 0x30800000f8067fae */ /* 0x000fe8000b1a1016 */
[----:B------:R1:W-:Y:S01]  /*8a60*/  STL.64 [R1+0x4c0], R248 ;  /* 0x0004c0f801007387 */ /* 0x0003e20000100a00 */
[----:B------:R-:W-:-:S03]  /*8a70*/  LOP3.LUT R16, R3, 0x10, RZ, 0x3c, !PT ;  /* 0x0000001003107812 */ /* 0x000fc600078e3cff */
[----:B------:R-:W-:Y:S04]  /*8a80*/  LDGSTS.E [R6+0x30c00], desc[UR22][R232.64], P6 ;  /* 0x30c00000e8067fae */ /* 0x000fe8000b1a1016 */
[----:B-1----:R-:W2:Y:S01]  /*8a90*/  LDL.LU.64 R248, [R1+0x28] ;  /* 0x0000280001f87983 */ /* 0x002ea20000300a00 */
[----:B------:R-:W-:-:S03]  /*8aa0*/  VIADD R16, R16, UR7 ;  /* 0x0000000710107c36 */ /* 0x000fc60008000000 */
[----:B------:R-:W-:Y:S04]  /*8ab0*/  STL.64 [R1+0x4a0], R232 ;  /* 0x0004a0e801007387 */ /* 0x000fe80000100a00 */
[----:B------:R-:W-:Y:S04]  /*8ac0*/  LDGSTS.E [R6+0x31000], desc[UR22][R38.64], P6 ;  /* 0x3100000026067fae */ /* 0x000fe8000b1a1016 */
[----:B------:R-:W-:Y:S04]  /*8ad0*/  STL.64 [R1+0x498], R38 ;  /* 0x0004982601007387 */ /* 0x000fe80000100a00 */
[----:B------:R-:W-:Y:S04]  /*8ae0*/  LDGSTS.E [R6+0x31400], desc[UR22][R54.64], P6 ;  /* 0x3140000036067fae */ /* 0x000fe8000b1a1016 */
[----:B------:R-:W-:Y:S04]  /*8af0*/  STL.64 [R1+0x4a8], R54 ;  /* 0x0004a83601007387 */ /* 0x000fe80000100a00 */
[----:B------:R-:W-:Y:S04]  /*8b00*/  LDGSTS.E [R6+0x31800], desc[UR22][R70.64], P6 ;  /* 0x3180000046067fae */ /* 0x000fe8000b1a1016 */
[----:B------:R1:W-:Y:S04]  /*8b10*/  STL.64 [R1+0x4b0], R70 ;  /* 0x0004b04601007387 */ /* 0x0003e80000100a00 */
[----:B------:R1:W-:Y:S04]  /*8b20*/  LDGSTS.E [R6+0x31c00], desc[UR22][R86.64], P6 ;  /* 0x31c0000056067fae */ /* 0x0003e8000b1a1016 */
[----:B-1----:R-:W3:Y:S04]  /*8b30*/  LDL.LU.64 R70, [R1+0x18] ;  /* 0x0000180001467983 */ /* 0x002ee80000300a00 */
[----:B------:R1:W-:Y:S04]  /*8b40*/  STL.64 [R1+0x4b8], R86 ;  /* 0x0004b85601007387 */ /* 0x0003e80000100a00 */
[----:B-1----:R-:W3:Y:S04]  /*8b50*/  LDL.LU.64 R86, [R1+0x20] ;  /* 0x0000200001567983 */ /* 0x002ee80000300a00 */
[----:B------:R-:W3:Y:S01]  /*8b60*/  LDL.LU.64 R54, [R1+0x10] ;  /* 0x0000100001367983 */ /* 0x000ee20000300a00 */
[----:B------:R-:W-:-:S05]  /*8b70*/  LOP3.LUT R6, R3, 0x20, RZ, 0x3c, !PT ;  /* 0x0000002003067812 */ /* 0x000fca00078e3cff */
[----:B------:R-:W-:Y:S01]  /*8b80*/  VIADD R17, R6, UR7 ;  /* 0x0000000706117c36 */ /* 0x000fe20008000000 */
[----:B------:R-:W-:-:S05]  /*8b90*/  LOP3.LUT R6, R3, 0x30, RZ, 0x3c, !PT ;  /* 0x0000003003067812 */ /* 0x000fca00078e3cff */
[----:B------:R-:W-:Y:S01]  /*8ba0*/  VIADD R18, R6, UR7 ;  /* 0x0000000706127c36 */ /* 0x000fe20008000000 */
[----:B------:R-:W-:-:S05]  /*8bb0*/  LOP3.LUT R6, R3, 0x40, RZ, 0x3c, !PT ;  /* 0x0000004003067812 */ /* 0x000fca00078e3cff */
[----:B------:R-:W-:Y:S01]  /*8bc0*/  VIADD R19, R6, UR7 ;  /* 0x0000000706137c36 */ /* 0x000fe20008000000 */
[----:B------:R-:W-:Y:S02]  /*8bd0*/  LOP3.LUT R6, R3, 0x50, RZ, 0x3c, !PT ;  /* 0x0000005003067812 */ /* 0x000fe400078e3cff */
[----:B------:R-:W-:-:S03]  /*8be0*/  ISETP.NE.U32.AND P2, PT, R85, RZ, PT ;  /* 0x000000ff5500720c */ /* 0x000fc60003f45070 */
[----:B------:R-:W-:Y:S01]  /*8bf0*/  VIADD R20, R6, UR7 ;  /* 0x0000000706147c36 */ /* 0x000fe20008000000 */
[----:B------:R-:W-:Y:S02]  /*8c00*/  ISETP.NE.U32.AND P1, PT, R100, RZ, PT ;  /* 0x000000ff6400720c */ /* 0x000fe40003f25070 */
[----:B------:R-:W-:Y:S02]  /*8c10*/  ISETP.NE.U32.AND P5, PT, R252, RZ, PT ;  /* 0x000000fffc00720c */ /* 0x000fe40003fa5070 */
[----:B------:R-:W-:Y:S01]  /*8c20*/  ISETP.NE.U32.AND P4, PT, R101, RZ, PT ;  /* 0x000000ff6500720c */ /* 0x000fe20003f85070 */
[----:B----4-:R1:W-:Y:S04]  /*8c30*/  LDGSTS.E [R16+0x30080], desc[UR22][R128.64], P6 ;  /* 0x3008000080107fae */ /* 0x0103e8000b1a1016 */
[----:B--2---:R-:W-:Y:S04]  /*8c40*/  LDGSTS.E [R16+0x30480], desc[UR22][R248.64], P6 ;  /* 0x30480000f8107fae */ /* 0x004fe8000b1a1016 */
[----:B------:R2:W-:Y:S04]  /*8c50*/  STL.64 [R1+0x4f0], R248 ;  /* 0x0004f0f801007387 */ /* 0x0005e80000100a00 */
[----:B------:R-:W-:Y:S04]  /*8c60*/  LDGSTS.E [R16+0x30880], desc[UR22][R246.64], P6 ;  /* 0x30880000f6107fae */ /* 0x000fe8000b1a1016 */
[----:B------:R-:W-:Y:S04]  /*8c70*/  LDGSTS.E [R16+0x30c80], desc[UR22][R24.64], P6 ;  /* 0x30c8000018107fae */ /* 0x000fe8000b1a1016 */
[----:B--2---:R-:W2:Y:S04]  /*8c80*/  LDL.LU.64 R248, [R1+0x60] ;  /* 0x0000600001f87983 */ /* 0x004ea80000300a00 */
[----:B------:R-:W-:Y:S04]  /*8c90*/  STL.64 [R1+0x4c8], R246 ;  /* 0x0004c8f601007387 */ /* 0x000fe80000100a00 */
[----:B------:R-:W-:Y:S04]  /*8ca0*/  STL.64 [R1+0x4d0], R24 ;  /* 0x0004d01801007387 */ /* 0x000fe80000100a00 */
[----:B------:R-:W-:Y:S04]  /*8cb0*/  LDGSTS.E [R16+0x31080], desc[UR22][R40.64], P6 ;  /* 0x3108000028107fae */ /* 0x000fe8000b1a1016 */
[----:B------:R-:W-:Y:S04]  /*8cc0*/  STL.64 [R1+0x4d8], R40 ;  /* 0x0004d82801007387 */ /* 0x000fe80000100a00 */
[----:B------:R-:W-:Y:S04]  /*8cd0*/  LDGSTS.E [R16+0x31480], desc[UR22][R56.64], P6 ;  /* 0x3148000038107fae */ /* 0x000fe8000b1a1016 */
[----:B------:R4:W-:Y:S04]  /*8ce0*/  STL.64 [R1+0x4e0], R56 ;  /* 0x0004e03801007387 */ /* 0x0009e80000100a00 */
[----:B------:R-:W-:Y:S04]  /*8cf0*/  LDGSTS.E [R16+0x31880], desc[UR22][R72.64], P6 ;  /* 0x3188000048107fae */ /* 0x000fe8000b1a1016 */
[----:B------:R-:W-:Y:S04]  /*8d00*/  LDGSTS.E [R16+0x31c80], desc[UR22][R88.64], P6 ;  /* 0x31c8000058107fae */ /* 0x000fe8000b1a1016 */
[----:B----4-:R-:W4:Y:S04]  /*8d10*/  LDL.LU.64 R56, [R1+0x50] ;  /* 0x0000500001387983 */ /* 0x010f280000300a00 */
[----:B------:R1:W-:Y:S04]  /*8d20*/  STL.64 [R1+0x4e8], R72 ;  /* 0x0004e84801007387 */ /* 0x0003e80000100a00 */
[----:B-1----:R-:W4:Y:S04]  /*8d30*/  LDL.LU.64 R72, [R1+0x58] ;  /* 0x0000580001487983 */ /* 0x002f280000300a00 */
[----:B------:R-:W4:Y:S04]  /*8d40*/  LDL.LU.64 R40, [R1+0x48] ;  /* 0x0000480001287983 */ /* 0x000f280000300a00 */
[----:B------:R-:W4:Y:S04]  /*8d50*/  LDL.LU.64 R232, [R1+0x8] ;  /* 0x0000080001e87983 */ /* 0x000f280000300a00 */
[----:B------:R-:W4:Y:S04]  /*8d60*/  LDL.LU.64 R24, [R1+0x40] ;  /* 0x0000400001187983 */ /* 0x000f280000300a00 */
[----:B------:R-:W4:Y:S04]  /*8d70*/  LDL.LU.64 R246, [R1+0x38] ;  /* 0x0000380001f67983 */ /* 0x000f280000300a00 */
[----:B------:R-:W4:Y:S04]  /*8d80*/  LDL.LU.64 R38, [R1] ;  /* 0x0000000001267983 */ /* 0x000f280000300a00 */
[----:B------:R-:W4:Y:S04]  /*8d90*/  LDL.LU R6, [R1+0x84] ;  /* 0x0000840001067983 */ /* 0x000f280000300800 */
[----:B------:R-:W4:Y:S04]  /*8da0*/  LDL.LU R85, [R1+0x520] ;  /* 0x0005200001557983 */ /* 0x000f280000300800 */
[----:B------:R-:W4:Y:S04]  /*8db0*/  LDL.LU R129, [R1+0x88] ;  /* 0x0000880001817983 */ /* 0x000f280000300800 */
[----:B------:R-:W4:Y:S04]  /*8dc0*/  LDL.LU R100, [R1+0x51c] ;  /* 0x00051c0001647983 */ /* 0x000f280000300800 */
[----:B------:R-:W4:Y:S04]  /*8dd0*/  LDL.LU R252, [R1+0x14c] ;  /* 0x00014c0001fc7983 */ /* 0x000f280000300800 */
[----:B------:R-:W4:Y:S04]  /*8de0*/  LDL.LU R126, [R1+0x150] ;  /* 0x00015000017e7983 */ /* 0x000f280000300800 */
[----:B------:R-:W4:Y:S01]  /*8df0*/  LDL.LU R101, [R1+0x518] ;  /* 0x0005180001657983 */ /* 0x000f220000300800 */
[----:B------:R-:W-:-:S02]  /*8e00*/  LOP3.LUT R21, R3, 0x60, RZ, 0x3c, !PT ;  /* 0x0000006003157812 */ /* 0x000fc400078e3cff */
[----:B------:R-:W-:Y:S01]  /*8e10*/  ISETP.NE.U32.AND P0, PT, R22, RZ, PT ;  /* 0x000000ff1600720c */ /* 0x000fe20003f05070 */
[----:B------:R-:W4:Y:S02]  /*8e20*/  LDL.LU R23, [R1+0x158] ;  /* 0x0001580001177983 */ /* 0x000f240000300800 */
[----:B------:R-:W-:Y:S01]  /*8e30*/  VIADD R21, R21, UR7 ;  /* 0x0000000715157c36 */ /* 0x000fe20008000000 */
[----:B------:R-:W-:-:S05]  /*8e40*/  LOP3.LUT R22, R3, 0x70, RZ, 0x3c, !PT ;  /* 0x0000007003167812 */ /* 0x000fca00078e3cff */
[----:B------:R-:W-:Y:S01]  /*8e50*/  VIADD R22, R22, UR7 ;  /* 0x0000000716167c36 */ /* 0x000fe20008000000 */
[----:B--2---:R-:W-:Y:S04]  /*8e60*/  LDGSTS.E [R17+0x30100], desc[UR22][R248.64], P6 ;  /* 0x30100000f8117fae */ /* 0x004fe8000b1a1016 */
[----:B---3--:R-:W-:Y:S04]  /*8e70*/  LDGSTS.E [R17+0x30500], desc[UR22][R86.64], P6 ;  /* 0x3050000056117fae */ /* 0x008fe8000b1a1016 */
[----:B------:R-:W-:Y:S04]  /*8e80*/  LDGSTS.E [R17+0x30900], desc[UR22][R244.64], P6 ;  /* 0x30900000f4117fae */ /* 0x000fe8000b1a1016 */
[----:B------:R-:W-:Y:S04]  /*8e90*/  LDGSTS.E [R17+0x30d00], desc[UR22][R26.64], P6 ;  /* 0x30d000001a117fae */ /* 0x000fe8000b1a1016 */
[----:B------:R-:W-:Y:S04]  /*8ea0*/  LDGSTS.E [R17+0x31100], desc[UR22][R42.64], P6 ;  /* 0x311000002a117fae */ /* 0x000fe8000b1a1016 */
[----:B------:R-:W-:Y:S04]  /*8eb0*/  LDGSTS.E [R17+0x31500], desc[UR22][R58.64], P6 ;  /* 0x315000003a117fae */ /* 0x000fe8000b1a1016 */
[----:B------:R-:W-:Y:S04]  /*8ec0*/  LDGSTS.E [R17+0x31900], desc[UR22][R74.64], P6 ;  /* 0x319000004a117fae */ /* 0x000fe8000b1a1016 */
[----:B------:R-:W-:Y:S04]  /*8ed0*/  LDGSTS.E [R17+0x31d00], desc[UR22][R90.64], P6 ;  /* 0x31d000005a117fae */ /* 0x000fe8000b1a1016 */
[----:B----4-:R-:W-:Y:S04]  /*8ee0*/  LDGSTS.E [R18+0x30180], desc[UR22][R72.64], P6 ;  /* 0x3018000048127fae */ /* 0x010fe8000b1a1016 */
[----:B------:R-:W-:Y:S04]  /*8ef0*/  LDGSTS.E [R18+0x30580], desc[UR22][R70.64], P6 ;  /* 0x3058000046127fae */ /* 0x000fe8000b1a1016 */
        /* <DEDUP_REMOVED lines=30> */
[----:B------:R-:W-:Y:S01]  /*90e0*/  LDGSTS.E [R22+0x30380], desc[UR22][R246.64], P6 ;  /* 0x30380000f6167fae */ /* 0x000fe2000b1a1016 */
[----:B------:R-:W-:-:S03]  /*90f0*/  ISETP.NE.U32.AND P3, PT, R6, RZ, PT ;  /* 0x000000ff0600720c */ /* 0x000fc60003f65070 */
[----:B------:R-:W-:Y:S01]  /*9100*/  LDGSTS.E [R22+0x30780], desc[UR22][R250.64], P6 ;  /* 0x30780000fa167fae */ /* 0x000fe2000b1a1016 */
[----:B------:R-:W-:-:S03]  /*9110*/  IMAD.SHL.U32 R6, R202, 0x80, RZ ;  /* 0x00000080ca067824 */ /* 0x000fc600078e00ff */
[----:B------:R-:W-:Y:S04]  /*9120*/  LDGSTS.E [R22+0x30b80], desc[UR22][R234.64], P6 ;  /* 0x30b80000ea167fae */ /* 0x000fe8000b1a1016 */
[----:B------:R-:W-:Y:S04]  /*9130*/  LDGSTS.E [R22+0x30f80], desc[UR22][R36.64], P6 ;  /* 0x30f8000024167fae */ /* 0x000fe8000b1a1016 */
[----:B------:R-:W-:Y:S04]  /*9140*/  LDGSTS.E [R22+0x31380], desc[UR22][R52.64], P6 ;  /* 0x3138000034167fae */ /* 0x000fe8000b1a1016 */
[----:B------:R-:W-:Y:S04]  /*9150*/  LDGSTS.E [R22+0x31780], desc[UR22][R68.64], P6 ;  /* 0x3178000044167fae */ /* 0x000fe8000b1a1016 */
[----:B------:R-:W-:Y:S04]  /*9160*/  LDGSTS.E [R22+0x31b80], desc[UR22][R84.64], P6 ;  /* 0x31b8000054167fae */ /* 0x000fe8000b1a1016 */
[----:B------:R-:W-:Y:S01]  /*9170*/  LDGSTS.E [R22+0x31f80], desc[UR22][R100.64], P6 ;  /* 0x31f8000064167fae */ /* 0x000fe2000b1a1016 */
[----:B------:R-:W-:Y:S01]  /*9180*/  ISETP.NE.U32.AND P6, PT, R129, RZ, PT ;  /* 0x000000ff8100720c */ /* 0x000fe20003fc5070 */
[----:B------:R-:W-:-:S02]  /*9190*/  IMAD.WIDE R128, R6, 0x4, R208 ;  /* 0x0000000406807825 */ /* 0x000fc400078e02d0 */
[----:B------:R-:W2:Y:S04]  /*91a0*/  LDL.LU R208, [R1+0x154] ;  /* 0x0001540001d07983 */ /* 0x000ea80000300800 */
[----:B------:R-:W0:Y:S01]  /*91b0*/  LDGDEPBAR ;  /* 0x00000000000079af */ /* 0x000e220000000000 */
[----:B------:R-:W-:-:S03]  /*91c0*/  LOP3.LUT R5, R5, 0xfdffffff, RZ, 0xc0, !PT ;  /* 0xfdffffff05057812 */ /* 0x000fc600078ec0ff */
[----:B------:R-:W3:Y:S01]  /*91d0*/  LDL.LU R209, [R1+0x15c] ;  /* 0x00015c0001d17983 */ /* 0x000ee20000300800 */
[----:B------:R-:W-:-:S04]  /*91e0*/  @P0 LOP3.LUT R5, R5, 0x2000000, RZ, 0xfc, !PT ;  /* 0x0200000005050812 */ /* 0x000fc800078efcff */
[----:B------:R-:W-:-:S04]  /*91f0*/  LOP3.LUT R5, R5, 0xfbffffff, RZ, 0xc0, !PT ;  /* 0xfbffffff05057812 */ /* 0x000fc800078ec0ff */
[----:B------:R-:W-:Y:S02]  /*9200*/  @P2 LOP3.LUT R5, R5, 0x4000000, RZ, 0xfc, !PT ;  /* 0x0400000005052812 */ /* 0x000fe400078efcff */
[----:B------:R-:W-:Y:S01]  /*9210*/  ISETP.NE.U32.AND P2, PT, R252, RZ, PT ;  /* 0x000000fffc00720c */ /* 0x000fe20003f45070 */
[----:B------:R-:W-:Y:S01]  /*9220*/  BAR.SYNC.DEFER_BLOCKING 0x0 ;  /* 0x0000000000007b1d */ /* 0x000fe20000010000 */
[----:B--2---:R-:W-:-:S05]  /*9230*/  ISETP.NE.U32.AND P0, PT, R208, RZ, PT ;  /* 0x000000ffd000720c */ /* 0x004fca0003f05070 */
[----:B------:R-:W2:Y:S04]  /*9240*/  LDL.LU R208, [R1+0x16c] ;  /* 0x00016c0001d07983 */ /* 0x000ea80000300800 */
[----:B------:R1:W-:Y:S04]  /*9250*/  STL.64 [R1+0x130], R128 ;  /* 0x0001308001007387 */ /* 0x0003e80000100a00 */
[----:B------:R-:W4:Y:S04]  /*9260*/  LDL.LU R252, [R1+0x170] ;  /* 0x0001700001fc7983 */ /* 0x000f280000300800 */
[----:B------:R-:W-:Y:S01]  /*9270*/  @!PT LDS RZ, [RZ] ;  /* 0x00000000fffff984 */ /* 0x000fe20000000800 */
[----:B------:R-:W-:Y:S01]  /*9280*/  @!PT LDS RZ, [RZ] ;  /* 0x00000000fffff984 */ /* 0x000fe20000000800 */
[----:B------:R-:W-:Y:S01]  /*9290*/  @!PT LDS RZ, [RZ] ;  /* 0x00000000fffff984 */ /* 0x000fe20000000800 */
[----:B------:R1:W-:Y:S02]  /*92a0*/  LDGSTS.E [R127+0x8000], desc[UR22][R128.64], P0 ;  /* 0x08000000807f7fae */ /* 0x0003e400081a1016 */
[----:B-1----:R-:W-:-:S02]  /*92b0*/  IMAD.WIDE R128, R6, 0x4, R210 ;  /* 0x0000000406807825 */ /* 0x002fc400078e02d2 */
[----:B------:R-:W2:Y:S04]  /*92c0*/  LDL.LU R210, [R1+0x164] ;  /* 0x0001640001d27983 */ /* 0x000ea80000300800 */
[----:B------:R-:W2:Y:S04]  /*92d0*/  LDL.LU R211, [R1+0x168] ;  /* 0x0001680001d37983 */ /* 0x000ea80000300800 */
[----:B------:R1:W-:Y:S04]  /*92e0*/  STL.64 [R1+0x128], R128 ;  /* 0x0001288001007387 */ /* 0x0003e80000100a00 */
[----:B------:R1:W-:Y:S04]  /*92f0*/  LDGSTS.E [R127+0x8008], desc[UR22][R128.64], P2 ;  /* 0x08008000807f7fae */ /* 0x0003e800091a1016 */
[----:B-1----:R-:W2:Y:S01]  /*9300*/  LDL.LU.64 R128, [R1+0x510] ;  /* 0x0005100001807983 */ /* 0x002ea20000300a00 */
[----:B------:R-:W-:-:S02]  /*9310*/  ISETP.NE.U32.AND P0, PT, R126, RZ, PT ;  /* 0x000000ff7e00720c */ /* 0x000fc40003f05070 */
[----:B------:R-:W-:Y:S01]  /*9320*/  ISETP.NE.U32.AND P2, PT, R23, RZ, PT ;  /* 0x000000ff1700720c */ /* 0x000fe20003f45070 */
[----:B--2---:R-:W-:Y:S02]  /*9330*/  IMAD.WIDE R126, R6, 0x4, R128 ;  /* 0x00000004067e7825 */ /* 0x004fe400078e0280 */
[----:B------:R-:W2:Y:S02]  /*9340*/  LDL.LU R128, [R1+0x160] ;  /* 0x0001600001807983 */ /* 0x000ea40000300800 */
[----:B------:R-:W-:Y:S02]  /*9350*/  VIADD R129, R4, UR7 ;  /* 0x0000000704817c36 */ /* 0x000fe40008000000 */
[----:B------:R1:W-:Y:S04]  /*9360*/  STL.64 [R1+0x118], R126 ;  /* 0x0001187e01007387 */ /* 0x0003e80000100a00 */
[----:B------:R-:W2:Y:S04]  /*9370*/  LDL.LU R23, [R1+0x178] ;  /* 0x0001780001177983 */ /* 0x000ea80000300800 */
[----:B------:R1:W-:Y:S04]  /*9380*/  LDGSTS.E [R129+0xa000], desc[UR22][R126.64], P0 ;  /* 0x0a0000007e817fae */ /* 0x0003e800081a1016 */
[----:B-1----:R-:W2:Y:S01]  /*9390*/  LDL.LU.64 R126, [R1+0x508] ;  /* 0x00050800017e7983 */ /* 0x002ea20000300a00 */
[----:B---3--:R-:W-:-:S03]  /*93a0*/  ISETP.NE.U32.AND P0, PT, R209, RZ, PT ;  /* 0x000000ffd100720c */ /* 0x008fc60003f05070 */
[----:B------:R-:W3:Y:S01]  /*93b0*/  LDL.LU R209, [R1+0x17c] ;  /* 0x00017c0001d17983 */ /* 0x000ee20000300800 */
[----:B------:R-:W-:-:S04]  /*93c0*/  IMAD.WIDE R174, R6, 0x4, R174 ;  /* 0x0000000406ae7825 */ /* 0x000fc800078e02ae */
[----:B--2---:R-:W-:-:S05]  /*93d0*/  IMAD.WIDE R126, R6, 0x4, R126 ;  /* 0x00000004067e7825 */ /* 0x004fca00078e027e */
[----:B------:R1:W-:Y:S04]  /*93e0*/  STL.64 [R1+0x110], R126 ;  /* 0x0001107e01007387 */ /* 0x0003e80000100a00 */
[----:B------:R1:W-:Y:S02]  /*93f0*/  LDGSTS.E [R129+0xa008], desc[UR22][R126.64], P2 ;  /* 0x0a0080007e817fae */ /* 0x0003e400091a1016 */
[----:B-1----:R-:W-:Y:S02]  /*9400*/  IMAD.WIDE R126, R6, 0x4, R142 ;  /* 0x00000004067e7825 */ /* 0x002fe400078e028e */
[----:B------:R-:W2:Y:S01]  /*9410*/  LDL.LU R142, [R1+0x174] ;  /* 0x00017400018e7983 */ /* 0x000ea20000300800 */
[----:B------:R-:W-:-:S03]  /*9420*/  ISETP.NE.U32.AND P2, PT, R128, RZ, PT ;  /* 0x000000ff8000720c */ /* 0x000fc60003f45070 */
[----:B------:R-:W3:Y:S04]  /*9430*/  LDL.LU R143, [R1+0x180] ;  /* 0x00018000018f7983 */ /* 0x000ee80000300800 */
[----:B------:R1:W-:Y:S01]  /*9440*/  LDGSTS.E [R129+0xc000], desc[UR22][R126.64], P0 ;  /* 0x0c0000007e817fae */ /* 0x0003e200081a1016 */
[----:B------:R-:W-:-:S03]  /*9450*/  ISETP.NE.U32.AND P0, PT, R210, RZ, PT ;  /* 0x000000ffd200720c */ /* 0x000fc60003f05070 */
[----:B------:R-:W3:Y:S01]  /*9460*/  LDL.LU R210, [R1+0x184] ;  /* 0x0001840001d27983 */ /* 0x000ee20000300800 */
[----:B-1----:R-:W-:-:S04]  /*9470*/  IMAD.WIDE R128, R6, 0x4, R144 ;  /* 0x0000000406807825 */ /* 0x002fc800078e0290 */
[----:B------:R-:W-:-:S05]  /*9480*/  VIADD R145, R4, UR7 ;  /* 0x0000000704917c36 */ /* 0x000fca0008000000 */
[----:B------:R-:W-:Y:S01]  /*9490*/  LDGSTS.E [R145+0xc008], desc[UR22][R128.64], P2 ;  /* 0x0c00800080917fae */ /* 0x000fe200091a1016 */
[----:B------:R-:W-:-:S03]  /*94a0*/  ISETP.NE.U32.AND P2, PT, R211, RZ, PT ;  /* 0x000000ffd300720c */ /* 0x000fc60003f45070 */
[----:B------:R-:W3:Y:S04]  /*94b0*/  LDL.LU R211, [R1+0x188] ;  /* 0x0001880001d37983 */ /* 0x000ee80000300800 */
[----:B------:R1:W-:Y:S04]  /*94c0*/  STL.64 [R1+0x108], R174 ;  /* 0x000108ae01007387 */ /* 0x0003e80000100a00 */
[----:B------:R1:W-:Y:S01]  /*94d0*/  LDGSTS.E [R145+0xe000], desc[UR22][R174.64], P0 ;  /* 0x0e000000ae917fae */ /* 0x0003e200081a1016 */
[----:B------:R-:W-:-:S03]  /*94e0*/  ISETP.NE.U32.AND P0, PT, R208, RZ, PT ;  /* 0x000000ffd000720c */ /* 0x000fc60003f05070 */
[----:B------:R-:W3:Y:S01]  /*94f0*/  LDL.LU R208, [R1+0x18c] ;  /* 0x00018c0001d07983 */ /* 0x000ee20000300800 */
[----:B-1----:R-:W-:-:S05]  /*9500*/  IMAD.WIDE R174, R6, 0x4, R176 ;  /* 0x0000000406ae7825 */ /* 0x002fca00078e02b0 */
[----:B------:R1:W-:Y:S01]  /*9510*/  LDGSTS.E [R145+0xe008], desc[UR22][R174.64], P2 ;  /* 0x0e008000ae917fae */ /* 0x0003e200091a1016 */
[----:B----4-:R-:W-:-:S03]  /*9520*/  ISETP.NE.U32.AND P2, PT, R252, RZ, PT ;  /* 0x000000fffc00720c */ /* 0x010fc60003f45070 */
[----:B------:R4:W-:Y:S04]  /*9530*/  STL.64 [R1+0x100], R174 ;  /* 0x000100ae01007387 */ /* 0x0009e80000100a00 */
[----:B------:R-:W3:Y:S01]  /*9540*/  LDL.LU R252, [R1+0x190] ;  /* 0x0001900001fc7983 */ /* 0x000ee20000300800 */
[----:B-1----:R-:W-:-:S05]  /*9550*/  IMAD.WIDE R144, R6, 0x4, R212 ;  /* 0x0000000406907825 */ /* 0x002fca00078e02d4 */
[----:B------:R1:W-:Y:S04]  /*9560*/  STL.64 [R1+0x120], R144 ;  /* 0x0001209001007387 */ /* 0x0003e80000100a00 */
[----:B------:R1:W-:Y:S04]  /*9570*/  LDGSTS.E [R9+0x8000], desc[UR22][R144.64], P0 ;  /* 0x0800000090097fae */ /* 0x0003e800081a1016 */
[----:B----4-:R-:W4:Y:S01]  /*9580*/  LDL.LU R174, [R1+0x194] ;  /* 0x0001940001ae7983 */ /* 0x010f220000300800 */
[----:B-1----:R-:W-:-:S05]  /*9590*/  IMAD.WIDE R144, R6, 0x4, R214 ;  /* 0x0000000406907825 */ /* 0x002fca00078e02d6 */
[----:B------:R1:W-:Y:S01]  /*95a0*/  LDGSTS.E [R9+0x8008], desc[UR22][R144.64], P2 ;  /* 0x0800800090097fae */ /* 0x0003e200091a1016 */
[----:B------:R-:W-:-:S03]  /*95b0*/  ISETP.NE.U32.AND P2, PT, R23, RZ, PT ;  /* 0x000000ff1700720c */ /* 0x000fc60003f45070 */
[----:B------:R1:W-:Y:S04]  /*95c0*/  STL.64 [R1+0xf8], R144 ;  /* 0x0000f89001007387 */ /* 0x0003e80000100a00 */
[----:B------:R-:W4:Y:S01]  /*95d0*/  LDL.LU R23, [R1+0x198] ;  /* 0x0001980001177983 */ /* 0x000f220000300800 */
[----:B------:R-:W-:-:S05]  /*95e0*/  IMAD.WIDE R124, R6, 0x4, R124 ;  /* 0x00000004067c7825 */ /* 0x000fca00078e027c */
[----:B------:R-:W-:Y:S01]  /*95f0*/  STL.64 [R1+0xe8], R124 ;  /* 0x0000e87c01007387 */ /* 0x000fe20000100a00 */
[----:B------:R-:W-:-:S04]  /*9600*/  IMAD.WIDE R122, R6, 0x4, R122 ;  /* 0x00000004067a7825 */ /* 0x000fc800078e027a */
[----:B-1----:R-:W-:Y:S01]  /*9610*/  IMAD.WIDE R144, R6, 0x4, R180 ;  /* 0x0000000406907825 */ /* 0x002fe200078e02b4 */
[----:B--2---:R-:W-:-:S13]  /*9620*/  ISETP.NE.U32.AND P0, PT, R142, RZ, PT ;  /* 0x000000ff8e00720c */ /* 0x004fda0003f05070 */
[----:B------:R-:W-:Y:S01]  /*9630*/  LDGSTS.E [R9+0xa000], desc[UR22][R124.64], P0 ;  /* 0x0a0000007c097fae */ /* 0x000fe200081a1016 */
[----:B---3--:R-:W-:-:S03]  /*9640*/  ISETP.NE.U32.AND P0, PT, R209, RZ, PT ;  /* 0x000000ffd100720c */ /* 0x008fc60003f05070 */
[----:B------:R-:W2:Y:S04]  /*9650*/  LDL.LU R209, [R1+0x19c] ;  /* 0x00019c0001d17983 */ /* 0x000ea80000300800 */
[----:B------:R1:W-:Y:S04]  /*9660*/  STL.64 [R1+0xe0], R122 ;  /* 0x0000e07a01007387 */ /* 0x0003e80000100a00 */
[----:B------:R1:W-:Y:S01]  /*9670*/  LDGSTS.E [R9+0xa008], desc[UR22][R122.64], P2 ;  /* 0x0a0080007a097fae */ /* 0x0003e200091a1016 */
[----:B------:R-:W-:-:S03]  /*9680*/  ISETP.NE.U32.AND P2, PT, R143, RZ, PT ;  /* 0x000000ff8f00720c */ /* 0x000fc60003f45070 */
[----:B------:R-:W3:Y:S01]  /*9690*/  LDL.LU R175, [R1+0x1a0] ;  /* 0x0001a00001af7983 */ /* 0x000ee20000300800 */
[----:B-1----:R-:W-:-:S05]  /*96a0*/  IMAD.WIDE R122, R6, 0x4, R146 ;  /* 0x00000004067a7825 */ /* 0x002fca00078e0292 */
[----:B------:R1:W-:Y:S04]  /*96b0*/  STL.64 [R1+0xd8], R122 ;  /* 0x0000d87a01007387 */ /* 0x0003e80000100a00 */
[----:B------:R1:W-:Y:S01]  /*96c0*/  LDGSTS.E [R9+0xc000], desc[UR22][R122.64], P0 ;  /* 0x0c0000007a097fae */ /* 0x0003e200081a1016 */
[----:B------:R-:W-:Y:S01]  /*96d0*/  ISETP.NE.U32.AND P0, PT, R210, RZ, PT ;  /* 0x000000ffd200720c */ /* 0x000fe20003f05070 */
[----:B-1----:R-:W-:-:S05]  /*96e0*/  IMAD.WIDE R122, R6, 0x4, R148 ;  /* 0x00000004067a7825 */ /* 0x002fca00078e0294 */
[----:B------:R1:W-:Y:S04]  /*96f0*/  STL.64 [R1+0xd0], R122 ;  /* 0x0000d07a01007387 */ /* 0x0003e80000100a00 */
[----:B------:R-:W3:Y:S01]  /*9700*/  LDL.LU R210, [R1+0x1a4] ;  /* 0x0001a40001d27983 */ /* 0x000ee20000300800 */
[----:B------:R-:W-:-:S03]  /*9710*/  IMAD.WIDE R142, R6, 0x4, R178 ;  /* 0x00000004068e7825 */ /* 0x000fc600078e02b2 */
[----:B------:R1:W-:Y:S01]  /*9720*/  LDGSTS.E [R9+0xc008], desc[UR22][R122.64], P2 ;  /* 0x0c0080007a097fae */ /* 0x0003e200091a1016 */
[----:B------:R-:W-:-:S03]  /*9730*/  ISETP.NE.U32.AND P2, PT, R211, RZ, PT ;  /* 0x000000ffd300720c */ /* 0x000fc60003f45070 */
[----:B------:R-:W3:Y:S04]  /*9740*/  LDL.LU R211, [R1+0x1a8] ;  /* 0x0001a80001d37983 */ /* 0x000ee80000300800 */
[----:B------:R-:W-:Y:S01]  /*9750*/  LDGSTS.E [R9+0xe000], desc[UR22][R142.64], P0 ;  /* 0x0e0000008e097fae */ /* 0x000fe200081a1016 */
[----:B------:R-:W-:-:S03]  /*9760*/  ISETP.NE.U32.AND P0, PT, R208, RZ, PT ;  /* 0x000000ffd000720c */ /* 0x000fc60003f05070 */
[----:B------:R-:W3:Y:S01]  /*9770*/  LDL.LU R208, [R1+0x1ac] ;  /* 0x0001ac0001d07983 */ /* 0x000ee20000300800 */
[----:B-1----:R-:W-:-:S03]  /*9780*/  IMAD.WIDE R122, R6, 0x4, R216 ;  /* 0x00000004067a7825 */ /* 0x002fc600078e02d8 */
[----:B------:R-:W-:Y:S01]  /*9790*/  LDGSTS.E [R9+0xe008], desc[UR22][R144.64], P2 ;  /* 0x0e00800090097fae */ /* 0x000fe200091a1016 */
[----:B------:R-:W-:-:S03]  /*97a0*/  ISETP.NE.U32.AND P2, PT, R252, RZ, PT ;  /* 0x000000fffc00720c */ /* 0x000fc60003f45070 */
[----:B------:R1:W-:Y:S04]  /*97b0*/  STL.64 [R1+0xf0], R122 ;  /* 0x0000f07a01007387 */ /* 0x0003e80000100a00 */
[----:B------:R-:W3:Y:S04]  /*97c0*/  LDL.LU R252, [R1+0x1b0] ;  /* 0x0001b00001fc7983 */ /* 0x000ee80000300800 */
[----:B------:R1:W-:Y:S02]  /*97d0*/  LDGSTS.E [R10+0x8000], desc[UR22][R122.64], P0 ;  /* 0x080000007a0a7fae */ /* 0x0003e400081a1016 */
[----:B-1----:R-:W-:-:S05]  /*97e0*/  IMAD.WIDE R122, R6, 0x4, R218 ;  /* 0x00000004067a7825 */ /* 0x002fca00078e02da */
[----:B------:R-:W-:Y:S04]  /*97f0*/  STL.64 [R1+0xc8], R122 ;  /* 0x0000c87a01007387 */ /* 0x000fe80000100a00 */
[----:B------:R-:W-:Y:S01]  /*9800*/  LDGSTS.E [R10+0x8008], desc[UR22][R122.64], P2 ;  /* 0x080080007a0a7fae */ /* 0x000fe200091a1016 */
[----:B----4-:R-:W-:-:S03]  /*9810*/  ISETP.NE.U32.AND P2, PT, R23, RZ, PT ;  /* 0x000000ff1700720c */ /* 0x010fc60003f45070 */
[----:B------:R-:W4:Y:S04]  /*9820*/  LDL.LU R177, [R1+0x1b4] ;  /* 0x0001b40001b17983 */ /* 0x000f280000300800 */
[----:B------:R-:W4:Y:S01]  /*9830*/  LDL.LU R23, [R1+0x1b8] ;  /* 0x0001b80001177983 */ /* 0x000f220000300800 */
[----:B------:R-:W-:Y:S01]  /*9840*/  ISETP.NE.U32.AND P0, PT, R174, RZ, PT ;  /* 0x000000ffae00720c */ /* 0x000fe20003f05070 */
[----:B------:R-:W-:-:S05]  /*9850*/  IMAD.WIDE R120, R6, 0x4, R120 ;  /* 0x0000000406787825 */ /* 0x000fca00078e0278 */
[----:B------:R-:W-:Y:S07]  /*9860*/  STL.64 [R1+0xc0], R120 ;  /* 0x0000c07801007387 */ /* 0x000fee0000100a00 */
[----:B------:R-:W-:Y:S01]  /*9870*/  LDGSTS.E [R10+0xa000], desc[UR22][R120.64], P0 ;  /* 0x0a000000780a7fae */ /* 0x000fe200081a1016 */
[----:B------:R-:W-:-:S05]  /*9880*/  IMAD.WIDE R118, R6, 0x4, R118 ;  /* 0x0000000406767825 */ /* 0x000fca00078e0276 */
[----:B------:R1:W-:Y:S01]  /*9890*/  LDGSTS.E [R10+0xa008], desc[UR22][R118.64], P2 ;  /* 0x0a008000760a7fae */ /* 0x0003e200091a1016 */
[----:B------:R-:W-:-:S04]  /*98a0*/  IMAD.WIDE R146, R6, 0x4, R150 ;  /* 0x0000000406927825 */ /* 0x000fc800078e0296 */
[----:B------:R-:W-:-:S04]  /*98b0*/  IMAD.WIDE R148, R6, 0x4, R152 ;  /* 0x0000000406947825 */ /* 0x000fc800078e0298 */
[----:B------:R-:W-:-:S04]  /*98c0*/  IMAD.WIDE R150, R6, 0x4, R182 ;  /* 0x0000000406967825 */ /* 0x000fc800078e02b6 */
[----:B------:R-:W-:Y:S01]  /*98d0*/  IMAD.WIDE R152, R6, 0x4, R184 ;  /* 0x0000000406987825 */ /* 0x000fe200078e02b8 */
[----:B--2---:R-:W-:Y:S02]  /*98e0*/  ISETP.NE.U32.AND P0, PT, R209, RZ, PT ;  /* 0x000000ffd100720c */ /* 0x004fe40003f05070 */
[----:B------:R-:W2:Y:S04]  /*98f0*/  LDL.LU R209, [R1+0x1bc] ;  /* 0x0001bc0001d17983 */ /* 0x000ea80000300800 */
[----:B------:R1:W-:Y:S04]  /*9900*/  STL.64 [R1+0xb8], R118 ;  /* 0x0000b87601007387 */ /* 0x0003e80000100a00 */
[----:B------:R-:W2:Y:S01]  /*9910*/  LDL.LU R174, [R1+0x1c0] ;  /* 0x0001c00001ae7983 */ /* 0x000ea20000300800 */
[----:B---3--:R-:W-:-:S03]  /*9920*/  ISETP.NE.U32.AND P2, PT, R175, RZ, PT ;  /* 0x000000ffaf00720c */ /* 0x008fc60003f45070 */
[----:B------:R-:W-:Y:S04]  /*9930*/  LDGSTS.E [R10+0xc000], desc[UR22][R146.64], P0 ;  /* 0x0c000000920a7fae */ /* 0x000fe800081a1016 */
[----:B------:R-:W3:Y:S06]  /*9940*/  LDL.LU R175, [R1+0x1c4] ;  /* 0x0001c40001af7983 */ /* 0x000eec0000300800 */
[----:B------:R-:W-:Y:S01]  /*9950*/  LDGSTS.E [R10+0xc008], desc[UR22][R148.64], P2 ;  /* 0x0c008000940a7fae */ /* 0x000fe200091a1016 */
[----:B-1----:R-:W-:Y:S01]  /*9960*/  IMAD.WIDE R118, R6, 0x4, R220 ;  /* 0x0000000406767825 */ /* 0x002fe200078e02dc */
[----:B------:R-:W-:-:S02]  /*9970*/  ISETP.NE.U32.AND P0, PT, R210, RZ, PT ;  /* 0x000000ffd200720c */ /* 0x000fc40003f05070 */
[----:B------:R-:W3:Y:S01]  /*9980*/  LDL.LU R210, [R1+0x1c8] ;  /* 0x0001c80001d27983 */ /* 0x000ee20000300800 */
[----:B------:R-:W-:-:S03]  /*9990*/  ISETP.NE.U32.AND P2, PT, R211, RZ, PT ;  /* 0x000000ffd300720c */ /* 0x000fc60003f45070 */
[----:B------:R-:W3:Y:S07]  /*99a0*/  LDL.LU R211, [R1+0x1cc] ;  /* 0x0001cc0001d37983 */ /* 0x000eee0000300800 */
[----:B------:R-:W-:Y:S01]  /*99b0*/  LDGSTS.E [R10+0xe000], desc[UR22][R150.64], P0 ;  /* 0x0e000000960a7fae */ /* 0x000fe200081a1016 */
[----:B------:R-:W-:-:S03]  /*99c0*/  ISETP.NE.U32.AND P0, PT, R208, RZ, PT ;  /* 0x000000ffd000720c */ /* 0x000fc60003f05070 */
[----:B------:R-:W3:Y:S04]  /*99d0*/  LDL.LU R208, [R1+0x1d0] ;  /* 0x0001d00001d07983 */ /* 0x000ee80000300800 */
[----:B------:R-:W-:Y:S01]  /*99e0*/  LDGSTS.E [R10+0xe008], desc[UR22][R152.64], P2 ;  /* 0x0e008000980a7fae */ /* 0x000fe200091a1016 */
[----:B------:R-:W-:-:S03]  /*99f0*/  ISETP.NE.U32.AND P2, PT, R252, RZ, PT ;  /* 0x000000fffc00720c */ /* 0x000fc60003f45070 */
[----:B------:R1:W-:Y:S04]  /*9a00*/  STL.64 [R1+0xb0], R118 ;  /* 0x0000b07601007387 */ /* 0x0003e80000100a00 */
[----:B------:R1:W-:Y:S04]  /*9a10*/  LDGSTS.E [R11+0x8000], desc[UR22][R118.64], P0 ;  /* 0x08000000760b7fae */ /* 0x0003e800081a1016 */
[----:B------:R-:W3:Y:S01]  /*9a20*/  LDL.LU R252, [R1+0x1d4] ;  /* 0x0001d40001fc7983 */ /* 0x000ee20000300800 */
[----:B-1----:R-:W-:-:S05]  /*9a30*/  IMAD.WIDE R118, R6, 0x4, R222 ;  /* 0x0000000406767825 */ /* 0x002fca00078e02de */
[----:B------:R-:W-:Y:S04]  /*9a40*/  LDGSTS.E [R11+0x8008], desc[UR22][R118.64], P2 ;  /* 0x08008000760b7fae */ /* 0x000fe800091a1016 */
[----:B------:R-:W-:Y:S01]  /*9a50*/  STL.64 [R1+0xa8], R118 ;  /* 0x0000a87601007387 */ /* 0x000fe20000100a00 */
[----:B----4-:R-:W-:-:S03]  /*9a60*/  ISETP.NE.U32.AND P2, PT, R23, RZ, PT ;  /* 0x000000ff1700720c */ /* 0x010fc60003f45070 */
[----:B------:R-:W4:Y:S01]  /*9a70*/  LDL.LU R23, [R1+0x1d8] ;  /* 0x0001d80001177983 */ /* 0x000f220000300800 */
[----:B------:R-:W-:Y:S01]  /*9a80*/  ISETP.NE.U32.AND P0, PT, R177, RZ, PT ;  /* 0x000000ffb100720c */ /* 0x000fe20003f05070 */
[----:B------:R-:W-:-:S04]  /*9a90*/  IMAD.WIDE R116, R6, 0x4, R116 ;  /* 0x0000000406747825 */ /* 0x000fc800078e0274 */
[C---:B------:R-:W-:Y:S01]  /*9aa0*/  IMAD.WIDE R114, R6.reuse, 0x4, R114 ;  /* 0x0000000406727825 */ /* 0x040fe200078e0272 */
[----:B------:R-:W-:Y:S04]  /*9ab0*/  STL.64 [R1+0xa0], R116 ;  /* 0x0000a07401007387 */ /* 0x000fe80000100a00 */
[----:B------:R1:W-:Y:S04]  /*9ac0*/  STL.64 [R1+0x98], R114 ;  /* 0x0000987201007387 */ /* 0x0003e80000100a00 */
[----:B------:R-:W-:Y:S04]  /*9ad0*/  LDGSTS.E [R11+0xa000], desc[UR22][R116.64], P0 ;  /* 0x0a000000740b7fae */ /* 0x000fe800081a1016 */
[----:B------:R1:W-:Y:S02]  /*9ae0*/  LDGSTS.E [R11+0xa008], desc[UR22][R114.64], P2 ;  /* 0x0a008000720b7fae */ /* 0x0003e400091a1016 */
[----:B-1----:R-:W-:-:S04]  /*9af0*/  IMAD.WIDE R114, R6, 0x4, R154 ;  /* 0x0000000406727825 */ /* 0x002fc800078e029a */
[----:B------:R-:W-:-:S04]  /*9b00*/  IMAD.WIDE R224, R6, 0x4, R224 ;  /* 0x0000000406e07825 */ /* 0x000fc800078e02e0 */
[----:B------:R-:W-:Y:S01]  /*9b10*/  IMAD.WIDE R226, R6, 0x4, R226 ;  /* 0x0000000406e27825 */ /* 0x000fe200078e02e2 */
[----:B--2---:R-:W-:Y:S02]  /*9b20*/  ISETP.NE.U32.AND P0, PT, R209, RZ, PT ;  /* 0x000000ffd100720c */ /* 0x004fe40003f05070 */
[----:B------:R-:W2:Y:S01]  /*9b30*/  LDL.LU R209, [R1+0x1dc] ;  /* 0x0001dc0001d17983 */ /* 0x000ea20000300800 */
[----:B------:R-:W-:-:S03]  /*9b40*/  ISETP.NE.U32.AND P2, PT, R174, RZ, PT ;  /* 0x000000ffae00720c */ /* 0x000fc60003f45070 */
[----:B------:R1:W-:Y:S07]  /*9b50*/  STL.64 [R1+0x90], R114 ;  /* 0x0000907201007387 */ /* 0x0003ee0000100a00 */
[----:B------:R1:W-:Y:S01]  /*9b60*/  LDGSTS.E [R11+0xc000], desc[UR22][R114.64], P0 ;  /* 0x0c000000720b7fae */ /* 0x0003e200081a1016 */
[----:B---3--:R-:W-:-:S03]  /*9b70*/  ISETP.NE.U32.AND P0, PT, R175, RZ, PT ;  /* 0x000000ffaf00720c */ /* 0x008fc60003f05070 */
[----:B------:R-:W3:Y:S01]  /*9b80*/  LDL.LU R175, [R1+0x1e0] ;  /* 0x0001e00001af7983 */ /* 0x000ee20000300800 */
[----:B-1----:R-:W-:-:S05]  /*9b90*/  IMAD.WIDE R114, R6, 0x4, R156 ;  /* 0x0000000406727825 */ /* 0x002fca00078e029c */
[----:B------:R1:W-:Y:S04]  /*9ba0*/  LDGSTS.E [R11+0xc008], desc[UR22][R114.64], P2 ;  /* 0x0c008000720b7fae */ /* 0x0003e800091a1016 */
[----:B------:R1:W-:Y:S02]  /*9bb0*/  STL.64 [R1+0x88], R114 ;  /* 0x0000887201007387 */ /* 0x0003e40000100a00 */
[----:B-1----:R-:W-:Y:S01]  /*9bc0*/  IMAD.WIDE R114, R6, 0x4, R186 ;  /* 0x0000000406727825 */ /* 0x002fe200078e02ba */
[----:B------:R-:W-:-:S04]  /*9bd0*/  ISETP.NE.U32.AND P2, PT, R210, RZ, PT ;  /* 0x000000ffd200720c */ /* 0x000fc80003f45070 */
[----:B------:R1:W-:Y:S04]  /*9be0*/  STL.64 [R1+0x80], R114 ;  /* 0x0000807201007387 */ /* 0x0003e80000100a00 */
[----:B------:R1:W-:Y:S01]  /*9bf0*/  LDGSTS.E [R11+0xe000], desc[UR22][R114.64], P0 ;  /* 0x0e000000720b7fae */ /* 0x0003e200081a1016 */
[----:B------:R-:W-:-:S03]  /*9c00*/  ISETP.NE.U32.AND P0, PT, R211, RZ, PT ;  /* 0x000000ffd300720c */ /* 0x000fc60003f05070 */
[----:B------:R-:W3:Y:S01]  /*9c10*/  LDL.LU R210, [R1+0x1e4] ;  /* 0x0001e40001d27983 */ /* 0x000ee20000300800 */
[----:B-1----:R-:W-:-:S05]  /*9c20*/  IMAD.WIDE R114, R6, 0x4, R188 ;  /* 0x0000000406727825 */ /* 0x002fca00078e02bc */
[----:B------:R1:W-:Y:S01]  /*9c30*/  LDGSTS.E [R11+0xe008], desc[UR22][R114.64], P2 ;  /* 0x0e008000720b7fae */ /* 0x0003e200091a1016 */
[----:B------:R-:W-:-:S03]  /*9c40*/  ISETP.NE.U32.AND P2, PT, R208, RZ, PT ;  /* 0x000000ffd000720c */ /* 0x000fc60003f45070 */
[----:B------:R1:W-:Y:S04]  /*9c50*/  STL.64 [R1+0x78], R114 ;  /* 0x0000787201007387 */ /* 0x0003e80000100a00 */
[----:B------:R-:W3:Y:S04]  /*9c60*/  LDL.LU R211, [R1+0x1e8] ;  /* 0x0001e80001d37983 */ /* 0x000ee80000300800 */
[----:B------:R1:W-:Y:S01]  /*9c70*/  LDGSTS.E [R12+0x8000], desc[UR22][R224.64], P0 ;  /* 0x08000000e00c7fae */ /* 0x0003e200081a1016 */
[----:B------:R-:W-:-:S03]  /*9c80*/  ISETP.NE.U32.AND P0, PT, R252, RZ, PT ;  /* 0x000000fffc00720c */ /* 0x000fc60003f05070 */
[----:B------:R-:W-:Y:S04]  /*9c90*/  STL.64 [R1+0x470], R224 ;  /* 0x000470e001007387 */ /* 0x000fe80000100a00 */
[----:B------:R-:W3:Y:S04]  /*9ca0*/  LDL.LU R252, [R1+0x1ec] ;  /* 0x0001ec0001fc7983 */ /* 0x000ee80000300800 */
[----:B------:R-:W-:Y:S04]  /*9cb0*/  LDGSTS.E [R12+0x8008], desc[UR22][R226.64], P2 ;  /* 0x08008000e20c7fae */ /* 0x000fe800091a1016 */
[----:B------:R-:W-:Y:S01]  /*9cc0*/  STL.64 [R1+0x460], R226 ;  /* 0x000460e201007387 */ /* 0x000fe20000100a00 */
[----:B----4-:R-:W-:-:S03]  /*9cd0*/  ISETP.NE.U32.AND P2, PT, R23, RZ, PT ;  /* 0x000000ff1700720c */ /* 0x010fc60003f45070 */
[----:B------:R-:W4:Y:S01]  /*9ce0*/  LDL.LU R23, [R1+0x1f0] ;  /* 0x0001f00001177983 */ /* 0x000f220000300800 */
[----:B------:R-:W-:-:S05]  /*9cf0*/  IMAD.WIDE R222, R6, 0x4, R112 ;  /* 0x0000000406de7825 */ /* 0x000fca00078e0270 */
[----:B------:R-:W-:Y:S04]  /*9d00*/  STL.64 [R1+0x468], R222 ;  /* 0x000468de01007387 */ /* 0x000fe80000100a00 */
[----:B------:R-:W4:Y:S01]  /*9d10*/  LDL.LU R208, [R1+0x1f4] ;  /* 0x0001f40001d07983 */ /* 0x000f220000300800 */
[----:B------:R-:W-:-:S03]  /*9d20*/  IMAD.WIDE R220, R6, 0x4, R110 ;  /* 0x0000000406dc7825 */ /* 0x000fc600078e026e */
[----:B------:R-:W-:Y:S01]  /*9d30*/  LDGSTS.E [R12+0xa000], desc[UR22][R222.64], P0 ;  /* 0x0a000000de0c7fae */ /* 0x000fe200081a1016 */
[----:B------:R-:W-:-:S03]  /*9d40*/  IMAD.WIDE R218, R6, 0x4, R158 ;  /* 0x0000000406da7825 */ /* 0x000fc600078e029e */
[----:B------:R-:W-:Y:S01]  /*9d50*/  LDGSTS.E [R12+0xa008], desc[UR22][R220.64], P2 ;  /* 0x0a008000dc0c7fae */ /* 0x000fe200091a1016 */
[----:B------:R-:W-:-:S04]  /*9d60*/  IMAD.WIDE R216, R6, 0x4, R160 ;  /* 0x0000000406d87825 */ /* 0x000fc800078e02a0 */
[----:B------:R-:W-:-:S04]  /*9d70*/  IMAD.WIDE R214, R6, 0x4, R190 ;  /* 0x0000000406d67825 */ /* 0x000fc800078e02be */
[----:B------:R-:W-:Y:S01]  /*9d80*/  IMAD.WIDE R212, R6, 0x4, R192 ;  /* 0x0000000406d47825 */ /* 0x000fe200078e02c0 */
[----:B--2---:R-:W-:Y:S02]  /*9d90*/  ISETP.NE.U32.AND P0, PT, R209, RZ, PT ;  /* 0x000000ffd100720c */ /* 0x004fe40003f05070 */
[----:B------:R-:W2:Y:S04]  /*9da0*/  LDL.LU R209, [R1+0x1f8] ;  /* 0x0001f80001d17983 */ /* 0x000ea80000300800 */
[----:B------:R1:W-:Y:S04]  /*9db0*/  STL.64 [R1+0x478], R220 ;  /* 0x000478dc01007387 */ /* 0x0003e80000100a00 */
[----:B------:R-:W2:Y:S04]  /*9dc0*/  LDL.LU R123, [R1+0x1fc] ;  /* 0x0001fc00017b7983 */ /* 0x000ea80000300800 */
[----:B------:R-:W2:Y:S04]  /*9dd0*/  LDL.LU R124, [R1+0x200] ;  /* 0x00020000017c7983 */ /* 0x000ea80000300800 */
[----:B------:R-:W-:Y:S04]  /*9de0*/  STL.64 [R1+0x480], R218 ;  /* 0x000480da01007387 */ /* 0x000fe80000100a00 */
[----:B------:R-:W2:Y:S01]  /*9df0*/  LDL.LU R125, [R1+0x204] ;  /* 0x00020400017d7983 */ /* 0x000ea20000300800 */
[----:B---3--:R-:W-:-:S03]  /*9e00*/  ISETP.NE.U32.AND P2, PT, R175, RZ, PT ;  /* 0x000000ffaf00720c */ /* 0x008fc60003f45070 */
[----:B------:R-:W3:Y:S04]  /*9e10*/  LDL.LU R176, [R1+0x208] ;  /* 0x0002080001b07983 */ /* 0x000ee80000300800 */
[----:B------:R-:W-:Y:S04]  /*9e20*/  STL.64 [R1+0x488], R216 ;  /* 0x000488d801007387 */ /* 0x000fe80000100a00 */
[----:B------:R-:W3:Y:S04]  /*9e30*/  LDL.LU R177, [R1+0x20c] ;  /* 0x00020c0001b17983 */ /* 0x000ee80000300800 */
[----:B------:R-:W-:Y:S04]  /*9e40*/  LDGSTS.E [R12+0xc000], desc[UR22][R218.64], P0 ;  /* 0x0c000000da0c7fae */ /* 0x000fe800081a1016 */
[----:B------:R-:W-:Y:S04]  /*9e50*/  LDGSTS.E [R12+0xc008], desc[UR22][R216.64], P2 ;  /* 0x0c008000d80c7fae */ /* 0x000fe800091a1016 */
[----:B------:R-:W3:Y:S04]  /*9e60*/  LDL.LU R174, [R1+0x210] ;  /* 0x0002100001ae7983 */ /* 0x000ee80000300800 */
[----:B------:R1:W-:Y:S04]  /*9e70*/  STL.64 [R1+0x490], R214 ;  /* 0x000490d601007387 */ /* 0x0003e80000100a00 */
[----:B------:R-:W3:Y:S01]  /*9e80*/  LDL.LU R175, [R1+0x218] ;  /* 0x0002180001af7983 */ /* 0x000ee20000300800 */
[----:B------:R-:W-:-:S13]  /*9e90*/  ISETP.NE.U32.AND P0, PT, R210, RZ, PT ;  /* 0x000000ffd200720c */ /* 0x000fda0003f05070 */
[----:B------:R-:W-:Y:S01]  /*9ea0*/  LDGSTS.E [R12+0xe000], desc[UR22][R214.64], P0 ;  /* 0x0e000000d60c7fae */ /* 0x000fe200081a1016 */
[----:B------:R-:W-:Y:S02]  /*9eb0*/  ISETP.NE.U32.AND P2, PT, R211, RZ, PT ;  /* 0x000000ffd300720c */ /* 0x000fe40003f45070 */
[----:B------:R-:W-:-:S11]  /*9ec0*/  ISETP.NE.U32.AND P0, PT, R252, RZ, PT ;  /* 0x000000fffc00720c */ /* 0x000fd60003f05070 */
[----:B------:R-:W-:Y:S04]  /*9ed0*/  LDGSTS.E [R12+0xe008], desc[UR22][R212.64], P2 ;  /* 0x0e008000d40c7fae */ /* 0x000fe800091a1016 */
[----:B------:R-:W3:Y:S01]  /*9ee0*/  LDL.LU R252, [R1+0x21c] ;  /* 0x00021c0001fc7983 */ /* 0x000ee20000300800 */
[----:B----4-:R-:W-:-:S03]  /*9ef0*/  ISETP.NE.U32.AND P2, PT, R23, RZ, PT ;  /* 0x000000ff1700720c */ /* 0x010fc60003f45070 */
[----:B------:R-:W4:Y:S01]  /*9f00*/  LDL.LU R23, [R1+0x214] ;  /* 0x0002140001177983 */ /* 0x000f220000300800 */
[----:B------:R-:W-:-:S05]  /*9f10*/  IMAD.WIDE R228, R6, 0x4, R228 ;  /* 0x0000000406e47825 */ /* 0x000fca00078e02e4 */
[----:B------:R-:W-:Y:S01]  /*9f20*/  LDGSTS.E [R13+0x8000], desc[UR22][R228.64], P0 ;  /* 0x08000000e40d7fae */ /* 0x000fe200081a1016 */
[----:B------:R-:W-:Y:S01]  /*9f30*/  ISETP.NE.U32.AND P0, PT, R208, RZ, PT ;  /* 0x000000ffd000720c */ /* 0x000fe20003f05070 */
[----:B------:R-:W-:-:S04]  /*9f40*/  IMAD.WIDE R230, R6, 0x4, R230 ;  /* 0x0000000406e67825 */ /* 0x000fc800078e02e6 */
[C---:B------:R-:W-:Y:S01]  /*9f50*/  IMAD.WIDE R210, R6.reuse, 0x4, R108 ;  /* 0x0000000406d27825 */ /* 0x040fe200078e026c */
[----:B------:R-:W-:Y:S07]  /*9f60*/  LDGSTS.E [R13+0x8008], desc[UR22][R230.64], P2 ;  /* 0x08008000e60d7fae */ /* 0x000fee00091a1016 */
[----:B------:R-:W-:Y:S01]  /*9f70*/  LDGSTS.E [R13+0xa000], desc[UR22][R210.64], P0 ;  /* 0x0a000000d20d7fae */ /* 0x000fe200081a1016 */
[----:B------:R-:W-:-:S04]  /*9f80*/  IMAD.WIDE R192, R6, 0x4, R162 ;  /* 0x0000000406c07825 */ /* 0x000fc800078e02a2 */
        /* <DEDUP_REMOVED lines=10> */
[----:B------:R-:W-:Y:S01]  /*a030*/  IMAD.WIDE R200, R6, 0x4, R200 ;  /* 0x0000000406c87825 */ /* 0x000fe200078e02c8 */
[----:B--2---:R-:W-:-:S03]  /*a040*/  ISETP.NE.U32.AND P2, PT, R209, RZ, PT ;  /* 0x000000ffd100720c */ /* 0x004fc60003f45070 */
[----:B------:R-:W-:Y:S01]  /*a050*/  IMAD.WIDE R208, R6, 0x4, R106 ;  /* 0x0000000406d07825 */ /* 0x000fe200078e026a */
[----:B------:R-:W-:-:S09]  /*a060*/  ISETP.NE.U32.AND P0, PT, R123, RZ, PT ;  /* 0x000000ff7b00720c */ /* 0x000fd20003f05070 */
[----:B------:R-:W-:Y:S01]  /*a070*/  LDGSTS.E [R13+0xa008], desc[UR22][R208.64], P2 ;  /* 0x0a008000d00d7fae */ /* 0x000fe200091a1016 */
[----:B------:R-:W-:-:S03]  /*a080*/  ISETP.NE.U32.AND P2, PT, R124, RZ, PT ;  /* 0x000000ff7c00720c */ /* 0x000fc60003f45070 */
[----:B------:R-:W-:Y:S01]  /*a090*/  LDGSTS.E [R13+0xc000], desc[UR22][R192.64], P0 ;  /* 0x0c000000c00d7fae */ /* 0x000fe200081a1016 */
[----:B------:R-:W-:-:S09]  /*a0a0*/  ISETP.NE.U32.AND P0, PT, R125, RZ, PT ;  /* 0x000000ff7d00720c */ /* 0x000fd20003f05070 */
[----:B------:R-:W-:Y:S01]  /*a0b0*/  LDGSTS.E [R13+0xc008], desc[UR22][R190.64], P2 ;  /* 0x0c008000be0d7fae */ /* 0x000fe200091a1016 */
[----:B---3--:R-:W-:-:S03]  /*a0c0*/  ISETP.NE.U32.AND P2, PT, R176, RZ, PT ;  /* 0x000000ffb000720c */ /* 0x008fc60003f45070 */
[----:B------:R-:W-:Y:S01]  /*a0d0*/  LDGSTS.E [R13+0xe000], desc[UR22][R194.64], P0 ;  /* 0x0e000000c20d7fae */ /* 0x000fe200081a1016 */
[----:B------:R-:W-:-:S09]  /*a0e0*/  ISETP.NE.U32.AND P0, PT, R177, RZ, PT ;  /* 0x000000ffb100720c */ /* 0x000fd20003f05070 */
[----:B------:R-:W-:Y:S01]  /*a0f0*/  LDGSTS.E [R13+0xe008], desc[UR22][R196.64], P2 ;  /* 0x0e008000c40d7fae */ /* 0x000fe200091a1016 */
[----:B------:R-:W-:-:S03]  /*a100*/  ISETP.NE.U32.AND P2, PT, R174, RZ, PT ;  /* 0x000000ffae00720c */ /* 0x000fc60003f45070 */
[----:B------:R-:W-:Y:S01]  /*a110*/  LDGSTS.E [R14+0x8000], desc[UR22][R188.64], P0 ;  /* 0x08000000bc0e7fae */ /* 0x000fe200081a1016 */
[----:B------:R-:W-:-:S09]  /*a120*/  ISETP.NE.U32.AND P0, PT, R175, RZ, PT ;  /* 0x000000ffaf00720c */ /* 0x000fd20003f05070 */
[----:B------:R-:W-:Y:S04]  /*a130*/  LDGSTS.E [R14+0x8008], desc[UR22][R186.64], P2 ;  /* 0x08008000ba0e7fae */ /* 0x000fe800091a1016 */
[----:B------:R-:W-:Y:S01]  /*a140*/  LDGSTS.E [R14+0xa000], desc[UR22][R184.64], P0 ;  /* 0x0a000000b80e7fae */ /* 0x000fe200081a1016 */
[----:B------:R-:W-:Y:S01]  /*a150*/  IMAD.WIDE R176, R6, 0x4, R132 ;  /* 0x0000000406b07825 */ /* 0x000fe200078e0284 */
[----:B------:R-:W-:-:S03]  /*a160*/  ISETP.NE.U32.AND P2, PT, R252, RZ, PT ;  /* 0x000000fffc00720c */ /* 0x000fc60003f45070 */
[----:B------:R-:W-:Y:S01]  /*a170*/  IMAD.WIDE R174, R6, 0x4, R130 ;  /* 0x0000000406ae7825 */ /* 0x000fe200078e0282 */
[----:B------:R-:W2:Y:S09]  /*a180*/  LDC R252, c[0x0][0x3a0] ;  /* 0x0000e800fffc7b82 */ /* 0x000eb20000000800 */
[----:B------:R-:W-:Y:S01]  /*a190*/  LDGSTS.E [R14+0xa008], desc[UR22][R182.64], P2 ;  /* 0x0a008000b60e7fae */ /* 0x000fe200091a1016 */
[----:B----4-:R-:W-:-:S02]  /*a1a0*/  ISETP.NE.U32.AND P0, PT, R23, RZ, PT ;  /* 0x000000ff1700720c */ /* 0x010fc40003f05070 */
[----:B------:R-:W-:-:S11]  /*a1b0*/  LOP3.LUT P2, RZ, R5, 0x4000000, RZ, 0xc0, !PT ;  /* 0x0400000005ff7812 */ /* 0x000fd6000784c0ff */
[----:B------:R-:W-:Y:S01]  /*a1c0*/  LDGSTS.E [R14+0xc000], desc[UR22][R180.64], P0 ;  /* 0x0c000000b40e7fae */ /* 0x000fe200081a1016 */
[----:B------:R-:W-:-:S13]  /*a1d0*/  LOP3.LUT P0, RZ, R5, 0x2000000, RZ, 0xc0, !PT ;  /* 0x0200000005ff7812 */ /* 0x000fda000780c0ff */
[----:B------:R-:W-:Y:S04]  /*a1e0*/  LDGSTS.E [R14+0xc008], desc[UR22][R178.64], P0 ;  /* 0x0c008000b20e7fae */ /* 0x000fe800081a1016 */
[----:B------:R-:W-:Y:S04]  /*a1f0*/  LDGSTS.E [R14+0xe000], desc[UR22][R198.64], P2 ;  /* 0x0e000000c60e7fae */ /* 0x000fe800091a1016 */
[----:B------:R-:W-:Y:S04]  /*a200*/  LDGSTS.E [R14+0xe008], desc[UR22][R200.64], P5 ;  /* 0x0e008000c80e7fae */ /* 0x000fe8000a9a1016 */
[----:B------:R-:W-:Y:S04]  /*a210*/  LDGSTS.E [R15+0x8000], desc[UR22][R176.64], P1 ;  /* 0x08000000b00f7fae */ /* 0x000fe800089a1016 */
[----:B------:R-:W-:Y:S01]  /*a220*/  LDGSTS.E [R15+0x8008], desc[UR22][R174.64], P4 ;  /* 0x08008000ae0f7fae */ /* 0x000fe2000a1a1016 */
[----:B------:R-:W-:-:S03]  /*a230*/  ISETP.NE.U32.AND P4, PT, R203, RZ, PT ;  /* 0x000000ffcb00720c */ /* 0x000fc60003f85070 */
[----:B------:R-:W3:Y:S01]  /*a240*/  LDL.LU R203, [R1+0x500] ;  /* 0x0005000001cb7983 */ /* 0x000ee20000300800 */
[----:B------:R-:W-:Y:S01]  /*a250*/  ISETP.NE.U32.AND P5, PT, R2, RZ, PT ;  /* 0x000000ff0200720c */ /* 0x000fe20003fa5070 */
[C---:B------:R-:W-:Y:S02]  /*a260*/  IMAD.WIDE R168, R6.reuse, 0x4, R138 ;  /* 0x0000000406a87825 */ /* 0x040fe400078e028a */
[----:B------:R-:W4:Y:S02]  /*a270*/  LDL.LU.64 R120, [R1+0x70] ;  /* 0x0000700001787983 */ /* 0x000f240000300a00 */
[C---:B------:R-:W-:Y:S02]  /*a280*/  IMAD.WIDE R166, R6.reuse, 0x4, R140 ;  /* 0x0000000406a67825 */ /* 0x040fe400078e028c */
[----:B------:R-:W-:Y:S02]  /*a290*/  LDGSTS.E [R15+0xa000], desc[UR22][R168.64], P3 ;  /* 0x0a000000a80f7fae */ /* 0x000fe400099a1016 */
[----:B------:R-:W-:-:S02]  /*a2a0*/  IMAD.WIDE R170, R6, 0x4, R170 ;  /* 0x0000000406aa7825 */ /* 0x000fc400078e02aa */
[----:B------:R-:W-:Y:S02]  /*a2b0*/  LDGSTS.E [R15+0xa008], desc[UR22][R166.64], P6 ;  /* 0x0a008000a60f7fae */ /* 0x000fe4000b1a1016 */
[----:B------:R-:W-:Y:S01]  /*a2c0*/  IMAD.WIDE R172, R6, 0x4, R172 ;  /* 0x0000000406ac7825 */ /* 0x000fe200078e02ac */
[----:B------:R-:W-:Y:S01]  /*a2d0*/  ISETP.NE.U32.AND P6, PT, R8, RZ, PT ;  /* 0x000000ff0800720c */ /* 0x000fe20003fc5070 */
[----:B------:R-:W4:Y:S04]  /*a2e0*/  LDL.LU.64 R122, [R1+0x68] ;  /* 0x00006800017a7983 */ /* 0x000f280000300a00 */
[----:B------:R-:W-:Y:S04]  /*a2f0*/  LDGSTS.E [R15+0xc000], desc[UR22][R170.64], P5 ;  /* 0x0c000000aa0f7fae */ /* 0x000fe8000a9a1016 */
[----:B------:R-:W5:Y:S04]  /*a300*/  LDL.LU R8, [R1+0x4fc] ;  /* 0x0004fc0001087983 */ /* 0x000f680000300800 */
[----:B------:R-:W-:Y:S01]  /*a310*/  LDGSTS.E [R15+0xc008], desc[UR22][R172.64], P4 ;  /* 0x0c008000ac0f7fae */ /* 0x000fe2000a1a1016 */
[----:B------:R-:W-:-:S03]  /*a320*/  ISETP.NE.U32.AND P4, PT, R7, RZ, PT ;  /* 0x000000ff0700720c */ /* 0x000fc60003f85070 */
[----:B------:R-:W4:Y:S04]  /*a330*/  LDL.LU.64 R124, [R1+0x30] ;  /* 0x00003000017c7983 */ /* 0x000f280000300a00 */
[----:B------:R-:W5:Y:S01]  /*a340*/  LDL.LU R7, [R1+0x4f8] ;  /* 0x0004f80001077983 */ /* 0x000f620000300800 */
[----:B------:R-:W1:Y:S01]  /*a350*/  S2R R2, SR_TID.X ;  /* 0x0000000000027919 */ /* 0x000e620000002100 */
[----:B---3--:R-:W-:-:S04]  /*a360*/  IMAD.SHL.U32 R203, R203, 0x80, RZ ;  /* 0x00000080cbcb7824 */ /* 0x008fc800078e00ff */
[----:B------:R-:W-:Y:S02]  /*a370*/  IMAD.WIDE R160, R203, 0x4, R248 ;  /* 0x00000004cba07825 */ /* 0x000fe400078e02f8 */
[----:B------:R-:W3:Y:S01]  /*a380*/  LDL.LU.64 R248, [R1+0x4f0] ;  /* 0x0004f00001f87983 */ /* 0x000ee20000300a00 */
[----:B-1----:R-:W-:Y:S01]  /*a390*/  SHF.R.U32.HI R2, RZ, 0x6, R2 ;  /* 0x00000006ff027819 */ /* 0x002fe20000011602 */
[----:B------:R-:W-:-:S03]  /*a3a0*/  UIADD3 UR4, UPT, UPT, UR4, -0x100, URZ ;  /* 0xffffff0004047890 */ /* 0x000fc6000fffe0ff */
[----:B------:R-:W-:Y:S01]  /*a3b0*/  SGXT.U32 R2, R2, 0x1 ;  /* 0x000000010202781a */ /* 0x000fe20000000000 */
[----:B--2---:R-:W-:-:S03]  /*a3c0*/  VIADD R252, R252, 0x7f ;  /* 0x0000007ffcfc7836 */ /* 0x004fc60000000000 */
[----:B------:R-:W-:Y:S02]  /*a3d0*/  ISETP.GE.AND P1, PT, R2, UR4, PT ;  /* 0x0000000402007c0c */ /* 0x000fe4000bf26270 */
[C---:B------:R-:W-:Y:S02]  /*a3e0*/  LOP3.LUT P0, RZ, R5.reuse, 0x1000000, RZ, 0xc0, !PT ;  /* 0x0100000005ff7812 */ /* 0x040fe4000780c0ff */
[----:B------:R-:W-:Y:S02]  /*a3f0*/  LOP3.LUT P2, RZ, R5, 0x800000, RZ, 0xc0, !PT ;  /* 0x0080000005ff7812 */ /* 0x000fe4000784c0ff */
[----:B------:R-:W-:Y:S02]  /*a400*/  SEL R5, RZ, 0x4, P1 ;  /* 0x00000004ff057807 */ /* 0x000fe40000800000 */
[----:B------:R-:W-:Y:S02]  /*a410*/  ISETP.GT.AND P1, PT, R252, 0x17f, PT ;  /* 0x0000017ffc00780c */ /* 0x000fe40003f24270 */
[----:B------:R-:W-:-:S02]  /*a420*/  ISETP.GE.AND P5, PT, R0, UR4, PT ;  /* 0x0000000400007c0c */ /* 0x000fc4000bfa6270 */
[----:B------:R-:W-:Y:S02]  /*a430*/  SEL R5, R5, RZ, P1 ;  /* 0x000000ff05057207 */ /* 0x000fe40000800000 */
[----:B------:R-:W-:Y:S02]  /*a440*/  LOP3.LUT R0, R2, 0x2, RZ, 0xfc, !PT ;  /* 0x0000000202007812 */ /* 0x000fe400078efcff */
[----:B------:R-:W-:Y:S02]  /*a450*/  ISETP.NE.U32.AND P3, PT, R5, RZ, PT ;  /* 0x000000ff0500720c */ /* 0x000fe40003f65070 */
[----:B------:R-:W-:Y:S02]  /*a460*/  SEL R5, RZ, 0x4, P5 ;  /* 0x00000004ff057807 */ /* 0x000fe40002800000 */
[----:B------:R-:W-:Y:S01]  /*a470*/  ISETP.GE.AND P5, PT, R0, UR4, PT ;  /* 0x0000000400007c0c */ /* 0x000fe2000bfa6270 */
[----:B------:R-:W-:Y:S01]  /*a480*/  IMAD.WIDE R204, R6, 0x4, R204 ;  /* 0x0000000406cc7825 */ /* 0x000fe200078e02cc */
[----:B------:R-:W-:-:S02]  /*a490*/  SEL R5, R5, RZ, P1 ;  /* 0x000000ff05057207 */ /* 0x000fc40000800000 */
[----:B------:R-:W-:Y:S01]  /*a4a0*/  SEL R23, RZ, 0x4, P5 ;  /* 0x00000004ff177807 */ /* 0x000fe20002800000 */
[----:B------:R-:W-:Y:S01]  /*a4b0*/  IMAD.WIDE R206, R6, 0x4, R206 ;  /* 0x0000000406ce7825 */ /* 0x000fe200078e02ce */
[----:B------:R-:W-:Y:S01]  /*a4c0*/  LOP3.LUT R118, R2, 0x20, RZ, 0xfc, !PT ;  /* 0x0000002002767812 */ /* 0x000fe200078efcff */
[----:B------:R-:W-:Y:S01]  /*a4d0*/  LDGSTS.E [R15+0xe000], desc[UR22][R204.64], P6 ;  /* 0x0e000000cc0f7fae */ /* 0x000fe2000b1a1016 */
[----:B------:R-:W-:Y:S01]  /*a4e0*/  ISETP.NE.U32.AND P5, PT, R5, RZ, PT ;  /* 0x000000ff0500720c */ /* 0x000fe20003fa5070 */
[----:B------:R-:W-:Y:S01]  /*a4f0*/  IMAD.WIDE R158, R203, 0x4, R72 ;  /* 0x00000004cb9e7825 */ /* 0x000fe200078e0248 */
[----:B------:R-:W-:Y:S01]  /*a500*/  SEL R5, R23, RZ, P1 ;  /* 0x000000ff17057207 */ /* 0x000fe20000800000 */
[----:B------:R-:W-:Y:S01]  /*a510*/  LDGSTS.E [R15+0xe008], desc[UR22][R206.64], P4 ;  /* 0x0e008000ce0f7fae */ /* 0x000fe2000a1a1016 */
[----:B------:R-:W-:Y:S01]  /*a520*/  ISETP.GE.AND P4, PT, R118, UR4, PT ;  /* 0x0000000476007c0c */ /* 0x000fe2000bf86270 */
[C---:B------:R-:W-:Y:S02]  /*a530*/  IMAD.WIDE R102, R203.reuse, 0x4, R56 ;  /* 0x00000004cb667825 */ /* 0x040fe400078e0238 */
[----:B------:R-:W2:Y:S01]  /*a540*/  LDL.LU.64 R72, [R1+0x4e8] ;  /* 0x0004e80001487983 */ /* 0x000ea20000300a00 */
[----:B------:R-:W-:Y:S01]  /*a550*/  LOP3.LUT R119, R2, 0x22, RZ, 0xfc, !PT ;  /* 0x0000002202777812 */ /* 0x000fe200078efcff */
[----:B------:R-:W-:-:S02]  /*a560*/  IMAD.WIDE R104, R203, 0x4, R40 ;  /* 0x00000004cb687825 */ /* 0x000fc400078e0228 */
[----:B------:R-:W2:Y:S02]  /*a570*/  LDL.LU.64 R56, [R1+0x4e0] ;  /* 0x0004e00001387983 */ /* 0x000ea40000300a00 */
[----:B------:R-:W-:Y:S02]  /*a580*/  IMAD.WIDE R106, R203, 0x4, R24 ;  /* 0x00000004cb6a7825 */ /* 0x000fe400078e0218 */
[----:B------:R-:W2:Y:S01]  /*a590*/  LDL.LU.64 R40, [R1+0x4d8] ;  /* 0x0004d80001287983 */ /* 0x000ea20000300a00 */
[----:B------:R-:W-:Y:S01]  /*a5a0*/  ISETP.NE.U32.AND P6, PT, R5, RZ, PT ;  /* 0x000000ff0500720c */ /* 0x000fe20003fc5070 */
[C---:B------:R-:W-:Y:S02]  /*a5b0*/  IMAD.WIDE R108, R203.reuse, 0x4, R246 ;  /* 0x00000004cb6c7825 */ /* 0x040fe400078e02f6 */
[----:B------:R-:W2:Y:S01]  /*a5c0*/  LDL.LU.64 R24, [R1+0x4d0] ;  /* 0x0004d00001187983 */ /* 0x000ea20000300a00 */
[----:B------:R-:W-:Y:S01]  /*a5d0*/  SEL R5, RZ, 0x4, P4 ;  /* 0x00000004ff057807 */ /* 0x000fe20002000000 */
[----:B------:R-:W-:-:S02]  /*a5e0*/  IMAD.WIDE R114, R203, 0x4, R86 ;  /* 0x00000004cb727825 */ /* 0x000fc400078e0256 */
[----:B------:R-:W2:Y:S01]  /*a5f0*/  LDL.LU.64 R246, [R1+0x4c8] ;  /* 0x0004c80001f67983 */ /* 0x000ea20000300a00 */
[----:B------:R-:W-:Y:S01]  /*a600*/  ISETP.GE.AND P4, PT, R119, UR4, PT ;  /* 0x0000000477007c0c */ /* 0x000fe2000bf86270 */
[C---:B------:R-:W-:Y:S02]  /*a610*/  IMAD.WIDE R116, R203.reuse, 0x4, R70 ;  /* 0x00000004cb747825 */ /* 0x040fe400078e0246 */
[----:B------:R-:W0:Y:S02]  /*a620*/  LDGDEPBAR ;  /* 0x00000000000079af */ /* 0x000e240000000000 */
[----:B----4-:R-:W-:-:S04]  /*a630*/  IMAD.WIDE R164, R203, 0x4, R120 ;  /* 0x00000004cba47825 */ /* 0x010fc800078e0278 */
[----:B------:R-:W-:-:S04]  /*a640*/  IMAD.WIDE R118, R203, 0x4, R54 ;  /* 0x00000004cb767825 */ /* 0x000fc800078e0236 */
[----:B------:R-:W-:-:S04]  /*a650*/  IMAD.WIDE R162, R203, 0x4, R122 ;  /* 0x00000004cba27825 */ /* 0x000fc800078e027a */
[----:B------:R-:W-:-:S04]  /*a660*/  IMAD.WIDE R120, R203, 0x4, R232 ;  /* 0x00000004cb787825 */ /* 0x000fc800078e02e8 */
[----:B------:R-:W-:-:S04]  /*a670*/  IMAD.WIDE R122, R203, 0x4, R38 ;  /* 0x00000004cb7a7825 */ /* 0x000fc800078e0226 */
[C---:B---3--:R-:W-:Y:S02]  /*a680*/  IMAD.WIDE R112, R203.reuse, 0x4, R248 ;  /* 0x00000004cb707825 */ /* 0x048fe400078e02f8 */
[----:B------:R-:W3:Y:S04]  /*a690*/  LDL.LU.64 R248, [R1+0x4c0] ;  /* 0x0004c00001f87983 */ /* 0x000ee80000300a00 */
[----:B------:R-:W4:Y:S04]  /*a6a0*/  LDL.LU.64 R86, [R1+0x4b8] ;  /* 0x0004b80001567983 */ /* 0x000f280000300a00 */
[----:B------:R-:W4:Y:S04]  /*a6b0*/  LDL.LU.64 R70, [R1+0x4b0] ;  /* 0x0004b00001467983 */ /* 0x000f280000300a00 */
[----:B------:R-:W4:Y:S04]  /*a6c0*/  LDL.LU.64 R54, [R1+0x4a8] ;  /* 0x0004a80001367983 */ /* 0x000f280000300a00 */
[----:B------:R-:W4:Y:S04]  /*a6d0*/  LDL.LU.64 R232, [R1+0x4a0] ;  /* 0x0004a00001e87983 */ /* 0x000f280000300a00 */
[----:B------:R-:W4:Y:S04]  /*a6e0*/  LDL.LU.64 R38, [R1+0x498] ;  /* 0x0004980001267983 */ /* 0x000f280000300a00 */
[----:B------:R-:W4:Y:S04]  /*a6f0*/  LDL.LU.64 R154, [R1+0x130] ;  /* 0x00013000019a7983 */ /* 0x000f280000300a00 */
[----:B------:R-:W4:Y:S01]  /*a700*/  LDL.LU.64 R220, [R1+0x128] ;  /* 0x0001280001dc7983 */ /* 0x000f220000300a00 */
[----:B------:R-:W-:-:S03]  /*a710*/  IMAD.WIDE R110, R203, 0x4, R124 ;  /* 0x00000004cb6e7825 */ /* 0x000fc600078e027c */
[----:B------:R-:W4:Y:S01]  /*a720*/  LDL.LU.64 R222, [R1+0x118] ;  /* 0x0001180001de7983 */ /* 0x000f220000300a00 */
[----:B------:R-:W-:-:S05]  /*a730*/  VIADD R125, R3, UR7 ;  /* 0x00000007037d7c36 */ /* 0x000fca0008000000 */
[----:B------:R-:W-:Y:S04]  /*a740*/  LDGSTS.E [R125+0x38000], desc[UR22][R164.64], P2 ;  /* 0x38000000a47d7fae */ /* 0x000fe800091a1016 */
[----:B------:R-:W-:Y:S01]  /*a750*/  LDGSTS.E [R125+0x38400], desc[UR22][R110.64], P2 ;  /* 0x384000006e7d7fae */ /* 0x000fe200091a1016 */
[----:B--2---:R-:W-:-:S04]  /*a760*/  IMAD.WIDE R72, R203, 0x4, R72 ;  /* 0x00000004cb487825 */ /* 0x004fc800078e0248 */
[----:B------:R-:W-:-:S04]  /*a770*/  IMAD.WIDE R56, R203, 0x4, R56 ;  /* 0x00000004cb387825 */ /* 0x000fc800078e0238 */
[----:B------:R-:W-:-:S04]  /*a780*/  IMAD.WIDE R40, R203, 0x4, R40 ;  /* 0x00000004cb287825 */ /* 0x000fc800078e0228 */
[----:B------:R-:W-:-:S04]  /*a790*/  IMAD.WIDE R24, R203, 0x4, R24 ;  /* 0x00000004cb187825 */ /* 0x000fc800078e0218 */
[----:B------:R-:W-:-:S04]  /*a7a0*/  IMAD.WIDE R246, R203, 0x4, R246 ;  /* 0x00000004cbf67825 */ /* 0x000fc800078e02f6 */
[----:B------:R-:W-:-:S04]  /*a7b0*/  IMAD.WIDE R88, R203, 0x4, R88 ;  /* 0x00000004cb587825 */ /* 0x000fc800078e0258 */
[----:B---3--:R-:W-:-:S04]  /*a7c0*/  IMAD.WIDE R248, R203, 0x4, R248 ;  /* 0x00000004cbf87825 */ /* 0x008fc800078e02f8 */
[C---:B----4-:R-:W-:Y:S01]  /*a7d0*/  IMAD.WIDE R86, R203.reuse, 0x4, R86 ;  /* 0x00000004cb567825 */ /* 0x050fe200078e0256 */
[----:B------:R-:W-:Y:S03]  /*a7e0*/  LDGSTS.E [R125+0x38800], desc[UR22][R248.64], P2 ;  /* 0x38800000f87d7fae */ /* 0x000fe600091a1016 */
[----:B------:R-:W-:-:S04]  /*a7f0*/  IMAD.WIDE R70, R203, 0x4, R70 ;  /* 0x00000004cb467825 */ /* 0x000fc800078e0246 */
[----:B------:R-:W-:-:S04]  /*a800*/  IMAD.WIDE R54, R203, 0x4, R54 ;  /* 0x00000004cb367825 */ /* 0x000fc800078e0236 */
[----:B------:R-:W-:-:S04]  /*a810*/  IMAD.WIDE R232, R203, 0x4, R232 ;  /* 0x00000004cbe87825 */ /* 0x000fc800078e02e8 */
[C---:B------:R-:W-:Y:S01]  /*a820*/  IMAD.WIDE R38, R203.reuse, 0x4, R38 ;  /* 0x00000004cb267825 */ /* 0x040fe200078e0226 */
[----:B------:R-:W-:Y:S04]  /*a830*/  LDGSTS.E [R125+0x38c00], desc[UR22][R232.64], P2 ;  /* 0x38c00000e87d7fae */ /* 0x000fe800091a1016 */
[----:B------:R-:W-:Y:S04]  /*a840*/  LDGSTS.E [R125+0x39000], desc[UR22][R38.64], P2 ;  /* 0x39000000267d7fae */ /* 0x000fe800091a1016 */
[----:B------:R-:W-:Y:S04]  /*a850*/  LDGSTS.E [R125+0x39400], desc[UR22][R54.64], P2 ;  /* 0x39400000367d7fae */ /* 0x000fe800091a1016 */
[----:B------:R-:W-:Y:S04]  /*a860*/  LDGSTS.E [R125+0x39800], desc[UR22][R70.64], P2 ;  /* 0x39800000467d7fae */ /* 0x000fe800091a1016 */
[----:B------:R-:W-:Y:S04]  /*a870*/  LDGSTS.E [R125+0x39c00], desc[UR22][R86.64], P2 ;  /* 0x39c00000567d7fae */ /* 0x000fe800091a1016 */
[----:B------:R-:W-:Y:S04]  /*a880*/  LDGSTS.E [R16+0x38080], desc[UR22][R162.64], P2 ;  /* 0x38080000a2107fae */ /* 0x000fe800091a1016 */
[----:B------:R-:W-:Y:S04]  /*a890*/  LDGSTS.E [R16+0x38480], desc[UR22][R112.64], P2 ;  /* 0x3848000070107fae */ /* 0x000fe800091a1016 */
[----:B------:R-:W2:Y:S04]  /*a8a0*/  LDL.LU.64 R124, [R1+0x110] ;  /* 0x00011000017c7983 */ /* 0x000ea80000300a00 */
[----:B------:R-:W3:Y:S01]  /*a8b0*/  LDL.LU.64 R226, [R1+0x108] ;  /* 0x0001080001e27983 */ /* 0x000ee20000300a00 */
[----:B------:R-:W-:-:S03]  /*a8c0*/  IMAD.WIDE R244, R203, 0x4, R244 ;  /* 0x00000004cbf47825 */ /* 0x000fc600078e02f4 */
[----:B------:R-:W-:Y:S01]  /*a8d0*/  LDGSTS.E [R16+0x38880], desc[UR22][R246.64], P2 ;  /* 0x38880000f6107fae */ /* 0x000fe200091a1016 */
        /* <DEDUP_REMOVED lines=9> */
[----:B------:R-:W-:Y:S04]  /*a970*/  LDGSTS.E [R16+0x39c80], desc[UR22][R88.64], P2 ;  /* 0x39c8000058107fae */ /* 0x000fe800091a1016 */
[----:B------:R-:W-:Y:S04]  /*a980*/  LDGSTS.E [R17+0x38100], desc[UR22][R160.64], P2 ;  /* 0x38100000a0117fae */ /* 0x000fe800091a1016 */
        /* <DEDUP_REMOVED lines=73> */
[----:B------:R-:W-:Y:S04]  /*ae20*/  LDGSTS.E [R22+0x38b80], desc[UR22][R234.64], P2 ;  /* 0x38b80000ea167fae */ /* 0x000fe800091a1016 */
[----:B------:R3:W-:Y:S04]  /*ae30*/  STL.64 [R1+0x1b8], R130 ;  /* 0x0001b88201007387 */ /* 0x0007e80000100a00 */
[----:B------:R-:W-:Y:S04]  /*ae40*/  LDGSTS.E [R22+0x38f80], desc[UR22][R36.64], P2 ;  /* 0x38f8000024167fae */ /* 0x000fe800091a1016 */
[----:B------:R-:W4:Y:S04]  /*ae50*/  LDL.LU.64 R214, [R1+0x100] ;  /* 0x0001000001d67983 */ /* 0x000f280000300a00 */
[----:B------:R-:W-:Y:S04]  /*ae60*/  LDGSTS.E [R22+0x39380], desc[UR22][R52.64], P2 ;  /* 0x3938000034167fae */ /* 0x000fe800091a1016 */
[----:B------:R-:W-:Y:S04]  /*ae70*/  LDGSTS.E [R22+0x39780], desc[UR22][R68.64], P2 ;  /* 0x3978000044167fae */ /* 0x000fe800091a1016 */
[----:B------:R-:W-:Y:S04]  /*ae80*/  LDGSTS.E [R22+0x39b80], desc[UR22][R84.64], P2 ;  /* 0x39b8000054167fae */ /* 0x000fe800091a1016 */
[----:B------:R-:W-:Y:S04]  /*ae90*/  LDGSTS.E [R22+0x39f80], desc[UR22][R156.64], P2 ;  /* 0x39f800009c167fae */ /* 0x000fe800091a1016 */
[----:B------:R-:W4:Y:S04]  /*aea0*/  LDL.LU.64 R216, [R1+0x120] ;  /* 0x0001200001d87983 */ /* 0x000f280000300a00 */
[----:B------:R-:W0:Y:S04]  /*aeb0*/  LDGDEPBAR ;  /* 0x00000000000079af */ /* 0x000e280000000000 */
[----:B------:R-:W4:Y:S01]  /*aec0*/  LDL.LU.64 R220, [R1+0xf8] ;  /* 0x0000f80001dc7983 */ /* 0x000f220000300a00 */
[----:B------:R-:W-:-:S03]  /*aed0*/  IMAD.WIDE R154, R6, 0x4, R154 ;  /* 0x00000004069a7825 */ /* 0x000fc600078e029a */
[----:B------:R-:W4:Y:S01]  /*aee0*/  LDL.LU.64 R218, [R1+0xe8] ;  /* 0x0000e80001da7983 */ /* 0x000f220000300a00 */
[----:B------:R-:W-:Y:S01]  /*aef0*/  VIADD R224, R4, UR7 ;  /* 0x0000000704e07c36 */ /* 0x000fe20008000000 */
[----:B------:R-:W-:Y:S01]  /*af00*/  BAR.SYNC.DEFER_BLOCKING 0x0 ;  /* 0x0000000000007b1d */ /* 0x000fe20000010000 */
[----:B------:R-:W-:-:S05]  /*af10*/  IMAD.WIDE R100, R6, 0x4, R222 ;  /* 0x0000000406647825 */ /* 0x000fca00078e02de */
[----:B------:R-:W-:Y:S01]  /*af20*/  @!PT LDS RZ, [RZ] ;  /* 0x00000000fffff984 */ /* 0x000fe20000000800 */
[----:B------:R-:W-:Y:S01]  /*af30*/  @!PT LDS RZ, [RZ] ;  /* 0x00000000fffff984 */ /* 0x000fe20000000800 */
[----:B------:R-:W-:Y:S01]  /*af40*/  @!PT LDS RZ, [RZ] ;  /* 0x00000000fffff984 */ /* 0x000fe20000000800 */
[----:B------:R-:W-:Y:S04]  /*af50*/  LDGSTS.E [R224+0x10000], desc[UR22][R154.64], P3 ;  /* 0x100000009ae07fae */ /* 0x000fe800099a1016 */
[----:B------:R3:W-:Y:S02]  /*af60*/  LDGSTS.E [R224+0x10008], desc[UR22][R130.64], P6 ;  /* 0x1000800082e07fae */ /* 0x0007e4000b1a1016 */
[----:B---3--:R-:W-:Y:S02]  /*af70*/  IMAD.WIDE R130, R6, 0x4, R226 ;  /* 0x0000000406827825 */ /* 0x008fe400078e02e2 */
[----:B------:R-:W3:Y:S04]  /*af80*/  LDL.LU.64 R226, [R1+0xe0] ;  /* 0x0000e00001e27983 */ /* 0x000ee80000300a00 */
[----:B------:R-:W3:Y:S01]  /*af90*/  LDL.LU.64 R222, [R1+0xd8] ;  /* 0x0000d80001de7983 */ /* 0x000ee20000300a00 */
[----:B------:R-:W-:-:S02]  /*afa0*/  SEL R5, R5, RZ, P1 ;  /* 0x000000ff05057207 */ /* 0x000fc40000800000 */
[C---:B------:R-:W-:Y:S02]  /*afb0*/  LOP3.LUT R225, R2.reuse, 0x40, RZ, 0xfc, !PT ;  /* 0x0000004002e17812 */ /* 0x040fe400078efcff */
[----:B------:R-:W-:Y:S02]  /*afc0*/  ISETP.NE.U32.AND P2, PT, R5, RZ, PT ;  /* 0x000000ff0500720c */ /* 0x000fe40003f45070 */
[----:B------:R-:W-:Y:S02]  /*afd0*/  SEL R5, RZ, 0x4, P4 ;  /* 0x00000004ff057807 */ /* 0x000fe40002000000 */
[----:B------:R-:W-:Y:S02]  /*afe0*/  ISETP.GE.AND P4, PT, R225, UR4, PT ;  /* 0x00000004e1007c0c */ /* 0x000fe4000bf86270 */
[----:B------:R-:W-:Y:S02]  /*aff0*/  SEL R5, R5, RZ, P1 ;  /* 0x000000ff05057207 */ /* 0x000fe40000800000 */
[----:B------:R-:W-:-:S02]  /*b000*/  LOP3.LUT R225, R2, 0x42, RZ, 0xfc, !PT ;  /* 0x0000004202e17812 */ /* 0x000fc400078efcff */
[----:B------:R-:W-:Y:S02]  /*b010*/  ISETP.NE.U32.AND P3, PT, R5, RZ, PT ;  /* 0x000000ff0500720c */ /* 0x000fe40003f65070 */
[----:B------:R-:W-:Y:S01]  /*b020*/  SEL R5, RZ, 0x4, P4 ;  /* 0x00000004ff057807 */ /* 0x000fe20002000000 */
[----:B------:R-:W-:Y:S01]  /*b030*/  LDGSTS.E [R224+0x12000], desc[UR22][R100.64], P2 ;  /* 0x1200000064e07fae */ /* 0x000fe200091a1016 */
[----:B------:R-:W-:Y:S02]  /*b040*/  ISETP.GE.AND P4, PT, R225, UR4, PT ;  /* 0x00000004e1007c0c */ /* 0x000fe4000bf86270 */
[----:B------:R-:W-:Y:S02]  /*b050*/  SEL R5, R5, RZ, P1 ;  /* 0x000000ff05057207 */ /* 0x000fe40000800000 */
[----:B------:R-:W-:Y:S02]  /*b060*/  SEL R23, RZ, 0x4, P4 ;  /* 0x00000004ff177807 */ /* 0x000fe40002000000 */
[----:B------:R-:W-:-:S02]  /*b070*/  LOP3.LUT R225, R2, 0x60, RZ, 0xfc, !PT ;  /* 0x0000006002e17812 */ /* 0x000fc400078efcff */
[----:B------:R-:W-:Y:S02]  /*b080*/  ISETP.NE.U32.AND P4, PT, R5, RZ, PT ;  /* 0x000000ff0500720c */ /* 0x000fe40003f85070 */
[----:B------:R-:W-:Y:S02]  /*b090*/  SEL R5, R23, RZ, P1 ;  /* 0x000000ff17057207 */ /* 0x000fe40000800000 */
[----:B------:R-:W-:Y:S02]  /*b0a0*/  ISETP.GE.AND P6, PT, R225, UR4, PT ;  /* 0x00000004e1007c0c */ /* 0x000fe4000bfc6270 */
[----:B------:R-:W-:Y:S02]  /*b0b0*/  LOP3.LUT R225, R2, 0x62, RZ, 0xfc, !PT ;  /* 0x0000006202e17812 */ /* 0x000fe400078efcff */
[----:B------:R-:W-:Y:S02]  /*b0c0*/  ISETP.NE.U32.AND P2, PT, R5, RZ, PT ;  /* 0x000000ff0500720c */ /* 0x000fe40003f45070 */
[----:B------:R-:W-:-:S02]  /*b0d0*/  SEL R5, RZ, 0x4, P6 ;  /* 0x00000004ff057807 */ /* 0x000fc40003000000 */
[----:B------:R-:W-:Y:S01]  /*b0e0*/  ISETP.GE.AND P6, PT, R225, UR4, PT ;  /* 0x00000004e1007c0c */ /* 0x000fe2000bfc6270 */
[C---:B--2---:R-:W-:Y:S01]  /*b0f0*/  IMAD.WIDE R124, R6.reuse, 0x4, R124 ;  /* 0x00000004067c7825 */ /* 0x044fe200078e027c */
[----:B------:R-:W-:Y:S02]  /*b100*/  SEL R5, R5, RZ, P1 ;  /* 0x000000ff05057207 */ /* 0x000fe40000800000 */
[----:B------:R-:W-:Y:S01]  /*b110*/  SEL R23, RZ, 0x4, P6 ;  /* 0x00000004ff177807 */ /* 0x000fe20003000000 */
[----:B------:R-:W-:Y:S01]  /*b120*/  IMAD.WIDE R126, R6, 0x4, R126 ;  /* 0x00000004067e7825 */ /* 0x000fe200078e027e */
[----:B------:R-:W-:Y:S01]  /*b130*/  LOP3.LUT R225, R2, 0x4, RZ, 0xfc, !PT ;  /* 0x0000000402e17812 */ /* 0x000fe200078efcff */
[----:B------:R-:W-:Y:S01]  /*b140*/  LDGSTS.E [R224+0x12008], desc[UR22][R124.64], P3 ;  /* 0x120080007ce07fae */ /* 0x000fe200099a1016 */
[----:B------:R-:W-:Y:S02]  /*b150*/  ISETP.NE.U32.AND P6, PT, R5, RZ, PT ;  /* 0x000000ff0500720c */ /* 0x000fe40003fc5070 */
[----:B------:R-:W-:Y:S01]  /*b160*/  SEL R5, R23, RZ, P1 ;  /* 0x000000ff17057207 */ /* 0x000fe20000800000 */
[----:B------:R-:W-:Y:S01]  /*b170*/  LDGSTS.E [R224+0x14000], desc[UR22][R126.64], P4 ;  /* 0x140000007ee07fae */ /* 0x000fe2000a1a1016 */
[----:B------:R-:W-:-:S02]  /*b180*/  ISETP.GE.AND P3, PT, R225, UR4, PT ;  /* 0x00000004e1007c0c */ /* 0x000fc4000bf66270 */
[----:B------:R-:W-:Y:S02]  /*b190*/  LOP3.LUT R225, R2, 0x6, RZ, 0xfc, !PT ;  /* 0x0000000602e17812 */ /* 0x000fe400078efcff */
[----:B------:R-:W-:Y:S02]  /*b1a0*/  ISETP.NE.U32.AND P4, PT, R5, RZ, PT ;  /* 0x000000ff0500720c */ /* 0x000fe40003f85070 */
[----:B------:R-:W-:Y:S02]  /*b1b0*/  SEL R5, RZ, 0x4, P3 ;  /* 0x00000004ff057807 */ /* 0x000fe40001800000 */
[----:B------:R-:W-:Y:S01]  /*b1c0*/  ISETP.GE.AND P3, PT, R225, UR4, PT ;  /* 0x00000004e1007c0c */ /* 0x000fe2000bf66270 */
[----:B------:R-:W-:Y:S01]  /*b1d0*/  IMAD.WIDE R128, R6, 0x4, R128 ;  /* 0x0000000406807825 */ /* 0x000fe200078e0280 */
[----:B------:R-:W-:Y:S02]  /*b1e0*/  SEL R5, R5, RZ, P1 ;  /* 0x000000ff05057207 */ /* 0x000fe40000800000 */
[----:B------:R-:W-:-:S02]  /*b1f0*/  SEL R23, RZ, 0x4, P3 ;  /* 0x00000004ff177807 */ /* 0x000fc40001800000 */
[C---:B------:R-:W-:Y:S01]  /*b200*/  LOP3.LUT R225, R2.reuse, 0x24, RZ, 0xfc, !PT ;  /* 0x0000002402e17812 */ /* 0x040fe200078efcff */
[----:B------:R-:W-:Y:S01]  /*b210*/  LDGSTS.E [R224+0x14008], desc[UR22][R128.64], P2 ;  /* 0x1400800080e07fae */ /* 0x000fe200091a1016 */
[----:B------:R-:W-:Y:S02]  /*b220*/  ISETP.NE.U32.AND P3, PT, R5, RZ, PT ;  /* 0x000000ff0500720c */ /* 0x000fe40003f65070 */
[----:B------:R-:W-:Y:S01]  /*b230*/  SEL R5, R23, RZ, P1 ;  /* 0x000000ff17057207 */ /* 0x000fe20000800000 */
[----:B------:R-:W-:Y:S01]  /*b240*/  LDGSTS.E [R224+0x16000], desc[UR22][R130.64], P6 ;  /* 0x1600000082e07fae */ /* 0x000fe2000b1a1016 */
[----:B------:R-:W-:Y:S02]  /*b250*/  ISETP.GE.AND P2, PT, R225, UR4, PT ;  /* 0x00000004e1007c0c */ /* 0x000fe4000bf46270 */
[----:B------:R-:W-:Y:S02]  /*b260*/  LOP3.LUT R225, R2, 0x26, RZ, 0xfc, !PT ;  /* 0x0000002602e17812 */ /* 0x000fe400078efcff */
[----:B------:R-:W-:-:S02]  /*b270*/  ISETP.NE.U32.AND P6, PT, R5, RZ, PT ;  /* 0x000000ff0500720c */ /* 0x000fc40003fc5070 */
[----:B------:R-:W-:Y:S02]  /*b280*/  SEL R5, RZ, 0x4, P2 ;  /* 0x00000004ff057807 */ /* 0x000fe40001000000 */
[----:B------:R-:W-:Y:S02]  /*b290*/  ISETP.GE.AND P2, PT, R225, UR4, PT ;  /* 0x00000004e1007c0c */ /* 0x000fe4000bf46270 */
[----:B------:R-:W-:Y:S02]  /*b2a0*/  SEL R5, R5, RZ, P1 ;  /* 0x000000ff05057207 */ /* 0x000fe40000800000 */
[----:B------:R-:W-:Y:S02]  /*b2b0*/  SEL R23, RZ, 0x4, P2 ;  /* 0x00000004ff177807 */ /* 0x000fe40001000000 */
[----:B------:R-:W-:Y:S02]  /*b2c0*/  LOP3.LUT R225, R2, 0x44, RZ, 0xfc, !PT ;  /* 0x0000004402e17812 */ /* 0x000fe400078efcff */
[----:B------:R-:W-:-:S02]  /*b2d0*/  ISETP.NE.U32.AND P2, PT, R5, RZ, PT ;  /* 0x000000ff0500720c */ /* 0x000fc40003f45070 */
[----:B------:R-:W-:Y:S01]  /*b2e0*/  SEL R5, R23, RZ, P1 ;  /* 0x000000ff17057207 */ /* 0x000fe20000800000 */
[----:B----4-:R-:W-:-:S05]  /*b2f0*/  IMAD.WIDE R132, R6, 0x4, R214 ;  /* 0x0000000406847825 */ /* 0x010fca00078e02d6 */
[----:B------:R-:W-:Y:S01]  /*b300*/  LDGSTS.E [R224+0x16008], desc[UR22][R132.64], P4 ;  /* 0x1600800084e07fae */ /* 0x000fe2000a1a1016 */
[----:B------:R-:W-:Y:S02]  /*b310*/  ISETP.GE.AND P4, PT, R225, UR4, PT ;  /* 0x00000004e1007c0c */ /* 0x000fe4000bf86270 */
[----:B------:R-:W-:Y:S01]  /*b320*/  LOP3.LUT R225, R2, 0x46, RZ, 0xfc, !PT ;  /* 0x0000004602e17812 */ /* 0x000fe200078efcff */
[----:B------:R-:W-:-:S05]  /*b330*/  IMAD.WIDE R134, R6, 0x4, R216 ;  /* 0x0000000406867825 */ /* 0x000fca00078e02d8 */
[----:B------:R1:W-:Y:S01]  /*b340*/  LDGSTS.E [R9+0x10000], desc[UR22][R134.64], P3 ;  /* 0x1000000086097fae */ /* 0x0003e200099a1016 */
[----:B------:R-:W-:Y:S02]  /*b350*/  ISETP.NE.U32.AND P3, PT, R5, RZ, PT ;  /* 0x000000ff0500720c */ /* 0x000fe40003f65070 */
[----:B------:R-:W-:Y:S01]  /*b360*/  SEL R5, RZ, 0x4, P4 ;  /* 0x00000004ff057807 */ /* 0x000fe20002000000 */
[----:B------:R1:W-:Y:S01]  /*b370*/  STL.64 [R1+0x1b0], R134 ;  /* 0x0001b08601007387 */ /* 0x0003e20000100a00 */
[----:B------:R-:W-:-:S03]  /*b380*/  ISETP.GE.AND P4, PT, R225, UR4, PT ;  /* 0x00000004e1007c0c */ /* 0x000fc6000bf86270 */
[----:B------:R-:W2:Y:S01]  /*b390*/  LDL.LU.64 R224, [R1+0xd0] ;  /* 0x0000d00001e07983 */ /* 0x000ea20000300a00 */
[----:B------:R-:W-:Y:S01]  /*b3a0*/  SEL R5, R5, RZ, P1 ;  /* 0x000000ff05057207 */ /* 0x000fe20000800000 */
[----:B------:R-:W-:Y:S01]  /*b3b0*/  IMAD.WIDE R136, R6, 0x4, R220 ;  /* 0x0000000406887825 */ /* 0x000fe200078e02dc */
[----:B------:R-:W-:Y:S02]  /*b3c0*/  SEL R23, RZ, 0x4, P4 ;  /* 0x00000004ff177807 */ /* 0x000fe40002000000 */
[----:B------:R-:W-:Y:S02]  /*b3d0*/  LOP3.LUT R221, R2, 0x64, RZ, 0xfc, !PT ;  /* 0x0000006402dd7812 */ /* 0x000fe400078efcff */
[----:B------:R-:W-:Y:S01]  /*b3e0*/  ISETP.NE.U32.AND P4, PT, R5, RZ, PT ;  /* 0x000000ff0500720c */ /* 0x000fe20003f85070 */
[----:B-1----:R-:W-:Y:S01]  /*b3f0*/  IMAD.WIDE R134, R6, 0x4, R218 ;  /* 0x0000000406867825 */ /* 0x002fe200078e02da */
[----:B------:R-:W-:Y:S01]  /*b400*/  SEL R5, R23, RZ, P1 ;  /* 0x000000ff17057207 */ /* 0x000fe20000800000 */
[----:B------:R3:W-:Y:S01]  /*b410*/  LDGSTS.E [R9+0x10008], desc[UR22][R136.64], P6 ;  /* 0x1000800088097fae */ /* 0x0007e2000b1a1016 */
[----:B------:R-:W-:-:S02]  /*b420*/  ISETP.GE.AND P6, PT, R221, UR4, PT ;  /* 0x00000004dd007c0c */ /* 0x000fc4000bfc6270 */
[----:B------:R-:W-:Y:S01]  /*b430*/  LOP3.LUT R221, R2, 0x66, RZ, 0xfc, !PT ;  /* 0x0000006602dd7812 */ /* 0x000fe200078efcff */
[----:B------:R-:W-:Y:S01]  /*b440*/  LDGSTS.E [R9+0x12000], desc[UR22][R134.64], P2 ;  /* 0x1200000086097fae */ /* 0x000fe200091a1016 */
[----:B------:R-:W-:Y:S02]  /*b450*/  ISETP.NE.U32.AND P2, PT, R5, RZ, PT ;  /* 0x000000ff0500720c */ /* 0x000fe40003f45070 */
[----:B------:R-:W-:Y:S02]  /*b460*/  SEL R5, RZ, 0x4, P6 ;  /* 0x00000004ff057807 */ /* 0x000fe40003000000 */
[----:B------:R-:W-:Y:S01]  /*b470*/  ISETP.GE.AND P6, PT, R221, UR4, PT ;  /* 0x00000004dd007c0c */ /* 0x000fe2000bfc6270 */
[----:B------:R3:W-:Y:S01]  /*b480*/  STL.64 [R1+0x1a8], R136 ;  /* 0x0001a88801007387 */ /* 0x0007e20000100a00 */
[----:B------:R-:W-:Y:S02]  /*b490*/  SEL R5, R5, RZ, P1 ;  /* 0x000000ff05057207 */ /* 0x000fe40000800000 */
[----:B------:R-:W-:Y:S01]  /*b4a0*/  SEL R23, RZ, 0x4, P6 ;  /* 0x00000004ff177807 */ /* 0x000fe20003000000 */
[----:B------:R-:W4:Y:S01]  /*b4b0*/  LDL.LU.64 R218, [R1+0xf0] ;  /* 0x0000f00001da7983 */ /* 0x000f220000300a00 */
[----:B------:R-:W-:-:S02]  /*b4c0*/  ISETP.NE.U32.AND P6, PT, R5, RZ, PT ;  /* 0x000000ff0500720c */ /* 0x000fc40003fc5070 */
[----:B------:R-:W-:Y:S01]  /*b4d0*/  SEL R5, R23, RZ, P1 ;  /* 0x000000ff17057207 */ /* 0x000fe20000800000 */
[----:B---3--:R-:W-:Y:S01]  /*b4e0*/  IMAD.WIDE R136, R6, 0x4, R226 ;  /* 0x0000000406887825 */ /* 0x008fe200078e02e2 */
[----:B------:R-:W-:-:S03]  /*b4f0*/  LOP3.LUT R227, R2, 0x8, RZ, 0xfc, !PT ;  /* 0x0000000802e37812 */ /* 0x000fc600078efcff */
[----:B------:R-:W-:Y:S01]  /*b500*/  IMAD.WIDE R138, R6, 0x4, R222 ;  /* 0x00000004068a7825 */ /* 0x000fe200078e02de */
[----:B------:R-:W-:Y:S01]  /*b510*/  LDGSTS.E [R9+0x12008], desc[UR22][R136.64], P3 ;  /* 0x1200800088097fae */ /* 0x000fe200099a1016 */
[----:B------:R-:W-:Y:S02]  /*b520*/  ISETP.GE.AND P3, PT, R227, UR4, PT ;  /* 0x00000004e3007c0c */ /* 0x000fe4000bf66270 */
[----:B------:R-:W-:Y:S01]  /*b530*/  LOP3.LUT R223, R2, 0xa, RZ, 0xfc, !PT ;  /* 0x0000000a02df7812 */ /* 0x000fe200078efcff */
[----:B------:R-:W-:Y:S01]  /*b540*/  LDGSTS.E [R9+0x14000], desc[UR22][R138.64], P4 ;  /* 0x140000008a097fae */ /* 0x000fe2000a1a1016 */
[----:B------:R-:W-:Y:S02]  /*b550*/  ISETP.NE.U32.AND P4, PT, R5, RZ, PT ;  /* 0x000000ff0500720c */ /* 0x000fe40003f85070 */
[----:B------:R-:W-:Y:S01]  /*b560*/  SEL R5, RZ, 0x4, P3 ;  /* 0x00000004ff057807 */ /* 0x000fe20001800000 */
[----:B------:R-:W3:Y:S01]  /*b570*/  LDL.LU.64 R226, [R1+0xc8] ;  /* 0x0000c80001e27983 */ /* 0x000ee20000300a00 */
[----:B------:R-:W-:-:S03]  /*b580*/  ISETP.GE.AND P3, PT, R223, UR4, PT ;  /* 0x00000004df007c0c */ /* 0x000fc6000bf66270 */
[----:B------:R-:W3:Y:S01]  /*b590*/  LDL.LU.64 R222, [R1+0xc0] ;  /* 0x0000c00001de7983 */ /* 0x000ee20000300a00 */
[----:B------:R-:W-:Y:S02]  /*b5a0*/  SEL R5, R5, RZ, P1 ;  /* 0x000000ff05057207 */ /* 0x000fe40000800000 */
[----:B------:R-:W-:Y:S02]  /*b5b0*/  SEL R23, RZ, 0x4, P3 ;  /* 0x00000004ff177807 */ /* 0x000fe40001800000 */
[----:B------:R-:W-:Y:S01]  /*b5c0*/  ISETP.NE.U32.AND P3, PT, R5, RZ, PT ;  /* 0x000000ff0500720c */ /* 0x000fe20003f65070 */
[----:B------:R-:W-:-:S04]  /*b5d0*/  IMAD.WIDE R142, R6, 0x4, R142 ;  /* 0x00000004068e7825 */ /* 0x000fc800078e028e */
[----:B------:R-:W-:-:S04]  /*b5e0*/  IMAD.WIDE R144, R6, 0x4, R144 ;  /* 0x0000000406907825 */ /* 0x000fc800078e0290 */
[----:B--2---:R-:W-:Y:S01]  /*b5f0*/  IMAD.WIDE R140, R6, 0x4, R224 ;  /* 0x00000004068c7825 */ /* 0x004fe200078e02e0 */
[----:B------:R-:W-:-:S04]  /*b600*/  LOP3.LUT R225, R2, 0x28, RZ, 0xfc, !PT ;  /* 0x0000002802e17812 */ /* 0x000fc800078efcff */
[----:B------:R-:W-:Y:S01]  /*b610*/  LDGSTS.E [R9+0x14008], desc[UR22][R140.64], P2 ;  /* 0x140080008c097fae */ /* 0x000fe200091a1016 */
[----:B------:R-:W-:-:S03]  /*b620*/  ISETP.GE.AND P2, PT, R225, UR4, PT ;  /* 0x00000004e1007c0c */ /* 0x000fc6000bf46270 */
[----:B------:R-:W2:Y:S04]  /*b630*/  LDL.LU.64 R224, [R1+0xb8] ;  /* 0x0000b80001e07983 */ /* 0x000ea80000300a00 */
[----:B------:R-:W-:Y:S04]  /*b640*/  LDGSTS.E [R9+0x16000], desc[UR22][R142.64], P6 ;  /* 0x160000008e097fae */ /* 0x000fe8000b1a1016 */
[----:B------:R-:W-:Y:S01]  /*b650*/  LDGSTS.E [R9+0x16008], desc[UR22][R144.64], P4 ;  /* 0x1600800090097fae */ /* 0x000fe2000a1a1016 */
[----:B----4-:R-:W-:-:S05]  /*b660*/  IMAD.WIDE R214, R6, 0x4, R218 ;  /* 0x0000000406d67825 */ /* 0x010fca00078e02da */
[----:B------:R1:W-:Y:S04]  /*b670*/  STL.64 [R1+0x1a0], R214 ;  /* 0x0001a0d601007387 */ /* 0x0003e80000100a00 */
[----:B------:R1:W-:Y:S01]  /*b680*/  LDGSTS.E [R10+0x10000], desc[UR22][R214.64], P3 ;  /* 0x10000000d60a7fae */ /* 0x0003e200099a1016 */
[----:B---3--:R-:W-:-:S04]  /*b690*/  IMAD.WIDE R216, R6, 0x4, R226 ;  /* 0x0000000406d87825 */ /* 0x008fc800078e02e2 */
[----:B-1----:R-:W-:Y:S01]  /*b6a0*/  IMAD.WIDE R214, R6, 0x4, R222 ;  /* 0x0000000406d67825 */ /* 0x002fe200078e02de */
[----:B------:R-:W-:Y:S04]  /*b6b0*/  STL.64 [R1+0x198], R216 ;  /* 0x000198d801007387 */ /* 0x000fe80000100a00 */
[----:B------:R2:W-:Y:S04]  /*b6c0*/  STL.64 [R1+0x140], R214 ;  /* 0x000140d601007387 */ /* 0x0005e80000100a00 */
[----:B------:R-:W3:Y:S01]  /*b6d0*/  LDL.LU.64 R222, [R1+0xb0] ;  /* 0x0000b00001de7983 */ /* 0x000ee20000300a00 */
[----:B------:R-:W-:-:S02]  /*b6e0*/  SEL R5, R23, RZ, P1 ;  /* 0x000000ff17057207 */ /* 0x000fc40000800000 */
[----:B------:R-:W-:Y:S02]  /*b6f0*/  LOP3.LUT R221, R2, 0x2a, RZ, 0xfc, !PT ;  /* 0x0000002a02dd7812 */ /* 0x000fe400078efcff */
[----:B------:R-:W-:Y:S02]  /*b700*/  ISETP.NE.U32.AND P6, PT, R5, RZ, PT ;  /* 0x000000ff0500720c */ /* 0x000fe40003fc5070 */
[----:B------:R-:W-:Y:S02]  /*b710*/  SEL R5, RZ, 0x4, P2 ;  /* 0x00000004ff057807 */ /* 0x000fe40001000000 */
[----:B------:R-:W-:Y:S02]  /*b720*/  ISETP.GE.AND P2, PT, R221, UR4, PT ;  /* 0x00000004dd007c0c */ /* 0x000fe4000bf46270 */
[----:B------:R-:W-:Y:S02]  /*b730*/  SEL R5, R5, RZ, P1 ;  /* 0x000000ff05057207 */ /* 0x000fe40000800000 */
[----:B------:R-:W-:-:S02]  /*b740*/  SEL R23, RZ, 0x4, P2 ;  /* 0x00000004ff177807 */ /* 0x000fc40001000000 */
[C---:B------:R-:W-:Y:S02]  /*b750*/  LOP3.LUT R221, R2.reuse, 0x48, RZ, 0xfc, !PT ;  /* 0x0000004802dd7812 */ /* 0x040fe400078efcff */
[----:B------:R-:W-:Y:S01]  /*b760*/  ISETP.NE.U32.AND P2, PT, R5, RZ, PT ;  /* 0x000000ff0500720c */ /* 0x000fe20003f45070 */
[----:B------:R-:W-:Y:S01]  /*b770*/  LDGSTS.E [R10+0x10008], desc[UR22][R216.64], P6 ;  /* 0x10008000d80a7fae */ /* 0x000fe2000b1a1016 */
[----:B------:R-:W-:Y:S02]  /*b780*/  SEL R5, R23, RZ, P1 ;  /* 0x000000ff17057207 */ /* 0x000fe40000800000 */
[----:B------:R-:W-:Y:S02]  /*b790*/  ISETP.GE.AND P4, PT, R221, UR4, PT ;  /* 0x00000004dd007c0c */ /* 0x000fe4000bf86270 */
[----:B------:R-:W-:Y:S02]  /*b7a0*/  LOP3.LUT R221, R2, 0x4a, RZ, 0xfc, !PT ;  /* 0x0000004a02dd7812 */ /* 0x000fe400078efcff */
[----:B------:R-:W-:-:S02]  /*b7b0*/  ISETP.NE.U32.AND P3, PT, R5, RZ, PT ;  /* 0x000000ff0500720c */ /* 0x000fc40003f65070 */
[----:B------:R-:W-:Y:S02]  /*b7c0*/  SEL R5, RZ, 0x4, P4 ;  /* 0x00000004ff057807 */ /* 0x000fe40002000000 */
[----:B------:R-:W-:Y:S01]  /*b7d0*/  ISETP.GE.AND P4, PT, R221, UR4, PT ;  /* 0x00000004dd007c0c */ /* 0x000fe2000bf86270 */
[----:B------:R2:W-:Y:S01]  /*b7e0*/  LDGSTS.E [R10+0x12000], desc[UR22][R214.64], P2 ;  /* 0x12000000d60a7fae */ /* 0x0005e200091a1016 */
[----:B------:R-:W-:Y:S02]  /*b7f0*/  SEL R5, R5, RZ, P1 ;  /* 0x000000ff05057207 */ /* 0x000fe40000800000 */
[----:B------:R-:W-:Y:S02]  /*b800*/  SEL R23, RZ, 0x4, P4 ;  /* 0x00000004ff177807 */ /* 0x000fe40002000000 */
[----:B------:R-:W-:Y:S02]  /*b810*/  LOP3.LUT R227, R2, 0x68, RZ, 0xfc, !PT ;  /* 0x0000006802e37812 */ /* 0x000fe400078efcff */
[----:B------:R-:W-:-:S02]  /*b820*/  ISETP.NE.U32.AND P4, PT, R5, RZ, PT ;  /* 0x000000ff0500720c */ /* 0x000fc40003f85070 */
[----:B------:R-:W-:Y:S02]  /*b830*/  SEL R5, R23, RZ, P1 ;  /* 0x000000ff17057207 */ /* 0x000fe40000800000 */
[----:B------:R-:W-:Y:S02]  /*b840*/  ISETP.GE.AND P6, PT, R227, UR4, PT ;  /* 0x00000004e3007c0c */ /* 0x000fe4000bfc6270 */
[----:B------:R-:W-:Y:S02]  /*b850*/  LOP3.LUT R227, R2, 0x6a, RZ, 0xfc, !PT ;  /* 0x0000006a02e37812 */ /* 0x000fe400078efcff */
[----:B------:R-:W-:Y:S02]  /*b860*/  ISETP.NE.U32.AND P2, PT, R5, RZ, PT ;  /* 0x000000ff0500720c */ /* 0x000fe40003f45070 */
[----:B------:R-:W-:Y:S02]  /*b870*/  SEL R5, RZ, 0x4, P6 ;  /* 0x00000004ff057807 */ /* 0x000fe40003000000 */
[----:B------:R-:W-:-:S02]  /*b880*/  ISETP.GE.AND P6, PT, R227, UR4, PT ;  /* 0x00000004e3007c0c */ /* 0x000fc4000bfc6270 */
[----:B------:R-:W-:Y:S02]  /*b890*/  SEL R5, R5, RZ, P1 ;  /* 0x000000ff05057207 */ /* 0x000fe40000800000 */
[----:B------:R-:W-:Y:S01]  /*b8a0*/  SEL R23, RZ, 0x4, P6 ;  /* 0x00000004ff177807 */ /* 0x000fe20003000000 */
[C---:B------:R-:W-:Y:S01]  /*b8b0*/  IMAD.WIDE R146, R6.reuse, 0x4, R146 ;  /* 0x0000000406927825 */ /* 0x040fe200078e0292 */
[----:B------:R-:W-:Y:S02]  /*b8c0*/  ISETP.NE.U32.AND P6, PT, R5, RZ, PT ;  /* 0x000000ff0500720c */ /* 0x000fe40003fc5070 */
[----:B------:R-:W-:Y:S01]  /*b8d0*/  SEL R5, R23, RZ, P1 ;  /* 0x000000ff17057207 */ /* 0x000fe20000800000 */
[----:B------:R-:W-:-:S04]  /*b8e0*/  IMAD.WIDE R148, R6, 0x4, R148 ;  /* 0x0000000406947825 */ /* 0x000fc800078e0294 */
[----:B------:R-:W-:-:S04]  /*b8f0*/  IMAD.WIDE R150, R6, 0x4, R150 ;  /* 0x0000000406967825 */ /* 0x000fc800078e0296 */
[----:B------:R-:W-:-:S04]  /*b900*/  IMAD.WIDE R152, R6, 0x4, R152 ;  /* 0x0000000406987825 */ /* 0x000fc800078e0298 */
[----:B--2---:R-:W-:Y:S01]  /*b910*/  IMAD.WIDE R214, R6, 0x4, R224 ;  /* 0x0000000406d67825 */ /* 0x004fe200078e02e0 */
[----:B------:R-:W-:-:S04]  /*b920*/  LOP3.LUT R225, R2, 0xc, RZ, 0xfc, !PT ;  /* 0x0000000c02e17812 */ /* 0x000fc800078efcff */
[----:B------:R3:W-:Y:S01]  /*b930*/  LDGSTS.E [R10+0x12008], desc[UR22][R214.64], P3 ;  /* 0x12008000d60a7fae */ /* 0x0007e200099a1016 */
[----:B------:R-:W-:Y:S02]  /*b940*/  ISETP.GE.AND P3, PT, R225, UR4, PT ;  /* 0x00000004e1007c0c */ /* 0x000fe4000bf66270 */
[----:B------:R-:W-:Y:S01]  /*b950*/  LOP3.LUT R225, R2, 0xe, RZ, 0xfc, !PT ;  /* 0x0000000e02e17812 */ /* 0x000fe200078efcff */
[----:B------:R-:W-:Y:S01]  /*b960*/  LDGSTS.E [R10+0x14000], desc[UR22][R146.64], P4 ;  /* 0x14000000920a7fae */ /* 0x000fe2000a1a1016 */
[----:B------:R-:W-:Y:S02]  /*b970*/  ISETP.NE.U32.AND P4, PT, R5, RZ, PT ;  /* 0x000000ff0500720c */ /* 0x000fe40003f85070 */
[----:B------:R-:W-:Y:S01]  /*b980*/  SEL R5, RZ, 0x4, P3 ;  /* 0x00000004ff057807 */ /* 0x000fe20001800000 */
[----:B------:R3:W-:Y:S01]  /*b990*/  STL.64 [R1+0x138], R214 ;  /* 0x000138d601007387 */ /* 0x0007e20000100a00 */
[----:B------:R-:W-:-:S03]  /*b9a0*/  ISETP.GE.AND P3, PT, R225, UR4, PT ;  /* 0x00000004e1007c0c */ /* 0x000fc6000bf66270 */
[----:B------:R-:W2:Y:S01]  /*b9b0*/  LDL.LU.64 R226, [R1+0xa8] ;  /* 0x0000a80001e27983 */ /* 0x000ea20000300a00 */
[----:B------:R-:W-:-:S03]  /*b9c0*/  SEL R5, R5, RZ, P1 ;  /* 0x000000ff05057207 */ /* 0x000fc60000800000 */
[----:B------:R-:W4:Y:S01]  /*b9d0*/  LDL.LU.64 R216, [R1+0xa0] ;  /* 0x0000a00001d87983 */ /* 0x000f220000300a00 */
[----:B------:R-:W-:Y:S02]  /*b9e0*/  SEL R23, RZ, 0x4, P3 ;  /* 0x00000004ff177807 */ /* 0x000fe40001800000 */
[C---:B------:R-:W-:Y:S01]  /*b9f0*/  LOP3.LUT R225, R2.reuse, 0x2c, RZ, 0xfc, !PT ;  /* 0x0000002c02e17812 */ /* 0x040fe200078efcff */
[----:B------:R-:W-:Y:S01]  /*ba00*/  LDGSTS.E [R10+0x14008], desc[UR22][R148.64], P2 ;  /* 0x14008000940a7fae */ /* 0x000fe200091a1016 */
[----:B------:R-:W-:Y:S02]  /*ba10*/  ISETP.NE.U32.AND P3, PT, R5, RZ, PT ;  /* 0x000000ff0500720c */ /* 0x000fe40003f65070 */
[----:B------:R-:W-:Y:S01]  /*ba20*/  SEL R5, R23, RZ, P1 ;  /* 0x000000ff17057207 */ /* 0x000fe20000800000 */
[----:B------:R-:W-:Y:S01]  /*ba30*/  LDGSTS.E [R10+0x16000], desc[UR22][R150.64], P6 ;  /* 0x16000000960a7fae */ /* 0x000fe2000b1a1016 */
[----:B------:R-:W-:Y:S02]  /*ba40*/  ISETP.GE.AND P2, PT, R225, UR4, PT ;  /* 0x00000004e1007c0c */ /* 0x000fe4000bf46270 */
[----:B------:R-:W-:Y:S01]  /*ba50*/  LOP3.LUT R225, R2, 0x2e, RZ, 0xfc, !PT ;  /* 0x0000002e02e17812 */ /* 0x000fe200078efcff */
[----:B------:R-:W4:Y:S01]  /*ba60*/  LDL.LU.64 R220, [R1+0x98] ;  /* 0x0000980001dc7983 */ /* 0x000f220000300a00 */
[----:B------:R-:W-:-:S02]  /*ba70*/  ISETP.NE.U32.AND P6, PT, R5, RZ, PT ;  /* 0x000000ff0500720c */ /* 0x000fc40003fc5070 */
[----:B------:R-:W-:Y:S01]  /*ba80*/  SEL R5, RZ, 0x4, P2 ;  /* 0x00000004ff057807 */ /* 0x000fe20001000000 */
[----:B------:R-:W4:Y:S01]  /*ba90*/  LDL.LU.64 R218, [R1+0x90] ;  /* 0x0000900001da7983 */ /* 0x000f220000300a00 */
[----:B------:R-:W-:Y:S02]  /*baa0*/  ISETP.GE.AND P2, PT, R225, UR4, PT ;  /* 0x00000004e1007c0c */ /* 0x000fe4000bf46270 */
[----:B------:R-:W-:Y:S01]  /*bab0*/  SEL R5, R5, RZ, P1 ;  /* 0x000000ff05057207 */ /* 0x000fe20000800000 */
[----:B------:R-:W-:Y:S01]  /*bac0*/  LDGSTS.E [R10+0x16008], desc[UR22][R152.64], P4 ;  /* 0x16008000980a7fae */ /* 0x000fe2000a1a1016 */
[----:B------:R-:W-:Y:S02]  /*bad0*/  SEL R23, RZ, 0x4, P2 ;  /* 0x00000004ff177807 */ /* 0x000fe40001000000 */
[----:B------:R-:W-:Y:S02]  /*bae0*/  LOP3.LUT R225, R2, 0x4c, RZ, 0xfc, !PT ;  /* 0x0000004c02e17812 */ /* 0x000fe400078efcff */
[----:B------:R-:W-:-:S02]  /*baf0*/  ISETP.NE.U32.AND P2, PT, R5, RZ, PT ;  /* 0x000000ff0500720c */ /* 0x000fc40003f45070 */
[----:B------:R-:W-:Y:S02]  /*bb00*/  SEL R5, R23, RZ, P1 ;  /* 0x000000ff17057207 */ /* 0x000fe40000800000 */
[----:B------:R-:W-:Y:S02]  /*bb10*/  ISETP.GE.AND P4, PT, R225, UR4, PT ;  /* 0x00000004e1007c0c */ /* 0x000fe4000bf86270 */
[----:B------:R-:W-:Y:S01]  /*bb20*/  LOP3.LUT R225, R2, 0x4e, RZ, 0xfc, !PT ;  /* 0x0000004e02e17812 */ /* 0x000fe200078efcff */
[----:B---3--:R-:W-:-:S05]  /*bb30*/  IMAD.WIDE R214, R6, 0x4, R222 ;  /* 0x0000000406d67825 */ /* 0x008fca00078e02de */
[----:B------:R2:W-:Y:S01]  /*bb40*/  LDGSTS.E [R11+0x10000], desc[UR22][R214.64], P3 ;  /* 0x10000000d60b7fae */ /* 0x0005e200099a1016 */
[----:B------:R-:W-:Y:S02]  /*bb50*/  ISETP.NE.U32.AND P3, PT, R5, RZ, PT ;  /* 0x000000ff0500720c */ /* 0x000fe40003f65070 */
[----:B------:R-:W-:Y:S01]  /*bb60*/  SEL R5, RZ, 0x4, P4 ;  /* 0x00000004ff057807 */ /* 0x000fe20002000000 */
[----:B------:R2:W-:Y:S01]  /*bb70*/  STL.64 [R1+0x190], R214 ;  /* 0x000190d601007387 */ /* 0x0005e20000100a00 */
[----:B------:R-:W-:-:S03]  /*bb80*/  ISETP.GE.AND P4, PT, R225, UR4, PT ;  /* 0x00000004e1007c0c */ /* 0x000fc6000bf86270 */
[----:B------:R-:W3:Y:S04]  /*bb90*/  LDL.LU.64 R222, [R1+0x88] ;  /* 0x0000880001de7983 */ /* 0x000ee80000300a00 */
[----:B------:R-:W3:Y:S01]  /*bba0*/  LDL.LU.64 R224, [R1+0x80] ;  /* 0x0000800001e07983 */ /* 0x000ee20000300a00 */
[----:B------:R-:W-:Y:S02]  /*bbb0*/  SEL R5, R5, RZ, P1 ;  /* 0x000000ff05057207 */ /* 0x000fe40000800000 */
[----:B------:R-:W-:Y:S02]  /*bbc0*/  SEL R23, RZ, 0x4, P4 ;  /* 0x00000004ff177807 */ /* 0x000fe40002000000 */
[----:B------:R-:W-:Y:S02]  /*bbd0*/  ISETP.NE.U32.AND P4, PT, R5, RZ, PT ;  /* 0x000000ff0500720c */ /* 0x000fe40003f85070 */
[----:B------:R-:W-:Y:S01]  /*bbe0*/  SEL R5, R23, RZ, P1 ;  /* 0x000000ff17057207 */ /* 0x000fe20000800000 */
[----:B--2---:R-:W-:Y:S01]  /*bbf0*/  IMAD.WIDE R214, R6, 0x4, R226 ;  /* 0x0000000406d67825 */ /* 0x004fe200078e02e2 */
[----:B------:R-:W-:-:S03]  /*bc00*/  LOP3.LUT R227, R2, 0x6c, RZ, 0xfc, !PT ;  /* 0x0000006c02e37812 */ /* 0x000fc600078efcff */
[----:B----4-:R-:W-:Y:S01]  /*bc10*/  IMAD.WIDE R216, R6, 0x4, R216 ;  /* 0x0000000406d87825 */ /* 0x010fe200078e02d8 */
[----:B------:R1:W-:Y:S04]  /*bc20*/  STL.64 [R1+0x188], R214 ;  /* 0x000188d601007387 */ /* 0x0003e80000100a00 */
[----:B------:R-:W-:Y:S01]  /*bc30*/  LDGSTS.E [R11+0x10008], desc[UR22][R214.64], P6 ;  /* 0x10008000d60b7fae */ /* 0x000fe2000b1a1016 */
[----:B------:R-:W-:-:S03]  /*bc40*/  ISETP.GE.AND P6, PT, R227, UR4, PT ;  /* 0x00000004e3007c0c */ /* 0x000fc6000bfc6270 */
[----:B------:R2:W-:Y:S01]  /*bc50*/  LDGSTS.E [R11+0x12000], desc[UR22][R216.64], P2 ;  /* 0x12000000d80b7fae */ /* 0x0005e200091a1016 */
[----:B------:R-:W-:Y:S02]  /*bc60*/  ISETP.NE.U32.AND P2, PT, R5, RZ, PT ;  /* 0x000000ff0500720c */ /* 0x000fe40003f45070 */
[----:B------:R-:W-:Y:S01]  /*bc70*/  SEL R5, RZ, 0x4, P6 ;  /* 0x00000004ff057807 */ /* 0x000fe20003000000 */
[----:B-1----:R-:W4:Y:S04]  /*bc80*/  LDL.LU.64 R214, [R1+0x490] ;  /* 0x0004900001d67983 */ /* 0x002f280000300a00 */
[----:B------:R2:W-:Y:S01]  /*bc90*/  STL.64 [R1+0x130], R216 ;  /* 0x000130d801007387 */ /* 0x0005e20000100a00 */
[----:B------:R-:W-:Y:S01]  /*bca0*/  SEL R5, R5, RZ, P1 ;  /* 0x000000ff05057207 */ /* 0x000fe20000800000 */
[----:B------:R-:W-:-:S02]  /*bcb0*/  IMAD.WIDE R218, R6, 0x4, R218 ;  /* 0x0000000406da7825 */ /* 0x000fc400078e02da */
[----:B------:R-:W4:Y:S01]  /*bcc0*/  LDL.LU.64 R226, [R1+0x78] ;  /* 0x0000780001e27983 */ /* 0x000f220000300a00 */
[----:B--2---:R-:W-:-:S04]  /*bcd0*/  LOP3.LUT R217, R2, 0x6e, RZ, 0xfc, !PT ;  /* 0x0000006e02d97812 */ /* 0x004fc800078efcff */
[----:B------:R-:W-:Y:S01]  /*bce0*/  ISETP.GE.AND P6, PT, R217, UR4, PT ;  /* 0x00000004d9007c0c */ /* 0x000fe2000bfc6270 */
[----:B------:R-:W-:Y:S01]  /*bcf0*/  IMAD.WIDE R216, R6, 0x4, R220 ;  /* 0x0000000406d87825 */ /* 0x000fe200078e02dc */
[C---:B------:R-:W-:Y:S02]  /*bd00*/  LOP3.LUT R221, R2.reuse, 0x10, RZ, 0xfc, !PT ;  /* 0x0000001002dd7812 */ /* 0x040fe400078efcff */
[----:B------:R-:W-:Y:S02]  /*bd10*/  SEL R23, RZ, 0x4, P6 ;  /* 0x00000004ff177807 */ /* 0x000fe40003000000 */
[----:B------:R-:W-:Y:S01]  /*bd20*/  ISETP.NE.U32.AND P6, PT, R5, RZ, PT ;  /* 0x000000ff0500720c */ /* 0x000fe20003fc5070 */
[----:B------:R-:W-:Y:S01]  /*bd30*/  LDGSTS.E [R11+0x12008], desc[UR22][R216.64], P3 ;  /* 0x12008000d80b7fae */ /* 0x000fe200099a1016 */
[----:B------:R-:W-:Y:S02]  /*bd40*/  SEL R5, R23, RZ, P1 ;  /* 0x000000ff17057207 */ /* 0x000fe40000800000 */
[----:B------:R-:W-:Y:S01]  /*bd50*/  ISETP.GE.AND P3, PT, R221, UR4, PT ;  /* 0x00000004dd007c0c */ /* 0x000fe2000bf66270 */
[----:B------:R-:W-:Y:S01]  /*bd60*/  LDGSTS.E [R11+0x14000], desc[UR22][R218.64], P4 ;  /* 0x14000000da0b7fae */ /* 0x000fe2000a1a1016 */
[----:B------:R-:W-:-:S02]  /*bd70*/  LOP3.LUT R221, R2, 0x12, RZ, 0xfc, !PT ;  /* 0x0000001202dd7812 */ /* 0x000fc400078efcff */
[----:B------:R-:W-:Y:S02]  /*bd80*/  ISETP.NE.U32.AND P4, PT, R5, RZ, PT ;  /* 0x000000ff0500720c */ /* 0x000fe40003f85070 */
[----:B------:R-:W-:Y:S02]  /*bd90*/  SEL R5, RZ, 0x4, P3 ;  /* 0x00000004ff057807 */ /* 0x000fe40001800000 */
[----:B------:R-:W-:Y:S01]  /*bda0*/  ISETP.GE.AND P3, PT, R221, UR4, PT ;  /* 0x00000004dd007c0c */ /* 0x000fe2000bf66270 */
[----:B------:R1:W-:Y:S04]  /*bdb0*/  STL.64 [R1+0x128], R216 ;  /* 0x000128d801007387 */ /* 0x0003e80000100a00 */
[----:B-1----:R-:W2:Y:S01]  /*bdc0*/  LDL.LU.64 R216, [R1+0x488] ;  /* 0x0004880001d87983 */ /* 0x002ea20000300a00 */
[----:B---3--:R-:W-:-:S03]  /*bdd0*/  IMAD.WIDE R220, R6, 0x4, R222 ;  /* 0x0000000406dc7825 */ /* 0x008fc600078e02de */
[----:B------:R1:W-:Y:S01]  /*bde0*/  STL.64 [R1+0xe0], R218 ;  /* 0x0000e0da01007387 */ /* 0x0003e20000100a00 */
[----:B------:R-:W-:-:S03]  /*bdf0*/  IMAD.WIDE R224, R6, 0x4, R224 ;  /* 0x0000000406e07825 */ /* 0x000fc600078e02e0 */
[----:B------:R-:W-:Y:S04]  /*be00*/  LDGSTS.E [R11+0x14008], desc[UR22][R220.64], P2 ;  /* 0x14008000dc0b7fae */ /* 0x000fe800091a1016 */
[----:B------:R3:W-:Y:S04]  /*be10*/  LDGSTS.E [R11+0x16000], desc[UR22][R224.64], P6 ;  /* 0x16000000e00b7fae */ /* 0x0007e8000b1a1016 */
[----:B-1----:R-:W2:Y:S04]  /*be20*/  LDL.LU.64 R218, [R1+0x480] ;  /* 0x0004800001da7983 */ /* 0x002ea80000300a00 */
[----:B------:R1:W-:Y:S04]  /*be30*/  STL.64 [R1+0xd8], R220 ;  /* 0x0000d8dc01007387 */ /* 0x0003e80000100a00 */
[----:B-1----:R-:W2:Y:S04]  /*be40*/  LDL.LU.64 R220, [R1+0x478] ;  /* 0x0004780001dc7983 */ /* 0x002ea80000300a00 */
[----:B------:R1:W-:Y:S04]  /*be50*/  STL.64 [R1+0x90], R224 ;  /* 0x000090e001007387 */ /* 0x0003e80000100a00 */
[----:B-1----:R-:W2:Y:S01]  /*be60*/  LDL.LU.64 R224, [R1+0x470] ;  /* 0x0004700001e07983 */ /* 0x002ea20000300a00 */
[----:B------:R-:W-:-:S02]  /*be70*/  SEL R5, R5, RZ, P1 ;  /* 0x000000ff05057207 */ /* 0x000fc40000800000 */
[----:B------:R-:W-:Y:S02]  /*be80*/  SEL R23, RZ, 0x4, P3 ;  /* 0x00000004ff177807 */ /* 0x000fe40001800000 */
[C---:B------:R-:W-:Y:S02]  /*be90*/  LOP3.LUT R223, R2.reuse, 0x30, RZ, 0xfc, !PT ;  /* 0x0000003002df7812 */ /* 0x040fe400078efcff */
[----:B------:R-:W-:Y:S02]  /*bea0*/  ISETP.NE.U32.AND P3, PT, R5, RZ, PT ;  /* 0x000000ff0500720c */ /* 0x000fe40003f65070 */
[----:B------:R-:W-:Y:S02]  /*beb0*/  SEL R5, R23, RZ, P1 ;  /* 0x000000ff17057207 */ /* 0x000fe40000800000 */
[----:B------:R-:W-:Y:S02]  /*bec0*/  ISETP.GE.AND P2, PT, R223, UR4, PT ;  /* 0x00000004df007c0c */ /* 0x000fe4000bf46270 */
[----:B------:R-:W-:-:S02]  /*bed0*/  LOP3.LUT R223, R2, 0x32, RZ, 0xfc, !PT ;  /* 0x0000003202df7812 */ /* 0x000fc400078efcff */
[----:B------:R-:W-:Y:S02]  /*bee0*/  ISETP.NE.U32.AND P6, PT, R5, RZ, PT ;  /* 0x000000ff0500720c */ /* 0x000fe40003fc5070 */
[----:B------:R-:W-:Y:S02]  /*bef0*/  SEL R5, RZ, 0x4, P2 ;  /* 0x00000004ff057807 */ /* 0x000fe40001000000 */
[----:B------:R-:W-:Y:S01]  /*bf00*/  ISETP.GE.AND P2, PT, R223, UR4, PT ;  /* 0x00000004df007c0c */ /* 0x000fe2000bf46270 */
[----:B----4-:R-:W-:-:S05]  /*bf10*/  IMAD.WIDE R222, R6, 0x4, R226 ;  /* 0x0000000406de7825 */ /* 0x010fca00078e02e2 */
[----:B------:R1:W-:Y:S04]  /*bf20*/  STL.64 [R1+0x88], R222 ;  /* 0x000088de01007387 */ /* 0x0003e80000100a00 */
[----:B------:R4:W-:Y:S04]  /*bf30*/  LDGSTS.E [R11+0x16008], desc[UR22][R222.64], P4 ;  /* 0x16008000de0b7fae */ /* 0x0009e8000a1a1016 */
[----:B-1----:R-:W4:Y:S01]  /*bf40*/  LDL.LU.64 R222, [R1+0x468] ;  /* 0x0004680001de7983 */ /* 0x002f220000300a00 */
[----:B--2---:R-:W-:-:S05]  /*bf50*/  IMAD.WIDE R226, R6, 0x4, R224 ;  /* 0x0000000406e27825 */ /* 0x004fca00078e02e0 */
[----:B------:R1:W-:Y:S04]  /*bf60*/  STL.64 [R1+0x180], R226 ;  /* 0x000180e201007387 */ /* 0x0003e80000100a00 */
[----:B------:R2:W-:Y:S04]  /*bf70*/  LDGSTS.E [R12+0x10000], desc[UR22][R226.64], P3 ;  /* 0x10000000e20c7fae */ /* 0x0005e800099a1016 */
[----:B-1----:R-:W2:Y:S01]  /*bf80*/  LDL.LU.64 R226, [R1+0x460] ;  /* 0x0004600001e27983 */ /* 0x002ea20000300a00 */
[----:B------:R-:W-:Y:S02]  /*bf90*/  SEL R5, R5, RZ, P1 ;  /* 0x000000ff05057207 */ /* 0x000fe40000800000 */
[----:B------:R-:W-:-:S02]  /*bfa0*/  SEL R23, RZ, 0x4, P2 ;  /* 0x00000004ff177807 */ /* 0x000fc40001000000 */
[C---:B---3--:R-:W-:Y:S02]  /*bfb0*/  LOP3.LUT R225, R2.reuse, 0x50, RZ, 0xfc, !PT ;  /* 0x0000005002e17812 */ /* 0x048fe400078efcff */
[----:B------:R-:W-:Y:S02]  /*bfc0*/  ISETP.NE.U32.AND P2, PT, R5, RZ, PT ;  /* 0x000000ff0500720c */ /* 0x000fe40003f45070 */
[----:B------:R-:W-:Y:S02]  /*bfd0*/  SEL R5, R23, RZ, P1 ;  /* 0x000000ff17057207 */ /* 0x000fe40000800000 */
        /* <DEDUP_REMOVED lines=24> */
[----:B----4-:R-:W-:-:S04]  /*c160*/  IMAD.WIDE R222, R6, 0x4, R222 ;  /* 0x0000000406de7825 */ /* 0x010fc800078e02de */
[----:B--2---:R-:W-:-:S05]  /*c170*/  IMAD.WIDE R226, R6, 0x4, R226 ;  /* 0x0000000406e27825 */ /* 0x004fca00078e02e2 */
[----:B------:R-:W-:Y:S01]  /*c180*/  LDGSTS.E [R12+0x10008], desc[UR22][R226.64], P6 ;  /* 0x10008000e20c7fae */ /* 0x000fe2000b1a1016 */
[----:B------:R-:W-:Y:S02]  /*c190*/  ISETP.GE.AND P6, PT, R225, UR4, PT ;  /* 0x00000004e1007c0c */ /* 0x000fe4000bfc6270 */
[----:B------:R-:W-:Y:S01]  /*c1a0*/  LOP3.LUT R225, R2, 0x72, RZ, 0xfc, !PT ;  /* 0x0000007202e17812 */ /* 0x000fe200078efcff */
[----:B------:R-:W-:Y:S01]  /*c1b0*/  LDGSTS.E [R12+0x12000], desc[UR22][R222.64], P2 ;  /* 0x12000000de0c7fae */ /* 0x000fe200091a1016 */
[----:B------:R-:W-:Y:S02]  /*c1c0*/  ISETP.NE.U32.AND P2, PT, R5, RZ, PT ;  /* 0x000000ff0500720c */ /* 0x000fe40003f45070 */
[----:B------:R-:W-:Y:S01]  /*c1d0*/  SEL R5, RZ, 0x4, P6 ;  /* 0x00000004ff057807 */ /* 0x000fe20003000000 */
[----:B------:R-:W-:Y:S01]  /*c1e0*/  LDGSTS.E [R12+0x12008], desc[UR22][R220.64], P3 ;  /* 0x12008000dc0c7fae */ /* 0x000fe200099a1016 */
[----:B------:R-:W-:Y:S02]  /*c1f0*/  ISETP.GE.AND P6, PT, R225, UR4, PT ;  /* 0x00000004e1007c0c */ /* 0x000fe4000bfc6270 */
[----:B------:R-:W-:Y:S01]  /*c200*/  SEL R5, R5, RZ, P1 ;  /* 0x000000ff05057207 */ /* 0x000fe20000800000 */
[----:B------:R-:W-:Y:S01]  /*c210*/  LDGSTS.E [R12+0x14000], desc[UR22][R218.64], P4 ;  /* 0x14000000da0c7fae */ /* 0x000fe2000a1a1016 */
        /* <DEDUP_REMOVED lines=14> */
[----:B------:R-:W-:Y:S01]  /*c300*/  ISETP.NE.U32.AND P3, PT, R5, RZ, PT ;  /* 0x000000ff0500720c */ /* 0x000fe20003f65070 */
[----:B------:R-:W-:Y:S01]  /*c310*/  STL.64 [R1+0x178], R226 ;  /* 0x000178e201007387 */ /* 0x000fe20000100a00 */
[----:B------:R-:W-:-:S02]  /*c320*/  SEL R5, R23, RZ, P1 ;  /* 0x000000ff17057207 */ /* 0x000fc40000800000 */
[----:B------:R-:W-:Y:S01]  /*c330*/  ISETP.GE.AND P2, PT, R225, UR4, PT ;  /* 0x00000004e1007c0c */ /* 0x000fe2000bf46270 */
[----:B------:R2:W-:Y:S01]  /*c340*/  LDGSTS.E [R12+0x16008], desc[UR22][R212.64], P4 ;  /* 0x16008000d40c7fae */ /* 0x0005e2000a1a1016 */
[----:B------:R-:W-:Y:S02]  /*c350*/  LOP3.LUT R225, R2, 0x36, RZ, 0xfc, !PT ;  /* 0x0000003602e17812 */ /* 0x000fe400078efcff */
[----:B------:R-:W-:Y:S02]  /*c360*/  ISETP.NE.U32.AND P6, PT, R5, RZ, PT ;  /* 0x000000ff0500720c */ /* 0x000fe40003fc5070 */
[----:B------:R-:W-:Y:S01]  /*c370*/  SEL R5, RZ, 0x4, P2 ;  /* 0x00000004ff057807 */ /* 0x000fe20001000000 */
[----:B------:R-:W-:Y:S01]  /*c380*/  STL.64 [R1+0x120], R222 ;  /* 0x000120de01007387 */ /* 0x000fe20000100a00 */
[----:B------:R-:W-:Y:S02]  /*c390*/  ISETP.GE.AND P2, PT, R225, UR4, PT ;  /* 0x00000004e1007c0c */ /* 0x000fe4000bf46270 */
[----:B------:R-:W-:Y:S01]  /*c3a0*/  SEL R5, R5, RZ, P1 ;  /* 0x000000ff05057207 */ /* 0x000fe20000800000 */
[----:B------:R-:W-:Y:S01]  /*c3b0*/  STL.64 [R1+0x118], R220 ;  /* 0x000118dc01007387 */ /* 0x000fe20000100a00 */
[----:B------:R-:W-:-:S03]  /*c3c0*/  SEL R23, RZ, 0x4, P2 ;  /* 0x00000004ff177807 */ /* 0x000fc60001000000 */
[----:B------:R-:W-:Y:S01]  /*c3d0*/  STL.64 [R1+0xd0], R218 ;  /* 0x0000d0da01007387 */ /* 0x000fe20000100a00 */
[----:B------:R-:W-:-:S03]  /*c3e0*/  LOP3.LUT R225, R2, 0x54, RZ, 0xfc, !PT ;  /* 0x0000005402e17812 */ /* 0x000fc600078efcff */
[----:B------:R-:W-:Y:S01]  /*c3f0*/  STL.64 [R1+0xc8], R216 ;  /* 0x0000c8d801007387 */ /* 0x000fe20000100a00 */
[----:B------:R-:W-:-:S03]  /*c400*/  ISETP.NE.U32.AND P2, PT, R5, RZ, PT ;  /* 0x000000ff0500720c */ /* 0x000fc60003f45070 */
[----:B------:R1:W-:Y:S01]  /*c410*/  STL.64 [R1+0x80], R214 ;  /* 0x000080d601007387 */ /* 0x0003e20000100a00 */
[----:B------:R-:W-:Y:S02]  /*c420*/  SEL R5, R23, RZ, P1 ;  /* 0x000000ff17057207 */ /* 0x000fe40000800000 */
[----:B------:R-:W-:Y:S02]  /*c430*/  ISETP.GE.AND P4, PT, R225, UR4, PT ;  /* 0x00000004e1007c0c */ /* 0x000fe4000bf86270 */
[----:B------:R-:W-:Y:S01]  /*c440*/  LOP3.LUT R225, R2, 0x56, RZ, 0xfc, !PT ;  /* 0x0000005602e17812 */ /* 0x000fe200078efcff */
[----:B-1----:R-:W-:-:S05]  /*c450*/  IMAD.WIDE R214, R6, 0x4, R228 ;  /* 0x0000000406d67825 */ /* 0x002fca00078e02e4 */
[----:B------:R-:W-:Y:S01]  /*c460*/  LDGSTS.E [R13+0x10000], desc[UR22][R214.64], P3 ;  /* 0x10000000d60d7fae */ /* 0x000fe200099a1016 */
[----:B------:R-:W-:Y:S02]  /*c470*/  ISETP.NE.U32.AND P3, PT, R5, RZ, PT ;  /* 0x000000ff0500720c */ /* 0x000fe40003f65070 */
[----:B------:R-:W-:Y:S02]  /*c480*/  SEL R5, RZ, 0x4, P4 ;  /* 0x00000004ff057807 */ /* 0x000fe40002000000 */
[----:B------:R-:W-:Y:S01]  /*c490*/  ISETP.GE.AND P4, PT, R225, UR4, PT ;  /* 0x00000004e1007c0c */ /* 0x000fe2000bf86270 */
[----:B------:R2:W-:Y:S01]  /*c4a0*/  STL.64 [R1+0x78], R212 ;  /* 0x000078d401007387 */ /* 0x0005e20000100a00 */
[----:B------:R-:W-:Y:S02]  /*c4b0*/  SEL R5, R5, RZ, P1 ;  /* 0x000000ff05057207 */ /* 0x000fe40000800000 */
[----:B------:R-:W-:Y:S02]  /*c4c0*/  SEL R23, RZ, 0x4, P4 ;  /* 0x00000004ff177807 */ /* 0x000fe40002000000 */
[----:B------:R-:W-:-:S02]  /*c4d0*/  LOP3.LUT R225, R2, 0x74, RZ, 0xfc, !PT ;  /* 0x0000007402e17812 */ /* 0x000fc400078efcff */
[----:B------:R-:W-:Y:S01]  /*c4e0*/  ISETP.NE.U32.AND P4, PT, R5, RZ, PT ;  /* 0x000000ff0500720c */ /* 0x000fe20003f85070 */
[----:B--2---:R-:W-:Y:S01]  /*c4f0*/  IMAD.WIDE R212, R6, 0x4, R230 ;  /* 0x0000000406d47825 */ /* 0x004fe200078e02e6 */
[----:B------:R-:W-:-:S04]  /*c500*/  SEL R5, R23, RZ, P1 ;  /* 0x000000ff17057207 */ /* 0x000fc80000800000 */
        /* <DEDUP_REMOVED lines=9> */
[----:B------:R1:W-:Y:S01]  /*c5a0*/  LDGSTS.E [R13+0x14000], desc[UR22][R192.64], P4 ;  /* 0x14000000c00d7fae */ /* 0x0003e2000a1a1016 */
[----:B------:R-:W-:-:S02]  /*c5b0*/  SEL R23, RZ, 0x4, P6 ;  /* 0x00000004ff177807 */ /* 0x000fc40003000000 */
[C---:B------:R-:W-:Y:S02]  /*c5c0*/  LOP3.LUT R225, R2.reuse, 0x18, RZ, 0xfc, !PT ;  /* 0x0000001802e17812 */ /* 0x040fe400078efcff */
[----:B------:R-:W-:Y:S01]  /*c5d0*/  ISETP.NE.U32.AND P6, PT, R5, RZ, PT ;  /* 0x000000ff0500720c */ /* 0x000fe20003fc5070 */
[----:B------:R-:W-:Y:S01]  /*c5e0*/  STL.64 [R1+0x170], R214 ;  /* 0x000170d601007387 */ /* 0x000fe20000100a00 */
[----:B------:R-:W-:Y:S02]  /*c5f0*/  SEL R5, R23, RZ, P1 ;  /* 0x000000ff17057207 */ /* 0x000fe40000800000 */
[----:B------:R-:W-:Y:S01]  /*c600*/  ISETP.GE.AND P3, PT, R225, UR4, PT ;  /* 0x00000004e1007c0c */ /* 0x000fe2000bf66270 */
[----:B------:R2:W-:Y:S01]  /*c610*/  LDGSTS.E [R13+0x14008], desc[UR22][R190.64], P2 ;  /* 0x14008000be0d7fae */ /* 0x0005e200091a1016 */
[----:B------:R-:W-:Y:S02]  /*c620*/  LOP3.LUT R225, R2, 0x1a, RZ, 0xfc, !PT ;  /* 0x0000001a02e17812 */ /* 0x000fe400078efcff */
[----:B------:R-:W-:-:S02]  /*c630*/  ISETP.NE.U32.AND P4, PT, R5, RZ, PT ;  /* 0x000000ff0500720c */ /* 0x000fc40003f85070 */
[----:B------:R-:W-:Y:S02]  /*c640*/  SEL R5, RZ, 0x4, P3 ;  /* 0x00000004ff057807 */ /* 0x000fe40001800000 */
[----:B------:R-:W-:Y:S01]  /*c650*/  ISETP.GE.AND P3, PT, R225, UR4, PT ;  /* 0x00000004e1007c0c */ /* 0x000fe2000bf66270 */
[----:B------:R-:W-:Y:S01]  /*c660*/  STL.64 [R1+0x168], R212 ;  /* 0x000168d401007387 */ /* 0x000fe20000100a00 */
[----:B------:R-:W-:Y:S02]  /*c670*/  SEL R5, R5, RZ, P1 ;  /* 0x000000ff05057207 */ /* 0x000fe40000800000 */
[----:B------:R-:W-:Y:S01]  /*c680*/  SEL R23, RZ, 0x4, P3 ;  /* 0x00000004ff177807 */ /* 0x000fe20001800000 */
        /* <DEDUP_REMOVED lines=47> */
[----:B------:R-:W-:Y:S01]  /*c980*/  LOP3.LUT R225, R2, 0x1e, RZ, 0xfc, !PT ;  /* 0x0000001e02e17812 */ /* 0x000fe200078efcff */
[----:B------:R-:W-:Y:S01]  /*c990*/  STL.64 [R1+0x70], R192 ;  /* 0x000070c001007387 */ /* 0x000fe20000100a00 */
[----:B------:R-:W-:Y:S02]  /*c9a0*/  ISETP.NE.U32.AND P4, PT, R5, RZ, PT ;  /* 0x000000ff0500720c */ /* 0x000fe40003f85070 */
[----:B------:R-:W-:Y:S01]  /*c9b0*/  SEL R5, RZ, 0x4, P3 ;  /* 0x00000004ff057807 */ /* 0x000fe20001800000 */
[----:B------:R-:W-:Y:S01]  /*c9c0*/  STL.64 [R1+0x68], R190 ;  /* 0x000068be01007387 */ /* 0x000fe20000100a00 */
[----:B------:R-:W-:Y:S01]  /*c9d0*/  ISETP.GE.AND P3, PT, R225, UR4, PT ;  /* 0x00000004e1007c0c */ /* 0x000fe2000bf66270 */
[----:B------:R-:W-:-:S02]  /*c9e0*/  IMAD.WIDE R178, R6, 0x4, R178 ;  /* 0x0000000406b27825 */ /* 0x000fc400078e02b2 */
[----:B------:R-:W-:Y:S01]  /*c9f0*/  STL.64 [R1+0x160], R188 ;  /* 0x000160bc01007387 */ /* 0x000fe20000100a00 */
[----:B------:R-:W-:-:S03]  /*ca00*/  SEL R5, R5, RZ, P1 ;  /* 0x000000ff05057207 */ /* 0x000fc60000800000 */
[----:B------:R-:W-:Y:S01]  /*ca10*/  STL.64 [R1+0x158], R186 ;  /* 0x000158ba01007387 */ /* 0x000fe20000100a00 */
[----:B------:R-:W-:-:S03]  /*ca20*/  SEL R23, RZ, 0x4, P3 ;  /* 0x00000004ff177807 */ /* 0x000fc60001800000 */
[----:B------:R-:W-:Y:S01]  /*ca30*/  STL.64 [R1+0x100], R184 ;  /* 0x000100b801007387 */ /* 0x000fe20000100a00 */
[----:B------:R-:W-:-:S03]  /*ca40*/  LOP3.LUT R225, R2, 0x3c, RZ, 0xfc, !PT ;  /* 0x0000003c02e17812 */ /* 0x000fc600078efcff */
[----:B------:R-:W-:Y:S01]  /*ca50*/  STL.64 [R1+0xf8], R182 ;  /* 0x0000f8b601007387 */ /* 0x000fe20000100a00 */
[----:B------:R-:W-:-:S03]  /*ca60*/  ISETP.NE.U32.AND P3, PT, R5, RZ, PT ;  /* 0x000000ff0500720c */ /* 0x000fc60003f65070 */
[----:B------:R1:W-:Y:S01]  /*ca70*/  STL.64 [R1+0xb0], R180 ;  /* 0x0000b0b401007387 */ /* 0x0003e20000100a00 */
[----:B------:R-:W-:-:S03]  /*ca80*/  SEL R5, R23, RZ, P1 ;  /* 0x000000ff17057207 */ /* 0x000fc60000800000 */
[----:B------:R2:W-:Y:S01]  /*ca90*/  LDGSTS.E [R14+0x14008], desc[UR22][R178.64], P2 ;  /* 0x14008000b20e7fae */ /* 0x0005e200091a1016 */
        /* <DEDUP_REMOVED lines=9> */
[----:B------:R-:W-:Y:S01]  /*cb30*/  SEL R23, RZ, 0x4, P2 ;  /* 0x00000004ff177807 */ /* 0x000fe20001000000 */
[----:B------:R-:W-:Y:S01]  /*cb40*/  IMAD.WIDE R176, R6, 0x4, R176 ;  /* 0x0000000406b07825 */ /* 0x000fe200078e02b0 */
        /* <DEDUP_REMOVED lines=9> */
[----:B------:R-:W-:Y:S02]  /*cbe0*/  SEL R5, RZ, 0x4, P4 ;  /* 0x00000004ff057807 */ /* 0x000fe40002000000 */
[----:B------:R-:W-:Y:S01]  /*cbf0*/  ISETP.GE.AND P4, PT, R225, UR4, PT ;  /* 0x00000004e1007c0c */ /* 0x000fe2000bf86270 */
[----:B------:R-:W-:Y:S01]  /*cc00*/  UIADD3 UR5, UPT, UPT, UR5, -0x180, URZ ;  /* 0xfffffe8005057890 */ /* 0x000fe2000fffe0ff */
[----:B------:R-:W-:Y:S01]  /*cc10*/  SEL R5, R5, RZ, P1 ;  /* 0x000000ff05057207 */ /* 0x000fe20000800000 */
[----:B------:R-:W-:Y:S01]  /*cc20*/  IMAD.WIDE R174, R6, 0x4, R174 ;  /* 0x0000000406ae7825 */ /* 0x000fe200078e02ae */
[----:B------:R-:W-:-:S02]  /*cc30*/  SEL R23, RZ, 0x4, P4 ;  /* 0x00000004ff177807 */ /* 0x000fc40002000000 */
[----:B------:R-:W-:Y:S01]  /*cc40*/  ISETP.NE.U32.AND P4, PT, R5, RZ, PT ;  /* 0x000000ff0500720c */ /* 0x000fe20003f85070 */
[----:B------:R-:W-:Y:S01]  /*cc50*/  IMAD.WIDE R168, R6, 0x4, R168 ;  /* 0x0000000406a87825 */ /* 0x000fe200078e02a8 */
[----:B------:R-:W-:Y:S01]  /*cc60*/  SEL R5, R23, RZ, P1 ;  /* 0x000000ff17057207 */ /* 0x000fe20000800000 */
[----:B------:R-:W-:Y:S01]  /*cc70*/  LDGSTS.E [R15+0x10008], desc[UR22][R174.64], P6 ;  /* 0x10008000ae0f7fae */ /* 0x000fe2000b1a1016 */
[----:B------:R-:W-:Y:S01]  /*cc80*/  ISETP.GE.AND P6, PT, R2, UR5, PT ;  /* 0x0000000502007c0c */ /* 0x000fe2000bfc6270 */
[----:B------:R-:W-:Y:S02]  /*cc90*/  IMAD.WIDE R166, R6, 0x4, R166 ;  /* 0x0000000406a67825 */ /* 0x000fe400078e02a6 */
[----:B------:R-:W-:Y:S04]  /*cca0*/  STL.64 [R1+0x60], R180 ;  /* 0x000060b401007387 */ /* 0x000fe80000100a00 */
[----:B------:R1:W-:Y:S01]  /*ccb0*/  LDGSTS.E [R15+0x12000], desc[UR22][R168.64], P2 ;  /* 0x12000000a80f7fae */ /* 0x0003e200091a1016 */
[----:B------:R-:W-:-:S02]  /*ccc0*/  ISETP.NE.U32.AND P2, PT, R5, RZ, PT ;  /* 0x000000ff0500720c */ /* 0x000fc40003f45070 */
[----:B------:R-:W-:Y:S01]  /*ccd0*/  SEL R5, RZ, 0x4, P6 ;  /* 0x00000004ff057807 */ /* 0x000fe20003000000 */
[----:B------:R-:W-:Y:S01]  /*cce0*/  STL.64 [R1+0x58], R178 ;  /* 0x000058b201007387 */ /* 0x000fe20000100a00 */
[----:B------:R-:W-:-:S03]  /*ccf0*/  ISETP.GT.AND P6, PT, R252, 0x1ff, PT ;  /* 0x000001fffc00780c */ /* 0x000fc60003fc4270 */
[----:B------:R-:W-:Y:S01]  /*cd00*/  STL.64 [R1+0x150], R176 ;  /* 0x000150b001007387 */ /* 0x000fe20000100a00 */
[----:B------:R-:W-:-:S03]  /*cd10*/  LOP3.LUT R225, R2, 0x7c, RZ, 0xfc, !PT ;  /* 0x0000007c02e17812 */ /* 0x000fc600078efcff */
[----:B------:R-:W-:Y:S01]  /*cd20*/  STL.64 [R1+0x148], R174 ;  /* 0x000148ae01007387 */ /* 0x000fe20000100a00 */
[----:B------:R-:W-:-:S03]  /*cd30*/  SEL R5, R5, RZ, P6 ;  /* 0x000000ff05057207 */ /* 0x000fc60003000000 */
[----:B------:R1:W-:Y:S04]  /*cd40*/  STL.64 [R1+0xf0], R168 ;  /* 0x0000f0a801007387 */ /* 0x0003e80000100a00 */
[----:B------:R2:W-:Y:S01]  /*cd50*/  LDGSTS.E [R15+0x12008], desc[UR22][R166.64], P3 ;  /* 0x12008000a60f7fae */ /* 0x0005e200099a1016 */
[----:B------:R-:W-:Y:S02]  /*cd60*/  ISETP.GE.AND P3, PT, R225, UR4, PT ;  /* 0x00000004e1007c0c */ /* 0x000fe4000bf66270 */
[----:B------:R-:W-:Y:S01]  /*cd70*/  LOP3.LUT R225, R2, 0x7e, RZ, 0xfc, !PT ;  /* 0x0000007e02e17812 */ /* 0x000fe200078efcff */
[----:B-1----:R-:W-:-:S05]  /*cd80*/  IMAD.WIDE R168, R6, 0x4, R170 ;  /* 0x0000000406a87825 */ /* 0x002fca00078e02aa */
[----:B------:R1:W-:Y:S01]  /*cd90*/  LDGSTS.E [R15+0x14000], desc[UR22][R168.64], P4 ;  /* 0x14000000a80f7fae */ /* 0x0003e2000a1a1016 */
[----:B------:R-:W-:Y:S02]  /*cda0*/  ISETP.NE.U32.AND P4, PT, R5, RZ, PT ;  /* 0x000000ff0500720c */ /* 0x000fe40003f85070 */
[----:B------:R-:W-:Y:S02]  /*cdb0*/  SEL R5, RZ, 0x4, P3 ;  /* 0x00000004ff057807 */ /* 0x000fe40001800000 */
[----:B------:R-:W-:Y:S02]  /*cdc0*/  ISETP.GE.AND P3, PT, R225, UR4, PT ;  /* 0x00000004e1007c0c */ /* 0x000fe4000bf66270 */
[----:B------:R-:W-:Y:S01]  /*cdd0*/  SEL R23, R5, RZ, P1 ;  /* 0x000000ff05177207 */ /* 0x000fe20000800000 */
[----:B------:R2:W-:Y:S01]  /*cde0*/  STL.64 [R1+0xe8], R166 ;  /* 0x0000e8a601007387 */ /* 0x0005e20000100a00 */
[----:B------:R-:W-:Y:S02]  /*cdf0*/  SEL R5, RZ, 0x4, P3 ;  /* 0x00000004ff057807 */ /* 0x000fe40001800000 */
[----:B------:R-:W-:-:S02]  /*ce00*/  ISETP.NE.U32.AND P3, PT, R23, RZ, PT ;  /* 0x000000ff1700720c */ /* 0x000fc40003f65070 */
[----:B------:R-:W-:Y:S01]  /*ce10*/  SEL R5, R5, RZ, P1 ;  /* 0x000000ff05057207 */ /* 0x000fe20000800000 */
[C---:B--2---:R-:W-:Y:S01]  /*ce20*/  IMAD.WIDE R166, R6.reuse, 0x4, R172 ;  /* 0x0000000406a67825 */ /* 0x044fe200078e02ac */
[----:B------:R1:W-:Y:S04]  /*ce30*/  STL.64 [R1+0xa0], R168 ;  /* 0x0000a0a801007387 */ /* 0x0003e80000100a00 */
[----:B------:R2:W-:Y:S01]  /*ce40*/  LDGSTS.E [R15+0x14008], desc[UR22][R166.64], P2 ;  /* 0x14008000a60f7fae */ /* 0x0005e200091a1016 */
[----:B------:R-:W-:Y:S01]  /*ce50*/  ISETP.NE.U32.AND P2, PT, R5, RZ, PT ;  /* 0x000000ff0500720c */ /* 0x000fe20003f45070 */
[----:B------:R-:W-:Y:S02]  /*ce60*/  IMAD.WIDE R164, R203, 0x4, R164 ;  /* 0x00000004cba47825 */ /* 0x000fe400078e02a4 */
[----:B------:R2:W-:Y:S02]  /*ce70*/  STL.64 [R1+0x98], R166 ;  /* 0x000098a601007387 */ /* 0x0005e40000100a00 */
[----:B-1----:R-:W-:-:S04]  /*ce80*/  IMAD.WIDE R168, R6, 0x4, R204 ;  /* 0x0000000406a87825 */ /* 0x002fc800078e02cc */
[----:B------:R-:W-:-:S04]  /*ce90*/  IMAD.WIDE R162, R203, 0x4, R162 ;  /* 0x00000004cba27825 */ /* 0x000fc800078e02a2 */
[----:B--2---:R-:W-:Y:S01]  /*cea0*/  IMAD.WIDE R166, R6, 0x4, R206 ;  /* 0x0000000406a67825 */ /* 0x004fe200078e02ce */
[----:B------:R1:W-:Y:S03]  /*ceb0*/  STL.64 [R1+0x50], R168 ;  /* 0x000050a801007387 */ /* 0x0003e60000100a00 */
[C---:B------:R-:W-:Y:S01]  /*cec0*/  IMAD.WIDE R160, R203.reuse, 0x4, R160 ;  /* 0x00000004cba07825 */ /* 0x040fe200078e02a0 */
[----:B------:R2:W-:Y:S03]  /*ced0*/  STL.64 [R1+0x48], R166 ;  /* 0x000048a601007387 */ /* 0x0005e60000100a00 */
[C---:B------:R-:W-:Y:S01]  /*cee0*/  IMAD.WIDE R174, R203.reuse, 0x4, R158 ;  /* 0x00000004cbae7825 */ /* 0x040fe200078e029e */
[----:B------:R1:W-:Y:S03]  /*cef0*/  LDGSTS.E [R15+0x16000], desc[UR22][R168.64], P3 ;  /* 0x16000000a80f7fae */ /* 0x0003e600099a1016 */
[C---:B------:R-:W-:Y:S01]  /*cf00*/  IMAD.WIDE R172, R203.reuse, 0x4, R102 ;  /* 0x00000004cbac7825 */ /* 0x040fe200078e0266 */
[----:B------:R-:W-:Y:S03]  /*cf10*/  STL.64 [R1+0x40], R164 ;  /* 0x000040a401007387 */ /* 0x000fe60000100a00 */
[----:B------:R-:W-:Y:S01]  /*cf20*/  IMAD.WIDE R170, R203, 0x4, R104 ;  /* 0x00000004cbaa7825 */ /* 0x000fe200078e0268 */
[----:B------:R-:W-:Y:S03]  /*cf30*/  STL.64 [R1+0x38], R162 ;  /* 0x000038a201007387 */ /* 0x000fe60000100a00 */
[----:B------:R-:W-:Y:S01]  /*cf40*/  VIADD R219, R3, UR7 ;  /* 0x0000000703db7c36 */ /* 0x000fe20008000000 */
[----:B------:R2:W-:Y:S01]  /*cf50*/  LDGSTS.E [R15+0x16008], desc[UR22][R166.64], P2 ;  /* 0x16008000a60f7fae */ /* 0x0005e200091a1016 */
[----:B-1----:R-:W-:-:S03]  /*cf60*/  IMAD.WIDE R168, R203, 0x4, R106 ;  /* 0x00000004cba87825 */ /* 0x002fc600078e026a */
[----:B------:R-:W-:Y:S01]  /*cf70*/  STL.64 [R1+0x30], R160 ;  /* 0x000030a001007387 */ /* 0x000fe20000100a00 */
[----:B------:R-:W-:-:S03]  /*cf80*/  IMAD.WIDE R176, R203, 0x4, R110 ;  /* 0x00000004cbb07825 */ /* 0x000fc600078e026e */
[----:B------:R-:W-:Y:S01]  /*cf90*/  STL.64 [R1+0x28], R174 ;  /* 0x000028ae01007387 */ /* 0x000fe20000100a00 */
[----:B------:R-:W-:-:S03]  /*cfa0*/  IMAD.WIDE R210, R203, 0x4, R248 ;  /* 0x00000004cbd27825 */ /* 0x000fc600078e02f8 */
[----:B------:R-:W-:Y:S01]  /*cfb0*/  STL.64 [R1+0x20], R172 ;  /* 0x000020ac01007387 */ /* 0x000fe20000100a00 */
[----:B--2---:R-:W-:-:S03]  /*cfc0*/  IMAD.WIDE R166, R203, 0x4, R108 ;  /* 0x00000004cba67825 */ /* 0x004fc600078e026c */
[----:B------:R-:W0:Y:S01]  /*cfd0*/  LDGDEPBAR ;  /* 0x00000000000079af */ /* 0x000e220000000000 */
[----:B------:R-:W-:-:S03]  /*cfe0*/  IMAD.WIDE R192, R203, 0x4, R232 ;  /* 0x00000004cbc07825 */ /* 0x000fc600078e02e8 */
[----:B------:R-:W-:Y:S01]  /*cff0*/  STL.64 [R1+0x18], R170 ;  /* 0x000018aa01007387 */ /* 0x000fe20000100a00 */
[----:B------:R-:W-:-:S03]  /*d000*/  IMAD.WIDE R38, R203, 0x4, R38 ;  /* 0x00000004cb267825 */ /* 0x000fc600078e0226 */
[----:B------:R-:W-:Y:S01]  /*d010*/  LDGSTS.E [R219+0x40000], desc[UR22][R164.64], P5 ;  /* 0x40000000a4db7fae */ /* 0x000fe2000a9a1016 */
[----:B------:R-:W-:-:S03]  /*d020*/  IMAD.WIDE R158, R203, 0x4, R24 ;  /* 0x00000004cb9e7825 */ /* 0x000fc600078e0218 */
[----:B------:R-:W-:Y:S01]  /*d030*/  STL.64 [R1+0x10], R168 ;  /* 0x000010a801007387 */ /* 0x000fe20000100a00 */
[----:B------:R-:W-:-:S03]  /*d040*/  IMAD.WIDE R54, R203, 0x4, R54 ;  /* 0x00000004cb367825 */ /* 0x000fc600078e0236 */
[----:B------:R-:W-:Y:S01]  /*d050*/  LDGSTS.E [R219+0x40400], desc[UR22][R176.64], P5 ;  /* 0x40400000b0db7fae */ /* 0x000fe2000a9a1016 */
[----:B------:R-:W-:-:S03]  /*d060*/  IMAD.WIDE R24, R203, 0x4, R70 ;  /* 0x00000004cb187825 */ /* 0x000fc600078e0246 */
[----:B------:R1:W-:Y:S01]  /*d070*/  STL.64 [R1], R176 ;  /* 0x000000b001007387 */ /* 0x0003e20000100a00 */
[----:B------:R-:W-:-:S03]  /*d080*/  IMAD.WIDE R104, R203, 0x4, R86 ;  /* 0x00000004cb687825 */ /* 0x000fc600078e0256 */
[----:B------:R-:W-:Y:S04]  /*d090*/  LDGSTS.E [R219+0x40800], desc[UR22][R210.64], P5 ;  /* 0x40800000d2db7fae */ /* 0x000fe8000a9a1016 */
[----:B------:R2:W-:Y:S04]  /*d0a0*/  STL.64 [R1+0x8], R166 ;  /* 0x000008a601007387 */ /* 0x0005e80000100a00 */
[----:B------:R-:W-:Y:S04]  /*d0b0*/  LDGSTS.E [R219+0x40c00], desc[UR22][R192.64], P5 ;  /* 0x40c00000c0db7fae */ /* 0x000fe8000a9a1016 */
[----:B------:R3:W-:Y:S04]  /*d0c0*/  STL.64 [R1+0x450], R202 ;  /* 0x000450ca01007387 */ /* 0x0007e80000100a00 */
[----:B------:R-:W-:Y:S04]  /*d0d0*/  LDGSTS.E [R219+0x41000], desc[UR22][R38.64], P5 ;  /* 0x4100000026db7fae */ /* 0x000fe8000a9a1016 */
[----:B------:R-:W-:Y:S04]  /*d0e0*/  STL.64 [R1+0x458], R210 ;  /* 0x000458d201007387 */ /* 0x000fe80000100a00 */
[----:B------:R-:W-:Y:S04]  /*d0f0*/  LDGSTS.E [R219+0x41400], desc[UR22][R54.64], P5 ;  /* 0x4140000036db7fae */ /* 0x000fe8000a9a1016 */
[----:B------:R-:W-:Y:S04]  /*d100*/  LDGSTS.E [R219+0x41800], desc[UR22][R24.64], P5 ;  /* 0x4180000018db7fae */ /* 0x000fe8000a9a1016 */
[----:B------:R-:W-:Y:S04]  /*d110*/  STL.64 [R1+0x440], R16 ;  /* 0x0004401001007387 */ /* 0x000fe80000100a00 */
[----:B------:R4:W-:Y:S04]  /*d120*/  LDGSTS.E [R219+0x41c00], desc[UR22][R104.64], P5 ;  /* 0x41c0000068db7fae */ /* 0x0009e8000a9a1016 */
[----:B------:R1:W-:Y:S01]  /*d130*/  STL.64 [R1+0x428], R18 ;  /* 0x0004281201007387 */ /* 0x0003e20000100a00 */
[----:B------:R-:W1:Y:S03]  /*d140*/  S2R R225, SR_TID.X ;  /* 0x0000000000e17919 */ /* 0x000e660000002100 */
[----:B------:R-:W2:Y:S01]  /*d150*/  LDL.LU.64 R218, [R1+0x1b8] ;  /* 0x0001b80001da7983 */ /* 0x000ea20000300a00 */
        /* <DEDUP_REMOVED lines=12> */
[----:B-1----:R-:W-:Y:S01]  /*d220*/  LOP3.LUT R225, R225, 0x7f, RZ, 0xc0, !PT ;  /* 0x0000007fe1e17812 */ /* 0x002fe200078ec0ff */
[----:B------:R-:W-:Y:S02]  /*d230*/  IMAD.WIDE R226, R203, 0x4, R114 ;  /* 0x00000004cbe27825 */ /* 0x000fe400078e0272 */
[----:B------:R-:W-:Y:S01]  /*d240*/  LDGSTS.E [R16+0x41880], desc[UR22][R102.64], P5 ;  /* 0x4188000066107fae */ /* 0x000fe2000a9a1016 */
[----:B------:R-:W-:Y:S01]  /*d250*/  ISETP.GE.AND P1, PT, R225, UR5, PT ;  /* 0x00000005e1007c0c */ /* 0x000fe2000bf26270 */
[----:B------:R-:W-:Y:S02]  /*d260*/  IMAD.WIDE R214, R203, 0x4, R122 ;  /* 0x00000004cbd67825 */ /* 0x000fe400078e027a */
[----:B------:R-:W-:Y:S01]  /*d270*/  LDGSTS.E [R16+0x41c80], desc[UR22][R106.64], P5 ;  /* 0x41c800006a107fae */ /* 0x000fe2000a9a1016 */
[----:B------:R-:W-:Y:S02]  /*d280*/  SEL R5, RZ, 0x4, P1 ;  /* 0x00000004ff057807 */ /* 0x000fe40000800000 */
[----:B------:R-:W-:-:S02]  /*d290*/  ISETP.GE.AND P1, PT, R0, UR5, PT ;  /* 0x0000000500007c0c */ /* 0x000fc4000bf26270 */
[C---:B------:R-:W-:Y:S01]  /*d2a0*/  LOP3.LUT R225, R2.reuse, 0x20, RZ, 0xfc, !PT ;  /* 0x0000002002e17812 */ /* 0x040fe200078efcff */
[----:B------:R-:W-:Y:S01]  /*d2b0*/  IMAD.WIDE R206, R203, 0x4, R244 ;  /* 0x00000004cbce7825 */ /* 0x000fe200078e02f4 */
[----:B------:R-:W-:Y:S01]  /*d2c0*/  SEL R5, R5, RZ, P6 ;  /* 0x000000ff05057207 */ /* 0x000fe20003000000 */
[----:B------:R-:W-:Y:S01]  /*d2d0*/  LDGSTS.E [R17+0x40100], desc[UR22][R160.64], P5 ;  /* 0x40100000a0117fae */ /* 0x000fe2000a9a1016 */
[----:B------:R-:W-:Y:S02]  /*d2e0*/  SEL R23, RZ, 0x4, P1 ;  /* 0x00000004ff177807 */ /* 0x000fe40000800000 */
[----:B------:R-:W-:Y:S01]  /*d2f0*/  ISETP.NE.U32.AND P1, PT, R5, RZ, PT ;  /* 0x000000ff0500720c */ /* 0x000fe20003f25070 */
[----:B------:R-:W-:Y:S01]  /*d300*/  IMAD.WIDE R122, R203, 0x4, R26 ;  /* 0x00000004cb7a7825 */ /* 0x000fe200078e021a */
[----:B------:R-:W-:Y:S01]  /*d310*/  SEL R5, R23, RZ, P6 ;  /* 0x000000ff17057207 */ /* 0x000fe20003000000 */
[----:B------:R-:W-:Y:S01]  /*d320*/  LDGSTS.E [R17+0x40500], desc[UR22][R226.64], P5 ;  /* 0x40500000e2117fae */ /* 0x000fe2000a9a1016 */
[----:B------:R-:W-:Y:S01]  /*d330*/  ISETP.GE.AND P3, PT, R225, UR5, PT ;  /* 0x00000005e1007c0c */ /* 0x000fe2000bf66270 */
[----:B------:R-:W-:Y:S01]  /*d340*/  IMAD.WIDE R42, R203, 0x4, R42 ;  /* 0x00000004cb2a7825 */ /* 0x000fe200078e022a */
[----:B------:R-:W-:Y:S01]  /*d350*/  LOP3.LUT R225, R2, 0x22, RZ, 0xfc, !PT ;  /* 0x0000002202e17812 */ /* 0x000fe200078efcff */
[----:B------:R-:W-:Y:S01]  /*d360*/  LDGSTS.E [R17+0x40900], desc[UR22][R206.64], P5 ;  /* 0x40900000ce117fae */ /* 0x000fe2000a9a1016 */
[----:B------:R-:W-:Y:S01]  /*d370*/  ISETP.NE.U32.AND P2, PT, R5, RZ, PT ;  /* 0x000000ff0500720c */ /* 0x000fe20003f45070 */
[C---:B------:R-:W-:Y:S01]  /*d380*/  IMAD.WIDE R58, R203.reuse, 0x4, R58 ;  /* 0x00000004cb3a7825 */ /* 0x040fe200078e023a */
[----:B------:R-:W-:Y:S01]  /*d390*/  SEL R5, RZ, 0x4, P3 ;  /* 0x00000004ff057807 */ /* 0x000fe20001800000 */
[----:B------:R-:W-:Y:S02]  /*d3a0*/  LDGSTS.E [R17+0x40d00], desc[UR22][R122.64], P5 ;  /* 0x40d000007a117fae */ /* 0x000fe4000a9a1016 */
[----:B------:R-:W-:Y:S01]  /*d3b0*/  IMAD.WIDE R74, R203, 0x4, R74 ;  /* 0x00000004cb4a7825 */ /* 0x000fe200078e024a */
[----:B------:R-:W-:Y:S01]  /*d3c0*/  ISETP.GE.AND P3, PT, R225, UR5, PT ;  /* 0x00000005e1007c0c */ /* 0x000fe2000bf66270 */
[----:B------:R-:W-:Y:S02]  /*d3d0*/  LDGSTS.E [R17+0x41100], desc[UR22][R42.64], P5 ;  /* 0x411000002a117fae */ /* 0x000fe4000a9a1016 */
[----:B------:R-:W-:-:S02]  /*d3e0*/  IMAD.WIDE R108, R203, 0x4, R90 ;  /* 0x00000004cb6c7825 */ /* 0x000fc400078e025a */
[----:B------:R-:W-:Y:S02]  /*d3f0*/  LDGSTS.E [R17+0x41500], desc[UR22][R58.64], P5 ;  /* 0x415000003a117fae */ /* 0x000fe4000a9a1016 */
[C---:B------:R-:W-:Y:S02]  /*d400*/  IMAD.WIDE R224, R203.reuse, 0x4, R116 ;  /* 0x00000004cbe07825 */ /* 0x040fe400078e0274 */
[----:B------:R-:W-:Y:S02]  /*d410*/  LDGSTS.E [R17+0x41900], desc[UR22][R74.64], P5 ;  /* 0x419000004a117fae */ /* 0x000fe4000a9a1016 */
[C---:B------:R-:W-:Y:S02]  /*d420*/  IMAD.WIDE R220, R203.reuse, 0x4, R120 ;  /* 0x00000004cbdc7825 */ /* 0x040fe400078e0278 */
        /* <DEDUP_REMOVED lines=73> */
[----:B------:R-:W0:Y:S01]  /*d8c0*/  LDGDEPBAR ;  /* 0x00000000000079af */ /* 0x000e220000000000 */
[----:B------:R-:W-:Y:S01]  /*d8d0*/  SEL R5, R5, RZ, P6 ;  /* 0x000000ff05057207 */ /* 0x000fe20003000000 */
[----:B------:R-:W-:Y:S01]  /*d8e0*/  IMAD.WIDE R154, R6, 0x4, R154 ;  /* 0x00000004069a7825 */ /* 0x000fe200078e029a */
[----:B------:R-:W-:-:S02]  /*d8f0*/  LOP3.LUT R217, R2, 0x40, RZ, 0xfc, !PT ;  /* 0x0000004002d97812 */ /* 0x000fc400078efcff */
[----:B------:R-:W-:Y:S02]  /*d900*/  ISETP.NE.U32.AND P5, PT, R5, RZ, PT ;  /* 0x000000ff0500720c */ /* 0x000fe40003fa5070 */
[----:B------:R-:W-:Y:S01]  /*d910*/  SEL R5, RZ, 0x4, P3 ;  /* 0x00000004ff057807 */ /* 0x000fe20001800000 */
[----:B------:R-:W-:Y:S01]  /*d920*/  VIADD R190, R4, UR7 ;  /* 0x0000000704be7c36 */ /* 0x000fe20008000000 */
[----:B------:R-:W-:Y:S01]  /*d930*/  BAR.SYNC.DEFER_BLOCKING 0x0 ;  /* 0x0000000000007b1d */ /* 0x000fe20000010000 */
[----:B------:R-:W-:Y:S02]  /*d940*/  ISETP.GE.AND P3, PT, R217, UR5, PT ;  /* 0x00000005d9007c0c */ /* 0x000fe4000bf66270 */
[----:B------:R-:W-:Y:S02]  /*d950*/  SEL R5, R5, RZ, P6 ;  /* 0x000000ff05057207 */ /* 0x000fe40003000000 */
[----:B------:R-:W-:Y:S01]  /*d960*/  LOP3.LUT R217, R2, 0x42, RZ, 0xfc, !PT ;  /* 0x0000004202d97812 */ /* 0x000fe200078efcff */
[----:B------:R-:W-:Y:S01]  /*d970*/  IMAD.WIDE R100, R6, 0x4, R100 ;  /* 0x0000000406647825 */ /* 0x000fe200078e0264 */
[----:B------:R1:W-:Y:S04]  /*d980*/  STL.64 [R1+0x420], R20 ;  /* 0x0004201401007387 */ /* 0x0003e80000100a00 */
[----:B------:R-:W-:Y:S04]  /*d990*/  STL.64 [R1+0x400], R154 ;  /* 0x0004009a01007387 */ /* 0x000fe80000100a00 */
[----:B------:R-:W-:Y:S01]  /*d9a0*/  @!PT LDS RZ, [RZ] ;  /* 0x00000000fffff984 */ /* 0x000fe20000000800 */
[----:B------:R-:W-:Y:S01]  /*d9b0*/  @!PT LDS RZ, [RZ] ;  /* 0x00000000fffff984 */ /* 0x000fe20000000800 */
[----:B------:R-:W-:Y:S01]  /*d9c0*/  @!PT LDS RZ, [RZ] ;  /* 0x00000000fffff984 */ /* 0x000fe20000000800 */
[----:B------:R-:W-:Y:S01]  /*d9d0*/  LDGSTS.E [R190+0x18000], desc[UR22][R154.64], P4 ;  /* 0x180000009abe7fae */ /* 0x000fe2000a1a1016 */
[----:B------:R-:W-:-:S02]  /*d9e0*/  ISETP.NE.U32.AND P4, PT, R5, RZ, PT ;  /* 0x000000ff0500720c */ /* 0x000fc40003f85070 */
[----:B------:R-:W-:Y:S02]  /*d9f0*/  SEL R5, RZ, 0x4, P3 ;  /* 0x00000004ff057807 */ /* 0x000fe40001800000 */
[----:B------:R-:W-:Y:S02]  /*da00*/  ISETP.GE.AND P3, PT, R217, UR5, PT ;  /* 0x00000005d9007c0c */ /* 0x000fe4000bf66270 */
[----:B------:R-:W-:Y:S02]  /*da10*/  SEL R5, R5, RZ, P6 ;  /* 0x000000ff05057207 */ /* 0x000fe40003000000 */
[----:B------:R-:W-:Y:S02]  /*da20*/  SEL R23, RZ, 0x4, P3 ;  /* 0x00000004ff177807 */ /* 0x000fe40001800000 */
[----:B------:R-:W-:Y:S02]  /*da30*/  ISETP.NE.U32.AND P3, PT, R5, RZ, PT ;  /* 0x000000ff0500720c */ /* 0x000fe40003f65070 */
[----:B------:R-:W-:Y:S01]  /*da40*/  SEL R5, R23, RZ, P6 ;  /* 0x000000ff17057207 */ /* 0x000fe20003000000 */
[----:B------:R-:W-:-:S04]  /*da50*/  IMAD.WIDE R124, R6, 0x4, R124 ;  /* 0x00000004067c7825 */ /* 0x000fc800078e027c */
[----:B--2---:R-:W-:Y:S01]  /*da60*/  IMAD.WIDE R230, R6, 0x4, R218 ;  /* 0x0000000406e67825 */ /* 0x004fe200078e02da */
[----:B----4-:R-:W-:-:S04]  /*da70*/  LOP3.LUT R219, R2, 0x60, RZ, 0xfc, !PT ;  /* 0x0000006002db7812 */ /* 0x010fc800078efcff */
[----:B------:R-:W-:Y:S01]  /*da80*/  LDGSTS.E [R190+0x18008], desc[UR22][R230.64], P2 ;  /* 0x18008000e6be7fae */ /* 0x000fe200091a1016 */
[----:B------:R-:W-:-:S03]  /*da90*/  ISETP.GE.AND P2, PT, R219, UR5, PT ;  /* 0x00000005db007c0c */ /* 0x000fc6000bf46270 */
[----:B------:R-:W-:Y:S01]  /*daa0*/  STL.64 [R1+0x408], R230 ;  /* 0x000408e601007387 */ /* 0x000fe20000100a00 */
[----:B------:R-:W-:-:S03]  /*dab0*/  LOP3.LUT R219, R2, 0x62, RZ, 0xfc, !PT ;  /* 0x0000006202db7812 */ /* 0x000fc600078efcff */
[----:B------:R-:W-:Y:S04]  /*dac0*/  STL.64 [R1+0x410], R100 ;  /* 0x0004106401007387 */ /* 0x000fe80000100a00 */
[----:B------:R-:W2:Y:S04]  /*dad0*/  LDL.LU.64 R216, [R1+0x1b0] ;  /* 0x0001b00001d87983 */ /* 0x000ea80000300a00 */
[----:B------:R-:W-:Y:S01]  /*dae0*/  LDGSTS.E [R190+0x1a000], desc[UR22][R100.64], P5 ;  /* 0x1a00000064be7fae */ /* 0x000fe2000a9a1016 */
[----:B------:R-:W-:Y:S02]  /*daf0*/  ISETP.NE.U32.AND P5, PT, R5, RZ, PT ;  /* 0x000000ff0500720c */ /* 0x000fe40003fa5070 */
[----:B------:R-:W-:Y:S01]  /*db00*/  SEL R5, RZ, 0x4, P2 ;  /* 0x00000004ff057807 */ /* 0x000fe20001000000 */
[----:B------:R-:W-:Y:S01]  /*db10*/  LDGSTS.E [R190+0x1a008], desc[UR22][R124.64], P4 ;  /* 0x1a0080007cbe7fae */ /* 0x000fe2000a1a1016 */
[----:B------:R-:W-:-:S02]  /*db20*/  ISETP.GE.AND P2, PT, R219, UR5, PT ;  /* 0x00000005db007c0c */ /* 0x000fc4000bf46270 */
[----:B------:R-:W-:Y:S01]  /*db30*/  LOP3.LUT R219, R2, 0x4, RZ, 0xfc, !PT ;  /* 0x0000000402db7812 */ /* 0x000fe200078efcff */
[----:B------:R-:W-:Y:S03]  /*db40*/  STL.64 [R1+0x418], R124 ;  /* 0x0004187c01007387 */ /* 0x000fe60000100a00 */
[----:B------:R-:W-:Y:S02]  /*db50*/  ISETP.GE.AND P4, PT, R219, UR5, PT ;  /* 0x00000005db007c0c */ /* 0x000fe4000bf86270 */
[----:B------:R-:W4:Y:S01]  /*db60*/  LDL.LU.64 R218, [R1+0x1a8] ;  /* 0x0001a80001da7983 */ /* 0x000f220000300a00 */
[----:B------:R-:W-:-:S04]  /*db70*/  IMAD.WIDE R126, R6, 0x4, R126 ;  /* 0x00000004067e7825 */ /* 0x000fc800078e027e */
[C---:B------:R-:W-:Y:S01]  /*db80*/  IMAD.WIDE R128, R6.reuse, 0x4, R128 ;  /* 0x0000000406807825 */ /* 0x040fe200078e0280 */
[----:B------:R-:W-:Y:S03]  /*db90*/  STL.64 [R1+0x430], R126 ;  /* 0x0004307e01007387 */ /* 0x000fe60000100a00 */
[----:B------:R-:W-:Y:S01]  /*dba0*/  IMAD.WIDE R130, R6, 0x4, R130 ;  /* 0x0000000406827825 */ /* 0x000fe200078e0282 */
[----:B------:R-:W-:Y:S04]  /*dbb0*/  STL.64 [R1+0x438], R128 ;  /* 0x0004388001007387 */ /* 0x000fe80000100a00 */
[----:B------:R-:W-:Y:S04]  /*dbc0*/  STL.64 [R1+0x448], R130 ;  /* 0x0004488201007387 */ /* 0x000fe80000100a00 */
[----:B------:R-:W3:Y:S04]  /*dbd0*/  LDL.LU.64 R182, [R1+0x1a0] ;  /* 0x0001a00001b67983 */ /* 0x000ee80000300a00 */
[----:B------:R-:W3:Y:S04]  /*dbe0*/  LDL.LU.64 R188, [R1+0x198] ;  /* 0x0001980001bc7983 */ /* 0x000ee80000300a00 */
[----:B------:R-:W3:Y:S01]  /*dbf0*/  LDL.LU.64 R186, [R1+0x140] ;  /* 0x0001400001ba7983 */ /* 0x000ee20000300a00 */
[----:B------:R-:W-:-:S02]  /*dc00*/  SEL R5, R5, RZ, P6 ;  /* 0x000000ff05057207 */ /* 0x000fc40003000000 */
[----:B------:R-:W-:Y:S01]  /*dc10*/  SEL R23, RZ, 0x4, P2 ;  /* 0x00000004ff177807 */ /* 0x000fe20001000000 */
[----:B------:R-:W-:Y:S01]  /*dc20*/  LDGSTS.E [R190+0x1c000], desc[UR22][R126.64], P3 ;  /* 0x1c0000007ebe7fae */ /* 0x000fe200099a1016 */
[----:B------:R-:W-:Y:S02]  /*dc30*/  ISETP.NE.U32.AND P2, PT, R5, RZ, PT ;  /* 0x000000ff0500720c */ /* 0x000fe40003f45070 */
[----:B------:R-:W-:Y:S01]  /*dc40*/  SEL R5, R23, RZ, P6 ;  /* 0x000000ff17057207 */ /* 0x000fe20003000000 */
[----:B------:R-:W-:Y:S01]  /*dc50*/  LDGSTS.E [R190+0x1c008], desc[UR22][R128.64], P5 ;  /* 0x1c00800080be7fae */ /* 0x000fe2000a9a1016 */
[----:B------:R-:W-:Y:S02]  /*dc60*/  LOP3.LUT R191, R2, 0x6, RZ, 0xfc, !PT ;  /* 0x0000000602bf7812 */ /* 0x000fe400078efcff */
[----:B------:R-:W-:Y:S02]  /*dc70*/  ISETP.NE.U32.AND P3, PT, R5, RZ, PT ;  /* 0x000000ff0500720c */ /* 0x000fe40003f65070 */
[----:B------:R-:W-:-:S02]  /*dc80*/  SEL R5, RZ, 0x4, P4 ;  /* 0x00000004ff057807 */ /* 0x000fc40002000000 */
[----:B------:R-:W-:Y:S02]  /*dc90*/  ISETP.GE.AND P4, PT, R191, UR5, PT ;  /* 0x00000005bf007c0c */ /* 0x000fe4000bf86270 */
[----:B------:R-:W-:Y:S01]  /*dca0*/  SEL R5, R5, RZ, P6 ;  /* 0x000000ff05057207 */ /* 0x000fe20003000000 */
[----:B------:R-:W-:Y:S01]  /*dcb0*/  LDGSTS.E [R190+0x1e000], desc[UR22][R130.64], P2 ;  /* 0x1e00000082be7fae */ /* 0x000fe200091a1016 */
[----:B------:R-:W-:Y:S02]  /*dcc0*/  SEL R23, RZ, 0x4, P4 ;  /* 0x00000004ff177807 */ /* 0x000fe40002000000 */
[----:B------:R-:W-:Y:S02]  /*dcd0*/  LOP3.LUT R191, R2, 0x24, RZ, 0xfc, !PT ;  /* 0x0000002402bf7812 */ /* 0x000fe400078efcff */
[----:B------:R-:W-:Y:S02]  /*dce0*/  ISETP.NE.U32.AND P4, PT, R5, RZ, PT ;  /* 0x000000ff0500720c */ /* 0x000fe40003f85070 */
[----:B------:R-:W-:-:S02]  /*dcf0*/  SEL R5, R23, RZ, P6 ;  /* 0x000000ff17057207 */ /* 0x000fc40003000000 */
[----:B------:R-:W-:Y:S02]  /*dd00*/  ISETP.GE.AND P5, PT, R191, UR5, PT ;  /* 0x00000005bf007c0c */ /* 0x000fe4000bfa6270 */
[----:B------:R-:W-:Y:S02]  /*dd10*/  LOP3.LUT R191, R2, 0x26, RZ, 0xfc, !PT ;  /* 0x0000002602bf7812 */ /* 0x000fe400078efcff */
[----:B------:R-:W-:Y:S02]  /*dd20*/  ISETP.NE.U32.AND P2, PT, R5, RZ, PT ;  /* 0x000000ff0500720c */ /* 0x000fe40003f45070 */
[----:B------:R-:W-:Y:S02]  /*dd30*/  SEL R5, RZ, 0x4, P5 ;  /* 0x00000004ff057807 */ /* 0x000fe40002800000 */
[----:B------:R-:W-:Y:S01]  /*dd40*/  ISETP.GE.AND P5, PT, R191, UR5, PT ;  /* 0x00000005bf007c0c */ /* 0x000fe2000bfa6270 */
[----:B------:R-:W-:Y:S01]  /*dd50*/  IMAD.WIDE R132, R6, 0x4, R132 ;  /* 0x0000000406847825 */ /* 0x000fe200078e0284 */
[----:B------:R-:W-:-:S02]  /*dd60*/  SEL R5, R5, RZ, P6 ;  /* 0x000000ff05057207 */ /* 0x000fc40003000000 */
[----:B------:R-:W-:Y:S02]  /*dd70*/  SEL R23, RZ, 0x4, P5 ;  /* 0x00000004ff177807 */ /* 0x000fe40002800000 */
[C---:B------:R-:W-:Y:S01]  /*dd80*/  LOP3.LUT R191, R2.reuse, 0x44, RZ, 0xfc, !PT ;  /* 0x0000004402bf7812 */ /* 0x040fe200078efcff */
[----:B------:R1:W-:Y:S01]  /*dd90*/  LDGSTS.E [R190+0x1e008], desc[UR22][R132.64], P3 ;  /* 0x1e00800084be7fae */ /* 0x0003e200099a1016 */
[----:B------:R-:W-:Y:S02]  /*dda0*/  ISETP.NE.U32.AND P5, PT, R5, RZ, PT ;  /* 0x000000ff0500720c */ /* 0x000fe40003fa5070 */
[----:B------:R-:W-:Y:S02]  /*ddb0*/  SEL R5, R23, RZ, P6 ;  /* 0x000000ff17057207 */ /* 0x000fe40003000000 */
[----:B------:R-:W-:Y:S02]  /*ddc0*/  ISETP.GE.AND P3, PT, R191, UR5, PT ;  /* 0x00000005bf007c0c */ /* 0x000fe4000bf66270 */
[----:B------:R-:W-:Y:S01]  /*ddd0*/  LOP3.LUT R191, R2, 0x46, RZ, 0xfc, !PT ;  /* 0x0000004602bf7812 */ /* 0x000fe200078efcff */
[----:B------:R-:W-:-:S04]  /*dde0*/  IMAD.WIDE R134, R6, 0x4, R134 ;  /* 0x0000000406867825 */ /* 0x000fc800078e0286 */
[----:B------:R-:W-:-:S04]  /*ddf0*/  IMAD.WIDE R136, R6, 0x4, R136 ;  /* 0x0000000406887825 */ /* 0x000fc800078e0288 */
[----:B------:R-:W-:-:S04]  /*de00*/  IMAD.WIDE R138, R6, 0x4, R138 ;  /* 0x00000004068a7825 */ /* 0x000fc800078e028a */
[----:B------:R-:W-:-:S04]  /*de10*/  IMAD.WIDE R140, R6, 0x4, R140 ;  /* 0x00000004068c7825 */ /* 0x000fc800078e028c */
[----:B------:R-:W-:Y:S01]  /*de20*/  IMAD.WIDE R142, R6, 0x4, R142 ;  /* 0x00000004068e7825 */ /* 0x000fe200078e028e */
[----:B------:R-:W-:-:S03]  /*de30*/  LOP3.LUT R185, R2, 0x2a, RZ, 0xfc, !PT ;  /* 0x0000002a02b97812 */ /* 0x000fc600078efcff */
[----:B------:R-:W-:-:S04]  /*de40*/  IMAD.WIDE R144, R6, 0x4, R144 ;  /* 0x0000000406907825 */ /* 0x000fc800078e0290 */
[----:B--2---:R-:W-:-:S05]  /*de50*/  IMAD.WIDE R216, R6, 0x4, R216 ;  /* 0x0000000406d87825 */ /* 0x004fca00078e02d8 */
[----:B------:R-:W-:Y:S01]  /*de60*/  LDGSTS.E [R9+0x18000], desc[UR22][R216.64], P4 ;  /* 0x18000000d8097fae */ /* 0x000fe2000a1a1016 */
[----:B------:R-:W-:Y:S02]  /*de70*/  ISETP.NE.U32.AND P4, PT, R5, RZ, PT ;  /* 0x000000ff0500720c */ /* 0x000fe40003f85070 */
[----:B------:R-:W-:Y:S02]  /*de80*/  SEL R5, RZ, 0x4, P3 ;  /* 0x00000004ff057807 */ /* 0x000fe40001800000 */
[----:B------:R-:W-:Y:S02]  /*de90*/  ISETP.GE.AND P3, PT, R191, UR5, PT ;  /* 0x00000005bf007c0c */ /* 0x000fe4000bf66270 */
[----:B------:R-:W-:Y:S02]  /*dea0*/  SEL R5, R5, RZ, P6 ;  /* 0x000000ff05057207 */ /* 0x000fe40003000000 */
[----:B------:R-:W-:Y:S01]  /*deb0*/  SEL R23, RZ, 0x4, P3 ;  /* 0x00000004ff177807 */ /* 0x000fe20001800000 */
[----:B----4-:R-:W-:Y:S01]  /*dec0*/  IMAD.WIDE R218, R6, 0x4, R218 ;  /* 0x0000000406da7825 */ /* 0x010fe200078e02da */
[----:B------:R-:W-:-:S02]  /*ded0*/  LOP3.LUT R191, R2, 0x64, RZ, 0xfc, !PT ;  /* 0x0000006402bf7812 */ /* 0x000fc400078efcff */
[----:B------:R-:W-:Y:S02]  /*dee0*/  ISETP.NE.U32.AND P3, PT, R5, RZ, PT ;  /* 0x000000ff0500720c */ /* 0x000fe40003f65070 */
[----:B------:R-:W-:Y:S01]  /*def0*/  SEL R5, R23, RZ, P6 ;  /* 0x000000ff17057207 */ /* 0x000fe20003000000 */
[----:B------:R-:W-:Y:S01]  /*df00*/  LDGSTS.E [R9+0x18008], desc[UR22][R218.64], P2 ;  /* 0x18008000da097fae */ /* 0x000fe200091a1016 */
[----:B------:R-:W-:Y:S02]  /*df10*/  ISETP.GE.AND P2, PT, R191, UR5, PT ;  /* 0x00000005bf007c0c */ /* 0x000fe4000bf46270 */
[----:B------:R-:W-:Y:S01]  /*df20*/  LOP3.LUT R191, R2, 0x66, RZ, 0xfc, !PT ;  /* 0x0000006602bf7812 */ /* 0x000fe200078efcff */
[----:B------:R-:W-:Y:S01]  /*df30*/  LDGSTS.E [R9+0x1a000], desc[UR22][R134.64], P5 ;  /* 0x1a00000086097fae */ /* 0x000fe2000a9a1016 */
[----:B------:R-:W-:Y:S02]  /*df40*/  ISETP.NE.U32.AND P5, PT, R5, RZ, PT ;  /* 0x000000ff0500720c */ /* 0x000fe40003fa5070 */
[----:B------:R-:W-:Y:S01]  /*df50*/  SEL R5, RZ, 0x4, P2 ;  /* 0x00000004ff057807 */ /* 0x000fe20001000000 */
[----:B------:R-:W-:Y:S01]  /*df60*/  LDGSTS.E [R9+0x1a008], desc[UR22][R136.64], P4 ;  /* 0x1a00800088097fae */ /* 0x000fe2000a1a1016 */
[----:B------:R-:W-:-:S02]  /*df70*/  ISETP.GE.AND P2, PT, R191, UR5, PT ;  /* 0x00000005bf007c0c */ /* 0x000fc4000bf46270 */
[----:B------:R-:W-:Y:S01]  /*df80*/  SEL R5, R5, RZ, P6 ;  /* 0x000000ff05057207 */ /* 0x000fe20003000000 */
[----:B------:R-:W-:Y:S01]  /*df90*/  LDGSTS.E [R9+0x1c000], desc[UR22][R138.64], P3 ;  /* 0x1c0000008a097fae */ /* 0x000fe200099a1016 */
[----:B------:R-:W-:Y:S02]  /*dfa0*/  SEL R23, RZ, 0x4, P2 ;  /* 0x00000004ff177807 */ /* 0x000fe40001000000 */
[----:B------:R-:W-:Y:S02]  /*dfb0*/  LOP3.LUT R191, R2, 0x8, RZ, 0xfc, !PT ;  /* 0x0000000802bf7812 */ /* 0x000fe400078efcff */
[----:B------:R-:W-:Y:S01]  /*dfc0*/  ISETP.NE.U32.AND P2, PT, R5, RZ, PT ;  /* 0x000000ff0500720c */ /* 0x000fe20003f45070 */
[----:B------:R-:W-:Y:S01]  /*dfd0*/  LDGSTS.E [R9+0x1c008], desc[UR22][R140.64], P5 ;  /* 0x1c0080008c097fae */ /* 0x000fe2000a9a1016 */
[----:B------:R-:W-:Y:S02]  /*dfe0*/  SEL R5, R23, RZ, P6 ;  /* 0x000000ff17057207 */ /* 0x000fe40003000000 */
[----:B------:R-:W-:-:S02]  /*dff0*/  ISETP.GE.AND P4, PT, R191, UR5, PT ;  /* 0x00000005bf007c0c */ /* 0x000fc4000bf86270 */
[C---:B------:R-:W-:Y:S02]  /*e000*/  LOP3.LUT R191, R2.reuse, 0xa, RZ, 0xfc, !PT ;  /* 0x0000000a02bf7812 */ /* 0x040fe400078efcff */
[----:B------:R-:W-:Y:S02]  /*e010*/  ISETP.NE.U32.AND P3, PT, R5, RZ, PT ;  /* 0x000000ff0500720c */ /* 0x000fe40003f65070 */
[----:B------:R-:W-:Y:S02]  /*e020*/  SEL R5, RZ, 0x4, P4 ;  /* 0x00000004ff057807 */ /* 0x000fe40002000000 */
[----:B------:R-:W-:Y:S01]  /*e030*/  ISETP.GE.AND P4, PT, R191, UR5, PT ;  /* 0x00000005bf007c0c */ /* 0x000fe2000bf86270 */
[----:B------:R-:W-:Y:S01]  /*e040*/  LDGSTS.E [R9+0x1e000], desc[UR22][R142.64], P2 ;  /* 0x1e0000008e097fae */ /* 0x000fe200091a1016 */
[----:B------:R-:W-:-:S04]  /*e050*/  LOP3.LUT R191, R2, 0x28, RZ, 0xfc, !PT ;  /* 0x0000002802bf7812 */ /* 0x000fc800078efcff */
[----:B------:R-:W-:Y:S02]  /*e060*/  ISETP.GE.AND P5, PT, R191, UR5, PT ;  /* 0x00000005bf007c0c */ /* 0x000fe4000bfa6270 */
[----:B------:R-:W2:Y:S01]  /*e070*/  LDL.LU.64 R190, [R1+0x138] ;  /* 0x0001380001be7983 */ /* 0x000ea20000300a00 */
[----:B------:R-:W-:Y:S02]  /*e080*/  SEL R5, R5, RZ, P6 ;  /* 0x000000ff05057207 */ /* 0x000fe40003000000 */
[----:B------:R-:W-:Y:S01]  /*e090*/  SEL R23, RZ, 0x4, P4 ;  /* 0x00000004ff177807 */ /* 0x000fe20002000000 */
[C---:B---3--:R-:W-:Y:S01]  /*e0a0*/  IMAD.WIDE R92, R6.reuse, 0x4, R186 ;  /* 0x00000004065c7825 */ /* 0x048fe200078e02ba */
[----:B------:R-:W-:Y:S01]  /*e0b0*/  ISETP.NE.U32.AND P4, PT, R5, RZ, PT ;  /* 0x000000ff0500720c */ /* 0x000fe20003f85070 */
[----:B------:R-:W3:Y:S01]  /*e0c0*/  LDL.LU.64 R186, [R1+0x190] ;  /* 0x0001900001ba7983 */ /* 0x000ee20000300a00 */
[----:B------:R-:W-:Y:S01]  /*e0d0*/  SEL R5, R23, RZ, P6 ;  /* 0x000000ff17057207 */ /* 0x000fe20003000000 */
[----:B------:R-:W-:-:S02]  /*e0e0*/  IMAD.WIDE R96, R6, 0x4, R182 ;  /* 0x0000000406607825 */ /* 0x000fc400078e02b6 */
[----:B------:R-:W-:Y:S01]  /*e0f0*/  LDGSTS.E [R9+0x1e008], desc[UR22][R144.64], P3 ;  /* 0x1e00800090097fae */ /* 0x000fe200099a1016 */
[----:B------:R-:W-:Y:S02]  /*e100*/  ISETP.NE.U32.AND P2, PT, R5, RZ, PT ;  /* 0x000000ff0500720c */ /* 0x000fe40003f45070 */
[----:B------:R-:W-:Y:S02]  /*e110*/  SEL R5, RZ, 0x4, P5 ;  /* 0x00000004ff057807 */ /* 0x000fe40002800000 */
[----:B------:R-:W-:Y:S02]  /*e120*/  ISETP.GE.AND P5, PT, R185, UR5, PT ;  /* 0x00000005b9007c0c */ /* 0x000fe4000bfa6270 */
[----:B------:R-:W-:Y:S01]  /*e130*/  SEL R5, R5, RZ, P6 ;  /* 0x000000ff05057207 */ /* 0x000fe20003000000 */
[----:B------:R-:W-:Y:S01]  /*e140*/  LDGSTS.E [R10+0x18000], desc[UR22][R96.64], P4 ;  /* 0x18000000600a7fae */ /* 0x000fe2000a1a1016 */
        /* <DEDUP_REMOVED lines=8> */
[----:B------:R-:W-:Y:S02]  /*e1d0*/  ISETP.GE.AND P3, PT, R185, UR5, PT ;  /* 0x00000005b9007c0c */ /* 0x000fe4000bf66270 */
[----:B------:R-:W4:Y:S04]  /*e1e0*/  LDL.LU.64 R184, [R1+0x188] ;  /* 0x0001880001b87983 */ /* 0x000f280000300a00 */
[----:B------:R-:W4:Y:S01]  /*e1f0*/  LDL.LU.64 R180, [R1+0x130] ;  /* 0x0001300001b47983 */ /* 0x000f220000300a00 */
[----:B------:R-:W-:Y:S01]  /*e200*/  SEL R5, R5, RZ, P6 ;  /* 0x000000ff05057207 */ /* 0x000fe20003000000 */
[----:B------:R-:W-:Y:S01]  /*e210*/  IMAD.WIDE R94, R6, 0x4, R188 ;  /* 0x00000004065e7825 */ /* 0x000fe200078e02bc */
[----:B------:R-:W-:Y:S01]  /*e220*/  SEL R23, RZ, 0x4, P3 ;  /* 0x00000004ff177807 */ /* 0x000fe20001800000 */
[----:B------:R-:W4:Y:S01]  /*e230*/  LDL.LU.64 R182, [R1+0x128] ;  /* 0x0001280001b67983 */ /* 0x000f220000300a00 */
[----:B------:R-:W-:-:S02]  /*e240*/  LOP3.LUT R189, R2, 0x68, RZ, 0xfc, !PT ;  /* 0x0000006802bd7812 */ /* 0x000fc400078efcff */
[----:B------:R-:W-:Y:S01]  /*e250*/  ISETP.NE.U32.AND P3, PT, R5, RZ, PT ;  /* 0x000000ff0500720c */ /* 0x000fe20003f65070 */
[----:B------:R-:W-:Y:S01]  /*e260*/  LDGSTS.E [R10+0x18008], desc[UR22][R94.64], P2 ;  /* 0x180080005e0a7fae */ /* 0x000fe200091a1016 */
[----:B------:R-:W-:Y:S02]  /*e270*/  SEL R5, R23, RZ, P6 ;  /* 0x000000ff17057207 */ /* 0x000fe40003000000 */
[----:B------:R-:W-:Y:S01]  /*e280*/  ISETP.GE.AND P2, PT, R189, UR5, PT ;  /* 0x00000005bd007c0c */ /* 0x000fe2000bf46270 */
[----:B------:R-:W-:Y:S01]  /*e290*/  LDGSTS.E [R10+0x1a000], desc[UR22][R92.64], P5 ;  /* 0x1a0000005c0a7fae */ /* 0x000fe2000a9a1016 */
[----:B------:R-:W-:Y:S02]  /*e2a0*/  LOP3.LUT R189, R2, 0x6a, RZ, 0xfc, !PT ;  /* 0x0000006a02bd7812 */ /* 0x000fe400078efcff */
[----:B------:R-:W-:Y:S02]  /*e2b0*/  ISETP.NE.U32.AND P5, PT, R5, RZ, PT ;  /* 0x000000ff0500720c */ /* 0x000fe40003fa5070 */
[----:B------:R-:W-:-:S02]  /*e2c0*/  SEL R5, RZ, 0x4, P2 ;  /* 0x00000004ff057807 */ /* 0x000fc40001000000 */
[----:B------:R-:W-:Y:S02]  /*e2d0*/  ISETP.GE.AND P2, PT, R189, UR5, PT ;  /* 0x00000005bd007c0c */ /* 0x000fe4000bf46270 */
[----:B------:R-:W-:Y:S02]  /*e2e0*/  SEL R5, R5, RZ, P6 ;  /* 0x000000ff05057207 */ /* 0x000fe40003000000 */
[----:B------:R-:W-:Y:S01]  /*e2f0*/  SEL R23, RZ, 0x4, P2 ;  /* 0x00000004ff177807 */ /* 0x000fe20001000000 */
[C---:B------:R-:W-:Y:S01]  /*e300*/  IMAD.WIDE R146, R6.reuse, 0x4, R146 ;  /* 0x0000000406927825 */ /* 0x040fe200078e0292 */
[----:B------:R-:W-:Y:S02]  /*e310*/  ISETP.NE.U32.AND P2, PT, R5, RZ, PT ;  /* 0x000000ff0500720c */ /* 0x000fe40003f45070 */
[----:B------:R-:W-:Y:S01]  /*e320*/  SEL R5, R23, RZ, P6 ;  /* 0x000000ff17057207 */ /* 0x000fe20003000000 */
[----:B------:R-:W-:-:S04]  /*e330*/  IMAD.WIDE R148, R6, 0x4, R148 ;  /* 0x0000000406947825 */ /* 0x000fc800078e0294 */
[----:B------:R-:W-:Y:S01]  /*e340*/  IMAD.WIDE R150, R6, 0x4, R150 ;  /* 0x0000000406967825 */ /* 0x000fe200078e0296 */
[----:B------:R-:W-:-:S03]  /*e350*/  LOP3.LUT R189, R2, 0x4c, RZ, 0xfc, !PT ;  /* 0x0000004c02bd7812 */ /* 0x000fc600078efcff */
[----:B------:R-:W-:-:S04]  /*e360*/  IMAD.WIDE R152, R6, 0x4, R152 ;  /* 0x0000000406987825 */ /* 0x000fc800078e0298 */
[----:B--2---:R-:W-:Y:S01]  /*e370*/  IMAD.WIDE R90, R6, 0x4, R190 ;  /* 0x00000004065a7825 */ /* 0x004fe200078e02be */
[----:B------:R-:W-:-:S04]  /*e380*/  LOP3.LUT R191, R2, 0xc, RZ, 0xfc, !PT ;  /* 0x0000000c02bf7812 */ /* 0x000fc800078efcff */
        /* <DEDUP_REMOVED lines=11> */
[----:B------:R-:W-:Y:S02]  /*e440*/  LOP3.LUT R191, R2, 0x2c, RZ, 0xfc, !PT ;  /* 0x0000002c02bf7812 */ /* 0x000fe400078efcff */
[----:B------:R-:W-:Y:S01]  /*e450*/  ISETP.NE.U32.AND P4, PT, R5, RZ, PT ;  /* 0x000000ff0500720c */ /* 0x000fe20003f85070 */
[----:B---3--:R-:W-:Y:S01]  /*e460*/  IMAD.WIDE R88, R6, 0x4, R186 ;  /* 0x0000000406587825 */ /* 0x008fe200078e02ba */
[----:B------:R-:W-:Y:S01]  /*e470*/  SEL R5, R23, RZ, P6 ;  /* 0x000000ff17057207 */ /* 0x000fe20003000000 */
[----:B------:R-:W-:Y:S01]  /*e480*/  LDGSTS.E [R10+0x1e008], desc[UR22][R152.64], P3 ;  /* 0x1e008000980a7fae */ /* 0x000fe200099a1016 */
[----:B------:R-:W-:Y:S02]  /*e490*/  ISETP.GE.AND P5, PT, R191, UR5, PT ;  /* 0x00000005bf007c0c */ /* 0x000fe4000bfa6270 */
[----:B------:R-:W-:Y:S02]  /*e4a0*/  LOP3.LUT R191, R2, 0x2e, RZ, 0xfc, !PT ;  /* 0x0000002e02bf7812 */ /* 0x000fe400078efcff */
[----:B------:R-:W-:-:S02]  /*e4b0*/  ISETP.NE.U32.AND P2, PT, R5, RZ, PT ;  /* 0x000000ff0500720c */ /* 0x000fc40003f45070 */
[----:B------:R-:W-:Y:S02]  /*e4c0*/  SEL R5, RZ, 0x4, P5 ;  /* 0x00000004ff057807 */ /* 0x000fe40002800000 */
[----:B------:R-:W-:Y:S01]  /*e4d0*/  ISETP.GE.AND P5, PT, R191, UR5, PT ;  /* 0x00000005bf007c0c */ /* 0x000fe2000bfa6270 */
[----:B------:R-:W-:Y:S01]  /*e4e0*/  LDGSTS.E [R11+0x18000], desc[UR22][R88.64], P4 ;  /* 0x18000000580b7fae */ /* 0x000fe2000a1a1016 */
[----:B------:R-:W-:Y:S02]  /*e4f0*/  SEL R5, R5, RZ, P6 ;  /* 0x000000ff05057207 */ /* 0x000fe40003000000 */
[----:B------:R-:W-:Y:S01]  /*e500*/  SEL R23, RZ, 0x4, P5 ;  /* 0x00000004ff177807 */ /* 0x000fe20002800000 */
[----:B------:R-:W1:Y:S01]  /*e510*/  LDL.LU.64 R190, [R1+0xe0] ;  /* 0x0000e00001be7983 */ /* 0x000e620000300a00 */
[----:B------:R-:W-:Y:S02]  /*e520*/  ISETP.NE.U32.AND P5, PT, R5, RZ, PT ;  /* 0x000000ff0500720c */ /* 0x000fe40003fa5070 */
[----:B------:R-:W-:-:S02]  /*e530*/  SEL R5, R23, RZ, P6 ;  /* 0x000000ff17057207 */ /* 0x000fc40003000000 */
[----:B------:R-:W-:Y:S02]  /*e540*/  ISETP.GE.AND P3, PT, R189, UR5, PT ;  /* 0x00000005bd007c0c */ /* 0x000fe4000bf66270 */
[----:B------:R-:W-:Y:S02]  /*e550*/  LOP3.LUT R189, R2, 0x4e, RZ, 0xfc, !PT ;  /* 0x0000004e02bd7812 */ /* 0x000fe400078efcff */
[----:B------:R-:W-:Y:S02]  /*e560*/  ISETP.NE.U32.AND P4, PT, R5, RZ, PT ;  /* 0x000000ff0500720c */ /* 0x000fe40003f85070 */
[----:B------:R-:W-:Y:S02]  /*e570*/  SEL R5, RZ, 0x4, P3 ;  /* 0x00000004ff057807 */ /* 0x000fe40001800000 */
[----:B------:R-:W-:Y:S01]  /*e580*/  ISETP.GE.AND P3, PT, R189, UR5, PT ;  /* 0x00000005bd007c0c */ /* 0x000fe2000bf66270 */
[----:B----4-:R-:W-:Y:S01]  /*e590*/  IMAD.WIDE R86, R6, 0x4, R184 ;  /* 0x0000000406567825 */ /* 0x010fe200078e02b8 */
[----:B------:R-:W2:Y:S01]  /*e5a0*/  LDL.LU.64 R188, [R1+0xd8] ;  /* 0x0000d80001bc7983 */ /* 0x000ea20000300a00 */
[----:B------:R-:W-:-:S02]  /*e5b0*/  SEL R5, R5, RZ, P6 ;  /* 0x000000ff05057207 */ /* 0x000fc40003000000 */
[----:B------:R-:W-:Y:S01]  /*e5c0*/  SEL R23, RZ, 0x4, P3 ;  /* 0x00000004ff177807 */ /* 0x000fe20001800000 */
[----:B------:R-:W3:Y:S01]  /*e5d0*/  LDL.LU.64 R186, [R1+0x90] ;  /* 0x0000900001ba7983 */ /* 0x000ee20000300a00 */
[----:B------:R-:W-:Y:S01]  /*e5e0*/  LOP3.LUT R185, R2, 0x6c, RZ, 0xfc, !PT ;  /* 0x0000006c02b97812 */ /* 0x000fe200078efcff */
[----:B------:R-:W-:Y:S01]  /*e5f0*/  IMAD.WIDE R250, R6, 0x4, R180 ;  /* 0x0000000406fa7825 */ /* 0x000fe200078e02b4 */
        /* <DEDUP_REMOVED lines=8> */
[----:B------:R-:W-:Y:S02]  /*e680*/  ISETP.GE.AND P2, PT, R185, UR5, PT ;  /* 0x00000005b9007c0c */ /* 0x000fe4000bf46270 */
[----:B------:R-:W4:Y:S04]  /*e690*/  LDL.LU.64 R184, [R1+0x88] ;  /* 0x0000880001b87983 */ /* 0x000f280000300a00 */
[----:B------:R-:W4:Y:S04]  /*e6a0*/  LDL.LU.64 R178, [R1+0x180] ;  /* 0x0001800001b27983 */ /* 0x000f280000300a00 */
        /* <DEDUP_REMOVED lines=10> */
[----:B------:R-:W-:Y:S02]  /*e750*/  ISETP.GE.AND P4, PT, R183, UR5, PT ;  /* 0x00000005b7007c0c */ /* 0x000fe4000bf86270 */
[C---:B------:R-:W-:Y:S02]  /*e760*/  LOP3.LUT R183, R2.reuse, 0x12, RZ, 0xfc, !PT ;  /* 0x0000001202b77812 */ /* 0x040fe400078efcff */
[----:B------:R-:W-:Y:S01]  /*e770*/  LOP3.LUT R181, R2, 0x50, RZ, 0xfc, !PT ;  /* 0x0000005002b57812 */ /* 0x000fe200078efcff */
[----:B-1----:R-:W-:-:S05]  /*e780*/  IMAD.WIDE R190, R6, 0x4, R190 ;  /* 0x0000000406be7825 */ /* 0x002fca00078e02be */
[----:B------:R-:W-:Y:S01]  /*e790*/  LDGSTS.E [R11+0x1c000], desc[UR22][R190.64], P3 ;  /* 0x1c000000be0b7fae */ /* 0x000fe200099a1016 */
[----:B------:R-:W-:Y:S02]  /*e7a0*/  ISETP.NE.U32.AND P3, PT, R5, RZ, PT ;  /* 0x000000ff0500720c */ /* 0x000fe40003f65070 */
[----:B------:R-:W-:Y:S02]  /*e7b0*/  SEL R5, RZ, 0x4, P4 ;  /* 0x00000004ff057807 */ /* 0x000fe40002000000 */
[----:B------:R-:W-:Y:S02]  /*e7c0*/  ISETP.GE.AND P4, PT, R183, UR5, PT ;  /* 0x00000005b7007c0c */ /* 0x000fe4000bf86270 */
[----:B------:R-:W-:Y:S02]  /*e7d0*/  SEL R5, R5, RZ, P6 ;  /* 0x000000ff05057207 */ /* 0x000fe40003000000 */
[----:B------:R-:W-:Y:S01]  /*e7e0*/  SEL R23, RZ, 0x4, P4 ;  /* 0x00000004ff177807 */ /* 0x000fe20002000000 */
[----:B--2---:R-:W-:Y:S01]  /*e7f0*/  IMAD.WIDE R188, R6, 0x4, R188 ;  /* 0x0000000406bc7825 */ /* 0x004fe200078e02bc */
[----:B------:R-:W-:-:S02]  /*e800*/  LOP3.LUT R183, R2, 0x30, RZ, 0xfc, !PT ;  /* 0x0000003002b77812 */ /* 0x000fc400078efcff */
[----:B------:R-:W-:Y:S01]  /*e810*/  ISETP.NE.U32.AND P4, PT, R5, RZ, PT ;  /* 0x000000ff0500720c */ /* 0x000fe20003f85070 */
[----:B---3--:R-:W-:Y:S01]  /*e820*/  IMAD.WIDE R186, R6, 0x4, R186 ;  /* 0x0000000406ba7825 */ /* 0x008fe200078e02ba */
[----:B------:R-:W-:Y:S01]  /*e830*/  SEL R5, R23, RZ, P6 ;  /* 0x000000ff17057207 */ /* 0x000fe20003000000 */
[----:B------:R-:W-:Y:S01]  /*e840*/  LDGSTS.E [R11+0x1c008], desc[UR22][R188.64], P5 ;  /* 0x1c008000bc0b7fae */ /* 0x000fe2000a9a1016 */
[----:B------:R-:W-:Y:S02]  /*e850*/  ISETP.GE.AND P5, PT, R183, UR5, PT ;  /* 0x00000005b7007c0c */ /* 0x000fe4000bfa6270 */
[----:B------:R-:W-:Y:S01]  /*e860*/  LOP3.LUT R183, R2, 0x32, RZ, 0xfc, !PT ;  /* 0x0000003202b77812 */ /* 0x000fe200078efcff */
[----:B------:R-:W-:Y:S01]  /*e870*/  LDGSTS.E [R11+0x1e000], desc[UR22][R186.64], P2 ;  /* 0x1e000000ba0b7fae */ /* 0x000fe200091a1016 */
[----:B------:R-:W-:Y:S02]  /*e880*/  ISETP.NE.U32.AND P2, PT, R5, RZ, PT ;  /* 0x000000ff0500720c */ /* 0x000fe40003f45070 */
[----:B------:R-:W-:-:S02]  /*e890*/  SEL R5, RZ, 0x4, P5 ;  /* 0x00000004ff057807 */ /* 0x000fc40002800000 */
[----:B------:R-:W-:Y:S02]  /*e8a0*/  ISETP.GE.AND P5, PT, R183, UR5, PT ;  /* 0x00000005b7007c0c */ /* 0x000fe4000bfa6270 */
[----:B------:R-:W-:Y:S01]  /*e8b0*/  SEL R5, R5, RZ, P6 ;  /* 0x000000ff05057207 */ /* 0x000fe20003000000 */
[----:B------:R-:W2:Y:S01]  /*e8c0*/  LDL.LU.64 R182, [R1+0xd0] ;  /* 0x0000d00001b67983 */ /* 0x000ea20000300a00 */
[----:B------:R-:W-:Y:S01]  /*e8d0*/  SEL R23, RZ, 0x4, P5 ;  /* 0x00000004ff177807 */ /* 0x000fe20002800000 */
[----:B----4-:R-:W-:Y:S01]  /*e8e0*/  IMAD.WIDE R184, R6, 0x4, R184 ;  /* 0x0000000406b87825 */ /* 0x010fe200078e02b8 */
[----:B------:R-:W-:-:S03]  /*e8f0*/  ISETP.NE.U32.AND P5, PT, R5, RZ, PT ;  /* 0x000000ff0500720c */ /* 0x000fc60003fa5070 */
[----:B------:R-:W-:Y:S01]  /*e900*/  IMAD.WIDE R72, R6, 0x4, R178 ;  /* 0x0000000406487825 */ /* 0x000fe200078e02b2 */
[----:B------:R-:W-:Y:S01]  /*e910*/  LDGSTS.E [R11+0x1e008], desc[UR22][R184.64], P3 ;  /* 0x1e008000b80b7fae */ /* 0x000fe200099a1016 */
[----:B------:R-:W-:Y:S02]  /*e920*/  SEL R5, R23, RZ, P6 ;  /* 0x000000ff17057207 */ /* 0x000fe40003000000 */
[----:B------:R-:W-:Y:S01]  /*e930*/  ISETP.GE.AND P3, PT, R181, UR5, PT ;  /* 0x00000005b5007c0c */ /* 0x000fe2000bf66270 */
[----:B------:R-:W-:Y:S01]  /*e940*/  LDGSTS.E [R12+0x18000], desc[UR22][R72.64], P4 ;  /* 0x18000000480c7fae */ /* 0x000fe2000a1a1016 */
[----:B------:R-:W-:Y:S02]  /*e950*/  LOP3.LUT R181, R2, 0x52, RZ, 0xfc, !PT ;  /* 0x0000005202b57812 */ /* 0x000fe400078efcff */
[----:B------:R-:W-:Y:S02]  /*e960*/  ISETP.NE.U32.AND P4, PT, R5, RZ, PT ;  /* 0x000000ff0500720c */ /* 0x000fe40003f85070 */
[----:B------:R-:W-:-:S02]  /*e970*/  SEL R5, RZ, 0x4, P3 ;  /* 0x00000004ff057807 */ /* 0x000fc40001800000 */
[----:B------:R-:W-:Y:S01]  /*e980*/  ISETP.GE.AND P3, PT, R181, UR5, PT ;  /* 0x00000005b5007c0c */ /* 0x000fe2000bf66270 */
[----:B------:R-:W-:Y:S01]  /*e990*/  IMAD.WIDE R70, R6, 0x4, R176 ;  /* 0x0000000406467825 */ /* 0x000fe200078e02b0 */
[----:B------:R-:W3:Y:S01]  /*e9a0*/  LDL.LU.64 R180, [R1+0xc8] ;  /* 0x0000c80001b47983 */ /* 0x000ee20000300a00 */
[----:B------:R-:W-:Y:S02]  /*e9b0*/  SEL R5, R5, RZ, P6 ;  /* 0x000000ff05057207 */ /* 0x000fe40003000000 */
[----:B------:R-:W-:Y:S01]  /*e9c0*/  SEL R23, RZ, 0x4, P3 ;  /* 0x00000004ff177807 */ /* 0x000fe20001800000 */
[----:B------:R-:W4:Y:S01]  /*e9d0*/  LDL.LU.64 R178, [R1+0x80] ;  /* 0x0000800001b27983 */ /* 0x000f220000300a00 */
[----:B------:R-:W-:Y:S01]  /*e9e0*/  LOP3.LUT R177, R2, 0x70, RZ, 0xfc, !PT ;  /* 0x0000007002b17812 */ /* 0x000fe200078efcff */
[----:B------:R-:W-:Y:S01]  /*e9f0*/  IMAD.WIDE R246, R6, 0x4, R168 ;  /* 0x0000000406f67825 */ /* 0x000fe200078e02a8 */
[----:B------:R-:W-:Y:S01]  /*ea00*/  ISETP.NE.U32.AND P3, PT, R5, RZ, PT ;  /* 0x000000ff0500720c */ /* 0x000fe20003f65070 */
[----:B------:R-:W-:Y:S01]  /*ea10*/  LDGSTS.E [R12+0x18008], desc[UR22][R70.64], P2 ;  /* 0x18008000460c7fae */ /* 0x000fe200091a1016 */
[----:B------:R-:W-:-:S02]  /*ea20*/  SEL R5, R23, RZ, P6 ;  /* 0x000000ff17057207 */ /* 0x000fc40003000000 */
[----:B------:R-:W-:Y:S01]  /*ea30*/  ISETP.GE.AND P2, PT, R177, UR5, PT ;  /* 0x00000005b1007c0c */ /* 0x000fe2000bf46270 */
[----:B------:R-:W-:Y:S01]  /*ea40*/  LDGSTS.E [R12+0x1a000], desc[UR22][R246.64], P5 ;  /* 0x1a000000f60c7fae */ /* 0x000fe2000a9a1016 */
[----:B------:R-:W-:Y:S02]  /*ea50*/  LOP3.LUT R177, R2, 0x72, RZ, 0xfc, !PT ;  /* 0x0000007202b17812 */ /* 0x000fe400078efcff */
        /* <DEDUP_REMOVED lines=18> */
[----:B--2---:R-:W-:-:S05]  /*eb80*/  IMAD.WIDE R182, R6, 0x4, R182 ;  /* 0x0000000406b67825 */ /* 0x004fca00078e02b6 */
[----:B------:R-:W-:Y:S01]  /*eb90*/  LDGSTS.E [R12+0x1c000], desc[UR22][R182.64], P3 ;  /* 0x1c000000b60c7fae */ /* 0x000fe200099a1016 */
[----:B------:R-:W-:Y:S02]  /*eba0*/  ISETP.NE.U32.AND P3, PT, R5, RZ, PT ;  /* 0x000000ff0500720c */ /* 0x000fe40003f65070 */
[----:B------:R-:W-:Y:S02]  /*ebb0*/  SEL R5, RZ, 0x4, P4 ;  /* 0x00000004ff057807 */ /* 0x000fe40002000000 */
[----:B------:R-:W-:Y:S02]  /*ebc0*/  ISETP.GE.AND P4, PT, R175, UR5, PT ;  /* 0x00000005af007c0c */ /* 0x000fe4000bf86270 */
[----:B------:R-:W-:Y:S02]  /*ebd0*/  SEL R5, R5, RZ, P6 ;  /* 0x000000ff05057207 */ /* 0x000fe40003000000 */
[----:B------:R-:W-:Y:S02]  /*ebe0*/  SEL R23, RZ, 0x4, P4 ;  /* 0x00000004ff177807 */ /* 0x000fe40002000000 */
[----:B------:R-:W-:Y:S01]  /*ebf0*/  LOP3.LUT R175, R2, 0x34, RZ, 0xfc, !PT ;  /* 0x0000003402af7812 */ /* 0x000fe200078efcff */
[----:B---3--:R-:W-:Y:S01]  /*ec00*/  IMAD.WIDE R180, R6, 0x4, R180 ;  /* 0x0000000406b47825 */ /* 0x008fe200078e02b4 */
[----:B------:R-:W-:-:S03]  /*ec10*/  ISETP.NE.U32.AND P4, PT, R5, RZ, PT ;  /* 0x000000ff0500720c */ /* 0x000fc60003f85070 */
[----:B----4-:R-:W-:Y:S01]  /*ec20*/  IMAD.WIDE R178, R6, 0x4, R178 ;  /* 0x0000000406b27825 */ /* 0x010fe200078e02b2 */
[----:B------:R-:W-:Y:S01]  /*ec30*/  SEL R5, R23, RZ, P6 ;  /* 0x000000ff17057207 */ /* 0x000fe20003000000 */
[----:B------:R-:W-:Y:S01]  /*ec40*/  LDGSTS.E [R12+0x1c008], desc[UR22][R180.64], P5 ;  /* 0x1c008000b40c7fae */ /* 0x000fe2000a9a1016 */
[----:B------:R-:W-:Y:S02]  /*ec50*/  ISETP.GE.AND P5, PT, R175, UR5, PT ;  /* 0x00000005af007c0c */ /* 0x000fe4000bfa6270 */
[----:B------:R-:W-:Y:S01]  /*ec60*/  LOP3.LUT R175, R2, 0x36, RZ, 0xfc, !PT ;  /* 0x0000003602af7812 */ /* 0x000fe200078efcff */
[----:B------:R-:W-:Y:S01]  /*ec70*/  LDGSTS.E [R12+0x1e000], desc[UR22][R178.64], P2 ;  /* 0x1e000000b20c7fae */ /* 0x000fe200091a1016 */
[----:B------:R-:W-:Y:S02]  /*ec80*/  ISETP.NE.U32.AND P2, PT, R5, RZ, PT ;  /* 0x000000ff0500720c */ /* 0x000fe40003f45070 */
[----:B------:R-:W-:Y:S02]  /*ec90*/  SEL R5, RZ, 0x4, P5 ;  /* 0x00000004ff057807 */ /* 0x000fe40002800000 */
[----:B------:R-:W-:-:S02]  /*eca0*/  ISETP.GE.AND P5, PT, R175, UR5, PT ;  /* 0x00000005af007c0c */ /* 0x000fc4000bfa6270 */
[----:B------:R-:W-:Y:S01]  /*ecb0*/  SEL R5, R5, RZ, P6 ;  /* 0x000000ff05057207 */ /* 0x000fe20003000000 */
[----:B------:R-:W2:Y:S01]  /*ecc0*/  LDL.LU.64 R174, [R1+0xc0] ;  /* 0x0000c00001ae7983 */ /* 0x000ea20000300a00 */
[----:B------:R-:W-:Y:S01]  /*ecd0*/  SEL R23, RZ, 0x4, P5 ;  /* 0x00000004ff177807 */ /* 0x000fe20002800000 */
[----:B------:R-:W-:Y:S01]  /*ece0*/  IMAD.WIDE R176, R6, 0x4, R176 ;  /* 0x0000000406b07825 */ /* 0x000fe200078e02b0 */
[----:B------:R-:W-:-:S03]  /*ecf0*/  ISETP.NE.U32.AND P5, PT, R5, RZ, PT ;  /* 0x000000ff0500720c */ /* 0x000fc60003fa5070 */
[----:B------:R-:W-:Y:S01]  /*ed00*/  IMAD.WIDE R32, R6, 0x4, R170 ;  /* 0x0000000406207825 */ /* 0x000fe200078e02aa */
[----:B------:R-:W-:Y:S01]  /*ed10*/  SEL R5, R23, RZ, P6 ;  /* 0x000000ff17057207 */ /* 0x000fe20003000000 */
[----:B------:R-:W-:Y:S01]  /*ed20*/  LDGSTS.E [R12+0x1e008], desc[UR22][R176.64], P3 ;  /* 0x1e008000b00c7fae */ /* 0x000fe200099a1016 */
[----:B------:R-:W-:Y:S02]  /*ed30*/  ISETP.GE.AND P3, PT, R167, UR5, PT ;  /* 0x00000005a7007c0c */ /* 0x000fe4000bf66270 */
[----:B------:R-:W-:Y:S01]  /*ed40*/  LOP3.LUT R167, R2, 0x56, RZ, 0xfc, !PT ;  /* 0x0000005602a77812 */ /* 0x000fe200078efcff */
[----:B------:R-:W-:Y:S01]  /*ed50*/  LDGSTS.E [R13+0x18000], desc[UR22][R32.64], P4 ;  /* 0x18000000200d7fae */ /* 0x000fe2000a1a1016 */
[----:B------:R-:W-:Y:S02]  /*ed60*/  ISETP.NE.U32.AND P4, PT, R5, RZ, PT ;  /* 0x000000ff0500720c */ /* 0x000fe40003f85070 */
[----:B------:R-:W-:Y:S02]  /*ed70*/  SEL R5, RZ, 0x4, P3 ;  /* 0x00000004ff057807 */ /* 0x000fe40001800000 */
[----:B------:R-:W-:Y:S01]  /*ed80*/  ISETP.GE.AND P3, PT, R167, UR5, PT ;  /* 0x00000005a7007c0c */ /* 0x000fe2000bf66270 */
[----:B------:R-:W-:Y:S01]  /*ed90*/  IMAD.WIDE R30, R6, 0x4, R168 ;  /* 0x00000004061e7825 */ /* 0x000fe200078e02a8 */
[----:B------:R-:W3:Y:S01]  /*eda0*/  LDL.LU.64 R166, [R1+0xb8] ;  /* 0x0000b80001a67983 */ /* 0x000ee20000300a00 */
[----:B------:R-:W-:-:S02]  /*edb0*/  SEL R5, R5, RZ, P6 ;  /* 0x000000ff05057207 */ /* 0x000fc40003000000 */
[----:B------:R-:W-:Y:S01]  /*edc0*/  SEL R23, RZ, 0x4, P3 ;  /* 0x00000004ff177807 */ /* 0x000fe20001800000 */
[----:B------:R-:W4:Y:S01]  /*edd0*/  LDL.LU.64 R170, [R1+0x70] ;  /* 0x0000700001aa7983 */ /* 0x000f220000300a00 */
        /* <DEDUP_REMOVED lines=22> */
[----:B------:R-:W4:Y:S01]  /*ef40*/  LDL.LU.64 R238, [R1+0x100] ;  /* 0x0001000001ee7983 */ /* 0x000f220000300a00 */
[----:B------:R-:W-:-:S03]  /*ef50*/  LOP3.LUT R173, R2, 0x1a, RZ, 0xfc, !PT ;  /* 0x0000001a02ad7812 */ /* 0x000fc600078efcff */
[----:B------:R-:W4:Y:S01]  /*ef60*/  LDL.LU.64 R236, [R1+0xf8] ;  /* 0x0000f80001ec7983 */ /* 0x000f220000300a00 */
        /* <DEDUP_REMOVED lines=8> */
[----:B------:R-:W-:Y:S01]  /*eff0*/  ISETP.NE.U32.AND P4, PT, R5, RZ, PT ;  /* 0x000000ff0500720c */ /* 0x000fe20003f85070 */
[----:B---3--:R-:W-:Y:S01]  /*f000*/  IMAD.WIDE R172, R6, 0x4, R166 ;  /* 0x0000000406ac7825 */ /* 0x008fe200078e02a6 */
[----:B------:R-:W-:-:S03]  /*f010*/  LOP3.LUT R167, R2, 0x38, RZ, 0xfc, !PT ;  /* 0x0000003802a77812 */ /* 0x000fc600078efcff */
        /* <DEDUP_REMOVED lines=23> */
[----:B------:R-:W3:Y:S01]  /*f190*/  LDL.LU.64 R164, [R1+0xa8] ;  /* 0x0000a80001a47983 */ /* 0x000ee20000300a00 */
[----:B------:R-:W-:Y:S01]  /*f1a0*/  SEL R5, R5, RZ, P6 ;  /* 0x000000ff05057207 */ /* 0x000fe20003000000 */
[----:B------:R-:W-:Y:S01]  /*f1b0*/  IMAD.WIDE R26, R6, 0x4, R160 ;  /* 0x00000004061a7825 */ /* 0x000fe200078e02a0 */
        /* <DEDUP_REMOVED lines=12> */
[----:B------:R-:W-:Y:S01]  /*f280*/  ISETP.GE.AND P2, PT, R161, UR5, PT ;  /* 0x00000005a1007c0c */ /* 0x000fe2000bf46270 */
[----:B------:R-:W-:Y:S01]  /*f290*/  IMAD.WIDE R236, R6, 0x4, R236 ;  /* 0x0000000406ec7825 */ /* 0x000fe200078e02ec */
[----:B------:R-:W-:Y:S01]  /*f2a0*/  SEL R5, R5, RZ, P6 ;  /* 0x000000ff05057207 */ /* 0x000fe20003000000 */
[----:B------:R-:W4:Y:S01]  /*f2b0*/  LDL.LU.64 R160, [R1+0x58] ;  /* 0x0000580001a07983 */ /* 0x000f220000300a00 */
[----:B------:R-:W-:-:S02]  /*f2c0*/  SEL R23, RZ, 0x4, P2 ;  /* 0x00000004ff177807 */ /* 0x000fc40001000000 */
[C---:B------:R-:W-:Y:S01]  /*f2d0*/  LOP3.LUT R235, R2.reuse, 0x1c, RZ, 0xfc, !PT ;  /* 0x0000001c02eb7812 */ /* 0x040fe200078efcff */
[----:B------:R-:W-:Y:S01]  /*f2e0*/  LDGSTS.E [R14+0x1a008], desc[UR22][R236.64], P4 ;  /* 0x1a008000ec0e7fae */ /* 0x000fe2000a1a1016 */
[----:B------:R-:W-:Y:S02]  /*f2f0*/  ISETP.NE.U32.AND P2, PT, R5, RZ, PT ;  /* 0x000000ff0500720c */ /* 0x000fe40003f45070 */
[----:B------:R-:W-:Y:S01]  /*f300*/  SEL R5, R23, RZ, P6 ;  /* 0x000000ff17057207 */ /* 0x000fe20003000000 */
[----:B------:R-:W4:Y:S01]  /*f310*/  LDL.LU.64 R232, [R1+0x150] ;  /* 0x0001500001e87983 */ /* 0x000f220000300a00 */
        /* <DEDUP_REMOVED lines=8> */
[----:B------:R-:W2:Y:S04]  /*f3a0*/  LDL.LU.64 R234, [R1+0x148] ;  /* 0x0001480001ea7983 */ /* 0x000ea80000300a00 */
[----:B------:R-:W2:Y:S04]  /*f3b0*/  LDL.LU.64 R18, [R1+0xf0] ;  /* 0x0000f00001127983 */ /* 0x000ea80000300a00 */
[----:B------:R-:W2:Y:S01]  /*f3c0*/  LDL.LU.64 R210, [R1+0xe8] ;  /* 0x0000e80001d27983 */ /* 0x000ea20000300a00 */
[----:B---3--:R-:W-:-:S05]  /*f3d0*/  IMAD.WIDE R164, R6, 0x4, R164 ;  /* 0x0000000406a47825 */ /* 0x008fca00078e02a4 */
[----:B------:R-:W-:Y:S01]  /*f3e0*/  LDGSTS.E [R14+0x1c008], desc[UR22][R164.64], P5 ;  /* 0x1c008000a40e7fae */ /* 0x000fe2000a9a1016 */
[----:B------:R-:W-:-:S03]  /*f3f0*/  ISETP.GE.AND P5, PT, R203, UR5, PT ;  /* 0x00000005cb007c0c */ /* 0x000fc6000bfa6270 */
[----:B------:R-:W3:Y:S01]  /*f400*/  LDL.LU.64 R202, [R1+0xa0] ;  /* 0x0000a00001ca7983 */ /* 0x000ee20000300a00 */
[----:B------:R-:W-:Y:S02]  /*f410*/  SEL R5, R5, RZ, P6 ;  /* 0x000000ff05057207 */ /* 0x000fe40003000000 */
[----:B------:R-:W-:Y:S01]  /*f420*/  SEL R23, RZ, 0x4, P4 ;  /* 0x00000004ff177807 */ /* 0x000fe20002000000 */
[----:B----4-:R-:W-:Y:S01]  /*f430*/  IMAD.WIDE R162, R6, 0x4, R162 ;  /* 0x0000000406a27825 */ /* 0x010fe200078e02a2 */
[----:B------:R-:W-:Y:S02]  /*f440*/  ISETP.NE.U32.AND P4, PT, R5, RZ, PT ;  /* 0x000000ff0500720c */ /* 0x000fe40003f85070 */
[----:B------:R-:W-:Y:S02]  /*f450*/  SEL R5, R23, RZ, P6 ;  /* 0x000000ff17057207 */ /* 0x000fe40003000000 */
[----:B------:R-:W-:Y:S01]  /*f460*/  LOP3.LUT R17, R2, 0x3e, RZ, 0xfc, !PT ;  /* 0x0000003e02117812 */ /* 0x000fe200078efcff */
[----:B------:R-:W-:Y:S01]  /*f470*/  LDGSTS.E [R14+0x1e000], desc[UR22][R162.64], P2 ;  /* 0x1e000000a20e7fae */ /* 0x000fe200091a1016 */
[----:B------:R-:W-:-:S02]  /*f480*/  ISETP.NE.U32.AND P2, PT, R5, RZ, PT ;  /* 0x000000ff0500720c */ /* 0x000fc40003f45070 */
[----:B------:R-:W-:Y:S02]  /*f490*/  SEL R5, RZ, 0x4, P5 ;  /* 0x00000004ff057807 */ /* 0x000fe40002800000 */
[----:B------:R-:W-:Y:S01]  /*f4a0*/  ISETP.GE.AND P5, PT, R17, UR5, PT ;  /* 0x0000000511007c0c */ /* 0x000fe2000bfa6270 */
[----:B------:R-:W-:Y:S01]  /*f4b0*/  IMAD.WIDE R160, R6, 0x4, R160 ;  /* 0x0000000406a07825 */ /* 0x000fe200078e02a0 */
[----:B------:R-:W-:Y:S02]  /*f4c0*/  SEL R5, R5, RZ, P6 ;  /* 0x000000ff05057207 */ /* 0x000fe40003000000 */
[----:B------:R-:W-:Y:S02]  /*f4d0*/  SEL R23, RZ, 0x4, P5 ;  /* 0x00000004ff177807 */ /* 0x000fe40002800000 */
[----:B------:R-:W-:Y:S01]  /*f4e0*/  LOP3.LUT R17, R2, 0x5c, RZ, 0xfc, !PT ;  /* 0x0000005c02117812 */ /* 0x000fe200078efcff */
[----:B------:R-:W-:Y:S01]  /*f4f0*/  IMAD.WIDE R232, R6, 0x4, R232 ;  /* 0x0000000406e87825 */ /* 0x000fe200078e02e8 */
[----:B------:R-:W-:Y:S01]  /*f500*/  ISETP.NE.U32.AND P5, PT, R5, RZ, PT ;  /* 0x000000ff0500720c */ /* 0x000fe20003fa5070 */
[----:B------:R-:W-:Y:S01]  /*f510*/  LDGSTS.E [R14+0x1e008], desc[UR22][R160.64], P3 ;  /* 0x1e008000a00e7fae */ /* 0x000fe200099a1016 */
[----:B------:R-:W-:-:S02]  /*f520*/  SEL R5, R23, RZ, P6 ;  /* 0x000000ff17057207 */ /* 0x000fc40003000000 */
[----:B------:R-:W-:Y:S01]  /*f530*/  ISETP.GE.AND P3, PT, R17, UR5, PT ;  /* 0x0000000511007c0c */ /* 0x000fe2000bf66270 */
[----:B------:R-:W-:Y:S01]  /*f540*/  LDGSTS.E [R15+0x18000], desc[UR22][R232.64], P4 ;  /* 0x18000000e80f7fae */ /* 0x000fe2000a1a1016 */
[----:B------:R-:W-:Y:S01]  /*f550*/  LOP3.LUT R17, R2, 0x5e, RZ, 0xfc, !PT ;  /* 0x0000005e02117812 */ /* 0x000fe200078efcff */
[----:B------:R-:W-:Y:S01]  /*f560*/  UIADD3 UR4, UPT, UPT, UR10, -0x200, URZ ;  /* 0xfffffe000a047890 */ /* 0x000fe2000fffe0ff */
[----:B------:R-:W-:Y:S02]  /*f570*/  ISETP.NE.U32.AND P4, PT, R5, RZ, PT ;  /* 0x000000ff0500720c */ /* 0x000fe40003f85070 */
[----:B------:R-:W-:Y:S02]  /*f580*/  SEL R5, RZ, 0x4, P3 ;  /* 0x00000004ff057807 */ /* 0x000fe40001800000 */
[----:B------:R-:W-:Y:S02]  /*f590*/  ISETP.GE.AND P3, PT, R17, UR5, PT ;  /* 0x0000000511007c0c */ /* 0x000fe4000bf66270 */
[----:B------:R-:W4:Y:S01]  /*f5a0*/  LDL.LU.64 R16, [R1+0x98] ;  /* 0x0000980001107983 */ /* 0x000f220000300a00 */
[----:B--2---:R-:W-:-:S04]  /*f5b0*/  IMAD.WIDE R234, R6, 0x4, R234 ;  /* 0x0000000406ea7825 */ /* 0x004fc800078e02ea */
[----:B------:R-:W-:Y:S01]  /*f5c0*/  IMAD.WIDE R18, R6, 0x4, R18 ;  /* 0x0000000406127825 */ /* 0x000fe200078e0212 */
[----:B------:R-:W-:Y:S01]  /*f5d0*/  LDGSTS.E [R15+0x18008], desc[UR22][R234.64], P2 ;  /* 0x18008000ea0f7fae */ /* 0x000fe200091a1016 */
[----:B------:R-:W-:Y:S02]  /*f5e0*/  ISETP.GE.AND P2, PT, R2, UR4, PT ;  /* 0x0000000402007c0c */ /* 0x000fe4000bf46270 */
[C---:B------:R-:W-:Y:S01]  /*f5f0*/  IMAD.WIDE R20, R6.reuse, 0x4, R210 ;  /* 0x0000000406147825 */ /* 0x040fe200078e02d2 */
[----:B------:R-:W-:Y:S04]  /*f600*/  STL.64 [R1+0x70], R18 ;  /* 0x0000701201007387 */ /* 0x000fe80000100a00 */
[----:B------:R3:W-:Y:S04]  /*f610*/  STL.64 [R1+0x3f8], R2 ;  /* 0x0003f80201007387 */ /* 0x0007e80000100a00 */
[----:B------:R-:W2:Y:S04]  /*f620*/  LDL.LU.64 R210, [R1+0x50] ;  /* 0x0000500001d27983 */ /* 0x000ea80000300a00 */
[----:B------:R1:W-:Y:S01]  /*f630*/  LDGSTS.E [R15+0x1a000], desc[UR22][R18.64], P5 ;  /* 0x1a000000120f7fae */ /* 0x0003e2000a9a1016 */
[----:B---3--:R-:W-:Y:S01]  /*f640*/  IMAD.WIDE R2, R6, 0x4, R202 ;  /* 0x0000000406027825 */ /* 0x008fe200078e02ca */
[----:B------:R-:W-:-:S02]  /*f650*/  SEL R5, R5, RZ, P6 ;  /* 0x000000ff05057207 */ /* 0x000fc40003000000 */
[----:B------:R-:W3:Y:S01]  /*f660*/  LDL.LU.64 R202, [R1+0x48] ;  /* 0x0000480001ca7983 */ /* 0x000ee20000300a00 */
[----:B------:R-:W-:Y:S01]  /*f670*/  SEL R23, RZ, 0x4, P3 ;  /* 0x00000004ff177807 */ /* 0x000fe20001800000 */
[----:B-1----:R-:W1:Y:S01]  /*f680*/  S2R R19, SR_TID.X ;  /* 0x0000000000137919 */ /* 0x002e620000002100 */
[----:B------:R-:W-:Y:S02]  /*f690*/  ISETP.NE.U32.AND P3, PT, R5, RZ, PT ;  /* 0x000000ff0500720c */ /* 0x000fe40003f65070 */
[----:B------:R-:W-:Y:S01]  /*f6a0*/  SEL R5, R23, RZ, P6 ;  /* 0x000000ff17057207 */ /* 0x000fe20003000000 */
[----:B------:R1:W-:Y:S03]  /*f6b0*/  LDGSTS.E [R15+0x1a008], desc[UR22][R20.64], P4 ;  /* 0x1a008000140f7fae */ /* 0x0003e6000a1a1016 */
[----:B------:R-:W-:Y:S02]  /*f6c0*/  ISETP.NE.U32.AND P5, PT, R5, RZ, PT ;  /* 0x000000ff0500720c */ /* 0x000fe40003fa5070 */
[----:B------:R-:W-:-:S02]  /*f6d0*/  SEL R5, RZ, 0x4, P2 ;  /* 0x00000004ff057807 */ /* 0x000fc40001000000 */
[----:B------:R-:W-:-:S03]  /*f6e0*/  ISETP.GT.AND P2, PT, R252, 0x27f, PT ;  /* 0x0000027ffc00780c */ /* 0x000fc60003f44270 */
[----:B------:R-:W-:Y:S01]  /*f6f0*/  LDGSTS.E [R15+0x1c000], desc[UR22][R2.64], P3 ;  /* 0x1c000000020f7fae */ /* 0x000fe200099a1016 */
[----:B------:R-:W-:Y:S02]  /*f700*/  SEL R5, R5, RZ, P2 ;  /* 0x000000ff05057207 */ /* 0x000fe40001000000 */
[--C-:B-1----:R-:W-:Y:S02]  /*f710*/  SHF.R.U32.HI R18, RZ, 0x6, R19.reuse ;  /* 0x00000006ff127819 */ /* 0x102fe40000011613 */
[----:B------:R-:W-:Y:S02]  /*f720*/  SHF.R.U32.HI R19, RZ, 0x6, R19 ;  /* 0x00000006ff137819 */ /* 0x000fe40000011613 */
[----:B------:R-:W-:Y:S02]  /*f730*/  SGXT.U32 R18, R18, 0x1 ;  /* 0x000000011212781a */ /* 0x000fe40000000000 */
[----:B------:R-:W-:Y:S02]  /*f740*/  SGXT.U32 R19, R19, 0x1 ;  /* 0x000000011313781a */ /* 0x000fe40000000000 */
[----:B------:R-:W-:-:S02]  /*f750*/  LOP3.LUT R18, R18, 0x7c, RZ, 0xfc, !PT ;  /* 0x0000007c12127812 */ /* 0x000fc400078efcff */
[----:B------:R-:W-:Y:S02]  /*f760*/  LOP3.LUT R19, R19, 0x7e, RZ, 0xfc, !PT ;  /* 0x0000007e13137812 */ /* 0x000fe400078efcff */
[----:B------:R-:W-:Y:S02]  /*f770*/  ISETP.GE.AND P4, PT, R18, UR5, PT ;  /* 0x0000000512007c0c */ /* 0x000fe4000bf86270 */
[----:B------:R-:W-:Y:S02]  /*f780*/  ISETP.NE.U32.AND P3, PT, R5, RZ, PT ;  /* 0x000000ff0500720c */ /* 0x000fe40003f65070 */
[----:B------:R-:W-:Y:S02]  /*f790*/  SEL R5, RZ, 0x4, P4 ;  /* 0x00000004ff057807 */ /* 0x000fe40002000000 */
[----:B------:R-:W-:Y:S02]  /*f7a0*/  ISETP.GE.AND P4, PT, R19, UR5, PT ;  /* 0x0000000513007c0c */ /* 0x000fe4000bf86270 */
[----:B------:R-:W-:-:S02]  /*f7b0*/  SEL R23, R5, RZ, P6 ;  /* 0x000000ff05177207 */ /* 0x000fc40003000000 */
[----:B------:R-:W-:Y:S02]  /*f7c0*/  SEL R5, RZ, 0x4, P4 ;  /* 0x00000004ff057807 */ /* 0x000fe40002000000 */
[----:B------:R-:W-:Y:S02]  /*f7d0*/  ISETP.NE.U32.AND P4, PT, R23, RZ, PT ;  /* 0x000000ff1700720c */ /* 0x000fe40003f85070 */
[----:B------:R-:W-:Y:S01]  /*f7e0*/  SEL R5, R5, RZ, P6 ;  /* 0x000000ff05057207 */ /* 0x000fe20003000000 */
[----:B------:R1:W-:Y:S03]  /*f7f0*/  STL.64 [R1+0x78], R20 ;  /* 0x0000781401007387 */ /* 0x0003e60000100a00 */
[----:B------:R-:W-:Y:S01]  /*f800*/  ISETP.NE.U32.AND P6, PT, R5, RZ, PT ;  /* 0x000000ff0500720c */ /* 0x000fe20003fc5070 */
[----:B------:R-:W3:Y:S01]  /*f810*/  LDL.LU.64 R128, [R1+0x40] ;  /* 0x0000400001807983 */ /* 0x000ee20000300a00 */
[----:B----4-:R-:W-:-:S03]  /*f820*/  IMAD.WIDE R16, R6, 0x4, R16 ;  /* 0x0000000406107825 */ /* 0x010fc600078e0210 */
[----:B------:R-:W4:Y:S04]  /*f830*/  LDL.LU.64 R126, [R1+0x38] ;  /* 0x00003800017e7983 */ /* 0x000f280000300a00 */
[----:B------:R-:W4:Y:S04]  /*f840*/  LDL.LU.64 R18, [R1+0x30] ;  /* 0x0000300001127983 */ /* 0x000f280000300a00 */
[----:B-1----:R-:W4:Y:S04]  /*f850*/  LDL.LU.64 R20, [R1+0x28] ;  /* 0x0000280001147983 */ /* 0x002f280000300a00 */
[----:B------:R-:W4:Y:S04]  /*f860*/  LDL.LU.64 R124, [R1+0x20] ;  /* 0x00002000017c7983 */ /* 0x000f280000300a00 */
[----:B------:R-:W4:Y:S04]  /*f870*/  LDL.LU.64 R100, [R1+0x18] ;  /* 0x0000180001647983 */ /* 0x000f280000300a00 */
[----:B------:R-:W4:Y:S04]  /*f880*/  LDL.LU.64 R230, [R1+0x10] ;  /* 0x0000100001e67983 */ /* 0x000f280000300a00 */
[----:B------:R1:W-:Y:S04]  /*f890*/  STL.64 [R1+0x208], R16 ;  /* 0x0002081001007387 */ /* 0x0003e80000100a00 */
[----:B------:R-:W4:Y:S04]  /*f8a0*/  LDL.LU.64 R154, [R1+0x8] ;  /* 0x00000800019a7983 */ /* 0x000f280000300a00 */
[----:B------:R1:W-:Y:S04]  /*f8b0*/  LDGSTS.E [R15+0x1c008], desc[UR22][R16.64], P5 ;  /* 0x1c008000100f7fae */ /* 0x0003e8000a9a1016 */
[----:B-1----:R-:W4:Y:S01]  /*f8c0*/  LDL.LU.64 R16, [R1] ;  /* 0x0000000001107983 */ /* 0x002f220000300a00 */
[----:B--2---:R-:W-:-:S05]  /*f8d0*/  IMAD.WIDE R210, R6, 0x4, R210 ;  /* 0x0000000406d27825 */ /* 0x004fca00078e02d2 */
[----:B------:R1:W-:Y:S04]  /*f8e0*/  STL.64 [R1+0x218], R210 ;  /* 0x000218d201007387 */ /* 0x0003e80000100a00 */
[----:B------:R2:W-:Y:S01]  /*f8f0*/  LDGSTS.E [R15+0x1e000], desc[UR22][R210.64], P4 ;  /* 0x1e000000d20f7fae */ /* 0x0005e2000a1a1016 */
[----:B---3--:R-:W-:-:S05]  /*f900*/  IMAD.WIDE R202, R6, 0x4, R202 ;  /* 0x0000000406ca7825 */ /* 0x008fca00078e02ca */
[----:B------:R-:W-:Y:S01]  /*f910*/  LDGSTS.E [R15+0x1e008], desc[UR22][R202.64], P6 ;  /* 0x1e008000ca0f7fae */ /* 0x000fe2000b1a1016 */
[----:B------:R-:W3:Y:S03]  /*f920*/  S2R R131, SR_TID.X ;  /* 0x0000000000837919 */ /* 0x000ee60000002100 */
[----:B-1----:R-:W2:Y:S04]  /*f930*/  LDL.LU.64 R210, [R1+0x458] ;  /* 0x0004580001d27983 */ /* 0x002ea80000300a00 */
[----:B------:R1:W-:Y:S04]  /*f940*/  STL.64 [R1+0x210], R202 ;  /* 0x000210ca01007387 */ /* 0x0003e80000100a00 */
[----:B------:R-:W0:Y:S04]  /*f950*/  LDGDEPBAR ;  /* 0x00000000000079af */ /* 0x000e280000000000 */
[----:B-1----:R-:W2:Y:S01]  /*f960*/  LDL.LU.64 R202, [R1+0x450] ;  /* 0x0004500001ca7983 */ /* 0x002ea20000300a00 */
[----:B---3--:R-:W-:-:S04]  /*f970*/  LOP3.LUT R131, R131, 0x7f, RZ, 0xc0, !PT ;  /* 0x0000007f83837812 */ /* 0x008fc800078ec0ff */
[----:B------:R-:W-:Y:S02]  /*f980*/  ISETP.GE.AND P5, PT, R131, UR4, PT ;  /* 0x0000000483007c0c */ /* 0x000fe4000bfa6270 */
[----:B------:R-:W1:Y:S02]  /*f990*/  S2R R131, SR_TID.X ;  /* 0x0000000000837919 */ /* 0x000e640000002100 */
[----:B------:R-:W-:Y:S02]  /*f9a0*/  SEL R5, RZ, 0x4, P5 ;  /* 0x00000004ff057807 */ /* 0x000fe40002800000 */
[----:B------:R-:W-:Y:S02]  /*f9b0*/  ISETP.GE.AND P5, PT, R0, UR4, PT ;  /* 0x0000000400007c0c */ /* 0x000fe4000bfa6270 */
[----:B------:R-:W-:Y:S02]  /*f9c0*/  SEL R5, R5, RZ, P2 ;  /* 0x000000ff05057207 */ /* 0x000fe40001000000 */
[----:B------:R-:W-:-:S02]  /*f9d0*/  SEL R23, RZ, 0x4, P5 ;  /* 0x00000004ff177807 */ /* 0x000fc40002800000 */
[----:B------:R-:W-:Y:S02]  /*f9e0*/  ISETP.NE.U32.AND P5, PT, R5, RZ, PT ;  /* 0x000000ff0500720c */ /* 0x000fe40003fa5070 */
[----:B------:R-:W-:-:S04]  /*f9f0*/  SEL R5, R23, RZ, P2 ;  /* 0x000000ff17057207 */ /* 0x000fc80001000000 */
[----:B------:R-:W-:Y:S02]  /*fa00*/  ISETP.NE.U32.AND P6, PT, R5, RZ, PT ;  /* 0x000000ff0500720c */ /* 0x000fe40003fc5070 */
[--C-:B-1----:R-:W-:Y:S02]  /*fa10*/  SHF.R.U32.HI R130, RZ, 0x6, R131.reuse ;  /* 0x00000006ff827819 */ /* 0x102fe40000011683 */
[----:B------:R-:W-:Y:S02]  /*fa20*/  SHF.R.U32.HI R131, RZ, 0x6, R131 ;  /* 0x00000006ff837819 */ /* 0x000fe40000011683 */
[----:B------:R-:W-:Y:S02]  /*fa30*/  SGXT.U32 R130, R130, 0x1 ;  /* 0x000000018282781a */ /* 0x000fe40000000000 */
[----:B------:R-:W-:Y:S02]  /*fa40*/  SGXT.U32 R131, R131, 0x1 ;  /* 0x000000018383781a */ /* 0x000fe40000000000 */
[----:B------:R-:W-:-:S02]  /*fa50*/  LOP3.LUT R130, R130, 0x20, RZ, 0xfc, !PT ;  /* 0x0000002082827812 */ /* 0x000fc400078efcff */
[----:B------:R-:W-:Y:S02]  /*fa60*/  LOP3.LUT R131, R131, 0x22, RZ, 0xfc, !PT ;  /* 0x0000002283837812 */ /* 0x000fe400078efcff */
[----:B------:R-:W-:-:S04]  /*fa70*/  ISETP.GE.AND P4, PT, R130, UR4, PT ;  /* 0x0000000482007c0c */ /* 0x000fc8000bf86270 */
[----:B------:R-:W-:Y:S02]  /*fa80*/  SEL R5, RZ, 0x4, P4 ;  /* 0x00000004ff057807 */ /* 0x000fe40002000000 */
[----:B------:R-:W-:Y:S01]  /*fa90*/  ISETP.GE.AND P4, PT, R131, UR4, PT ;  /* 0x0000000483007c0c */ /* 0x000fe2000bf86270 */
[----:B--2---:R-:W-:-:S04]  /*faa0*/  IMAD.WIDE R130, R203, 0x4, R128 ;  /* 0x00000004cb827825 */ /* 0x004fc800078e0280 */
[C---:B----4-:R-:W-:Y:S01]  /*fab0*/  IMAD.WIDE R126, R203.reuse, 0x4, R126 ;  /* 0x00000004cb7e7825 */ /* 0x050fe200078e027e */
[----:B------:R-:W-:Y:S03]  /*fac0*/  STL.64 [R1+0x1e8], R130 ;  /* 0x0001e88201007387 */ /* 0x000fe60000100a00 */
[C---:B------:R-:W-:Y:S01]  /*fad0*/  IMAD.WIDE R18, R203.reuse, 0x4, R18 ;  /* 0x00000004cb127825 */ /* 0x040fe200078e0212 */
        /* <DEDUP_REMOVED lines=30> */
[----:B------:R1:W-:Y:S03]  /*fcc0*/  STL.64 [R1+0x160], R128 ;  /* 0x0001608001007387 */ /* 0x0003e60000100a00 */
[C---:B------:R-:W-:Y:S01]  /*fcd0*/  IMAD.WIDE R206, R203.reuse, 0x4, R206 ;  /* 0x00000004cbce7825 */ /* 0x040fe200078e02ce */
[----:B------:R-:W-:Y:S03]  /*fce0*/  STL.64 [R1+0x170], R212 ;  /* 0x000170d401007387 */ /* 0x000fe60000100a00 */
[C---:B------:R-:W-:Y:S01]  /*fcf0*/  IMAD.WIDE R200, R203.reuse, 0x4, R200 ;  /* 0x00000004cbc87825 */ /* 0x040fe200078e02c8 */
[----:B------:R-:W-:Y:S03]  /*fd00*/  STL.64 [R1+0x158], R206 ;  /* 0x000158ce01007387 */ /* 0x000fe60000100a00 */
[----:B-1----:R-:W-:-:S04]  /*fd10*/  IMAD.WIDE R128, R203, 0x4, R204 ;  /* 0x00000004cb807825 */ /* 0x002fc800078e02cc */
[C---:B------:R-:W-:Y:S01]  /*fd20*/  IMAD.WIDE R198, R203.reuse, 0x4, R198 ;  /* 0x00000004cbc67825 */ /* 0x040fe200078e02c6 */
[----:B------:R1:W-:Y:S03]  /*fd30*/  STL.64 [R1+0x150], R128 ;  /* 0x0001508001007387 */ /* 0x0003e60000100a00 */
[C---:B------:R-:W-:Y:S01]  /*fd40*/  IMAD.WIDE R194, R203.reuse, 0x4, R194 ;  /* 0x00000004cbc27825 */ /* 0x040fe200078e02c2 */
[----:B------:R2:W-:Y:S03]  /*fd50*/  STL.64 [R1+0x148], R200 ;  /* 0x000148c801007387 */ /* 0x0005e60000100a00 */
[C---:B------:R-:W-:Y:S01]  /*fd60*/  IMAD.WIDE R192, R203.reuse, 0x4, R192 ;  /* 0x00000004cbc07825 */ /* 0x040fe200078e02c0 */
[----:B------:R-:W-:Y:S03]  /*fd70*/  STL.64 [R1+0x140], R198 ;  /* 0x000140c601007387 */ /* 0x000fe60000100a00 */
[----:B-1----:R-:W-:-:S05]  /*fd80*/  IMAD.WIDE R128, R203, 0x4, R196 ;  /* 0x00000004cb807825 */ /* 0x002fca00078e02c4 */
[----:B------:R1:W-:Y:S01]  /*fd90*/  STL.64 [R1+0x138], R128 ;  /* 0x0001388001007387 */ /* 0x0003e20000100a00 */
[----:B------:R-:W-:-:S03]  /*fda0*/  IMAD.WIDE R122, R203, 0x4, R122 ;  /* 0x00000004cb7a7825 */ /* 0x000fc600078e027a */
[----:B------:R3:W-:Y:S01]  /*fdb0*/  STL.64 [R1+0x130], R194 ;  /* 0x000130c201007387 */ /* 0x0007e20000100a00 */
[----:B------:R-:W-:-:S03]  /*fdc0*/  IMAD.WIDE R118, R203, 0x4, R118 ;  /* 0x00000004cb767825 */ /* 0x000fc600078e0276 */
[----:B------:R-:W-:Y:S01]  /*fdd0*/  STL.64 [R1+0x128], R192 ;  /* 0x000128c001007387 */ /* 0x000fe20000100a00 */
[----:B--2---:R-:W-:-:S04]  /*fde0*/  IMAD.WIDE R200, R203, 0x4, R120 ;  /* 0x00000004cbc87825 */ /* 0x004fc800078e0278 */
[----:B-1----:R-:W-:-:S04]  /*fdf0*/  IMAD.WIDE R128, R203, 0x4, R158 ;  /* 0x00000004cb807825 */ /* 0x002fc800078e029e */
[C---:B------:R-:W-:Y:S01]  /*fe00*/  IMAD.WIDE R198, R203.reuse, 0x4, R116 ;  /* 0x00000004cbc67825 */ /* 0x040fe200078e0274 */
[----:B------:R1:W-:Y:S03]  /*fe10*/  STL.64 [R1+0x120], R128 ;  /* 0x0001208001007387 */ /* 0x0003e60000100a00 */
[C---:B---3--:R-:W-:Y:S01]  /*fe20*/  IMAD.WIDE R194, R203.reuse, 0x4, R34 ;  /* 0x00000004cbc27825 */ /* 0x048fe200078e0222 */
[----:B------:R-:W-:Y:S03]  /*fe30*/  STL.64 [R1+0x118], R122 ;  /* 0x0001187a01007387 */ /* 0x000fe60000100a00 */
[C---:B------:R-:W-:Y:S01]  /*fe40*/  IMAD.WIDE R158, R203.reuse, 0x4, R36 ;  /* 0x00000004cb9e7825 */ /* 0x040fe200078e0224 */
[----:B------:R-:W-:Y:S03]  /*fe50*/  STL.64 [R1+0x108], R118 ;  /* 0x0001087601007387 */ /* 0x000fe60000100a00 */
[C---:B-1----:R-:W-:Y:S01]  /*fe60*/  IMAD.WIDE R128, R203.reuse, 0x4, R38 ;  /* 0x00000004cb807825 */ /* 0x042fe200078e0226 */
[----:B------:R-:W-:Y:S03]  /*fe70*/  STL.64 [R1+0x110], R200 ;  /* 0x000110c801007387 */ /* 0x000fe60000100a00 */
[C---:B------:R-:W-:Y:S01]  /*fe80*/  IMAD.WIDE R210, R203.reuse, 0x4, R40 ;  /* 0x00000004cbd27825 */ /* 0x040fe200078e0228 */
[----:B------:R-:W-:Y:S03]  /*fe90*/  STL.64 [R1+0x100], R198 ;  /* 0x000100c601007387 */ /* 0x000fe60000100a00 */
[C---:B------:R-:W-:Y:S01]  /*fea0*/  IMAD.WIDE R206, R203.reuse, 0x4, R42 ;  /* 0x00000004cbce7825 */ /* 0x040fe200078e022a */
[----:B------:R-:W-:Y:S03]  /*feb0*/  STL.64 [R1+0xf8], R194 ;  /* 0x0000f8c201007387 */ /* 0x000fe60000100a00 */
[C---:B------:R-:W-:Y:S01]  /*fec0*/  IMAD.WIDE R34, R203.reuse, 0x4, R44 ;  /* 0x00000004cb227825 */ /* 0x040fe200078e022c */
[----:B------:R-:W-:Y:S04]  /*fed0*/  STL.64 [R1+0xe8], R128 ;  /* 0x0000e88001007387 */ /* 0x000fe80000100a00 */
[----:B------:R-:W-:Y:S01]  /*fee0*/  STL.64 [R1+0xf0], R158 ;  /* 0x0000f09e01007387 */ /* 0x000fe20000100a00 */
[----:B------:R-:W-:-:S03]  /*fef0*/  IMAD.WIDE R36, R203, 0x4, R46 ;  /* 0x00000004cb247825 */ /* 0x000fc600078e022e */
[----:B------:R-:W-:Y:S04]  /*ff00*/  STL.64 [R1+0xe0], R210 ;  /* 0x0000e0d201007387 */ /* 0x000fe80000100a00 */
[----:B------:R-:W-:Y:S04]  /*ff10*/  STL.64 [R1+0xd8], R206 ;  /* 0x0000d8ce01007387 */ /* 0x000fe80000100a00 */
[----:B------:R1:W-:Y:S01]  /*ff20*/  STL.64 [R1+0xd0], R34 ;  /* 0x0000d02201007387 */ /* 0x0003e20000100a00 */
[----:B------:R-:W-:-:S03]  /*ff30*/  IMAD.WIDE R38, R203, 0x4, R50 ;  /* 0x00000004cb267825 */ /* 0x000fc600078e0232 */
[----:B------:R2:W-:Y:S01]  /*ff40*/  STL.64 [R1+0xc8], R36 ;  /* 0x0000c82401007387 */ /* 0x0005e20000100a00 */
[----:B-1----:R-:W-:-:S04]  /*ff50*/  IMAD.WIDE R34, R203, 0x4, R48 ;  /* 0x00000004cb227825 */ /* 0x002fc800078e0230 */
[C---:B--2---:R-:W-:Y:S01]  /*ff60*/  IMAD.WIDE R36, R203.reuse, 0x4, R52 ;  /* 0x00000004cb247825 */ /* 0x044fe200078e0234 */
[----:B------:R1:W-:Y:S04]  /*ff70*/  STL.64 [R1+0xc0], R34 ;  /* 0x0000c02201007387 */ /* 0x0003e80000100a00 */
[----:B------:R-:W-:Y:S04]  /*ff80*/  STL.64 [R1+0xb8], R38 ;  /* 0x0000b82601007387 */ /* 0x000fe80000100a00 */
[----:B------:R2:W-:Y:S01]  /*ff90*/  STL.64 [R1+0xb0], R36 ;  /* 0x0000b02401007387 */ /* 0x0005e20000100a00 */
[----:B-1----:R-:W-:-:S05]  /*ffa0*/  IMAD.WIDE R34, R203, 0x4, R54 ;  /* 0x00000004cb227825 */ /* 0x002fca00078e0236 */
[----:B------:R1:W-:Y:S04]  /*ffb0*/  STL.64 [R1+0xa8], R34 ;  /* 0x0000a82201007387 */ /* 0x0003e80000100a00 */
[----:B------:R-:W3:Y:S01]  /*ffc0*/  LDL R23, [R1+0x34c] ;  /* 0x00034c0001177983 */ /* 0x000ee20000100800 */
[----:B--2---:R-:W-:-:S04]  /*ffd0*/  IMAD.WIDE R36, R203, 0x4, R60 ;  /* 0x00000004cb247825 */ /* 0x004fc800078e023c */
[C---:B------:R-:W-:Y:S01]  /*ffe0*/  IMAD.WIDE R208, R203.reuse, 0x4, R56 ;  /* 0x00000004cbd07825 */ /* 0x040fe200078e0238 */
[----:B------:R-:W-:Y:S03]  /*fff0*/  STL.64 [R1+0x90], R36 ;  /* 0x0000902401007387 */ /* 0x000fe60000100a00 */
[C---:B-1----:R-:W-:Y:S01]  /*10000*/  IMAD.WIDE R34, R203.reuse, 0x4, R62 ;  /* 0x00000004cb227825 */ /* 0x042fe200078e023e */
[----:B------:R-:W-:Y:S03]  /*10010*/  STL.64 [R1+0xa0], R208 ;  /* 0x0000a0d001007387 */ /* 0x000fe60000100a00 */
[C---:B------:R-:W-:Y:S01]  /*10020*/  IMAD.WIDE R204, R203.reuse, 0x4, R58 ;  /* 0x00000004cbcc7825 */ /* 0x040fe200078e023a */
[----:B------:R1:W-:Y:S04]  /*10030*/  STL.64 [R1+0x88], R34 ;  /* 0x0000882201007387 */ /* 0x0003e80000100a00 */
[----:B------:R-:W2:Y:S01]  /*10040*/  LDL.LU.64 R122, [R1+0x168] ;  /* 0x00016800017a7983 */ /* 0x000ea20000300a00 */
[----:B------:R-:W-:-:S03]  /*10050*/  IMAD.WIDE R62, R203, 0x4, R66 ;  /* 0x00000004cb3e7825 */ /* 0x000fc600078e0242 */
[----:B------:R4:W-:Y:S01]  /*10060*/  STL.64 [R1+0x98], R204 ;  /* 0x000098cc01007387 */ /* 0x0009e20000100a00 */
[----:B------:R-:W-:-:S03]  /*10070*/  IMAD.WIDE R60, R203, 0x4, R68 ;  /* 0x00000004cb3c7825 */ /* 0x000fc600078e0244 */
[----:B------:R-:W4:Y:S01]  /*10080*/  LDL.LU.64 R120, [R1+0x160] ;  /* 0x0001600001787983 */ /* 0x000f220000300a00 */
        /* <DEDUP_REMOVED lines=13> */
[----:B------:R-:W4:Y:S04]  /*10160*/  LDL.LU.64 R84, [R1+0xd0] ;  /* 0x0000d00001547983 */ /* 0x000f280000300a00 */
[----:B------:R-:W4:Y:S04]  /*10170*/  LDL.LU.64 R104, [R1+0x120] ;  /* 0x0001200001687983 */ /* 0x000f280000300a00 */
[----:B------:R-:W4:Y:S04]  /*10180*/  LDL.LU.64 R106, [R1+0x128] ;  /* 0x00012800016a7983 */ /* 0x000f280000300a00 */
[----:B------:R1:W-:Y:S04]  /*10190*/  STL.64 [R1+0x200], R196 ;  /* 0x000200c401007387 */ /* 0x0003e80000100a00 */
[----:B---3--:R-:W-:Y:S04]  /*101a0*/  LDGSTS.E [R23+0x48000], desc[UR22][R130.64], P1 ;  /* 0x4800000082177fae */ /* 0x008fe800089a1016 */
[----:B------:R-:W-:Y:S04]  /*101b0*/  LDGSTS.E [R23+0x48400], desc[UR22][R16.64], P1 ;  /* 0x4840000010177fae */ /* 0x000fe800089a1016 */
[----:B------:R-:W3:Y:S04]  /*101c0*/  LDL.LU.64 R130, [R1+0x448] ;  /* 0x0004480001827983 */ /* 0x000ee80000300a00 */
[----:B------:R1:W-:Y:S04]  /*101d0*/  STL.64 [R1+0x1f8], R192 ;  /* 0x0001f8c001007387 */ /* 0x0003e80000100a00 */
[----:B------:R-:W3:Y:S01]  /*101e0*/  LDL.LU.64 R16, [R1+0x440] ;  /* 0x0004400001107983 */ /* 0x000ee20000300a00 */
[----:B------:R-:W-:-:S03]  /*101f0*/  IMAD.WIDE R58, R203, 0x4, R24 ;  /* 0x00000004cb3a7825 */ /* 0x000fc600078e0218 */
[----:B--2---:R-:W-:Y:S01]  /*10200*/  LDGSTS.E [R23+0x48800], desc[UR22][R122.64], P1 ;  /* 0x488000007a177fae */ /* 0x004fe200089a1016 */
[----:B------:R-:W-:-:S05]  /*10210*/  IMAD.WIDE R156, R203, 0x4, R156 ;  /* 0x00000004cb9c7825 */ /* 0x000fca00078e029c */
[----:B------:R2:W-:Y:S01]  /*10220*/  STL.64 [R1+0x1f0], R156 ;  /* 0x0001f09c01007387 */ /* 0x0005e20000100a00 */
[----:B------:R-:W-:-:S04]  /*10230*/  IMAD.WIDE R46, R203, 0x4, R82 ;  /* 0x00000004cb2e7825 */ /* 0x000fc800078e0252 */
[----:B-1----:R-:W-:-:S04]  /*10240*/  IMAD.WIDE R34, R203, 0x4, R112 ;  /* 0x00000004cb227825 */ /* 0x002fc800078e0270 */
[C---:B------:R-:W-:Y:S01]  /*10250*/  IMAD.WIDE R48, R203.reuse, 0x4, R80 ;  /* 0x00000004cb307825 */ /* 0x040fe200078e0250 */
[----:B----4-:R-:W-:Y:S04]  /*10260*/  LDGSTS.E [R23+0x48c00], desc[UR22][R106.64], P1 ;  /* 0x48c000006a177fae */ /* 0x010fe800089a1016 */
[----:B------:R-:W-:Y:S04]  /*10270*/  LDGSTS.E [R23+0x49000], desc[UR22][R128.64], P1 ;  /* 0x4900000080177fae */ /* 0x000fe800089a1016 */
[----:B------:R-:W-:Y:S04]  /*10280*/  LDGSTS.E [R23+0x49400], desc[UR22][R74.64], P1 ;  /* 0x494000004a177fae */ /* 0x000fe800089a1016 */
[----:B------:R-:W-:Y:S04]  /*10290*/  LDGSTS.E [R23+0x49800], desc[UR22][R58.64], P1 ;  /* 0x498000003a177fae */ /* 0x000fe800089a1016 */
[----:B------:R1:W-:Y:S04]  /*102a0*/  LDGSTS.E [R23+0x49c00], desc[UR22][R42.64], P1 ;  /* 0x49c000002a177fae */ /* 0x0003e800089a1016 */
[----:B------:R-:W4:Y:S04]  /*102b0*/  LDL.LU.64 R128, [R1+0x438] ;  /* 0x0004380001807983 */ /* 0x000f280000300a00 */
[----:B------:R-:W2:Y:S04]  /*102c0*/  LDL.LU.64 R114, [R1+0x148] ;  /* 0x0001480001727983 */ /* 0x000ea80000300a00 */
[----:B------:R-:W2:Y:S04]  /*102d0*/  LDL.LU.64 R98, [R1+0x108] ;  /* 0x0001080001627983 */ /* 0x000ea80000300a00 */
[----:B------:R-:W2:Y:S04]  /*102e0*/  LDL.LU.64 R82, [R1+0xc8] ;  /* 0x0000c80001527983 */ /* 0x000ea80000300a00 */
[----:B---3--:R-:W-:Y:S04]  /*102f0*/  LDGSTS.E [R16+0x48080], desc[UR22][R126.64], P1 ;  /* 0x480800007e107fae */ /* 0x008fe800089a1016 */
[----:B------:R3:W-:Y:S04]  /*10300*/  LDGSTS.E [R16+0x48480], desc[UR22][R228.64], P1 ;  /* 0x48480000e4107fae */ /* 0x0007e800089a1016 */
[----:B------:R-:W-:Y:S04]  /*10310*/  LDGSTS.E [R16+0x48880], desc[UR22][R120.64], P1 ;  /* 0x4888000078107fae */ /* 0x000fe800089a1016 */
[----:B------:R-:W-:Y:S04]  /*10320*/  LDGSTS.E [R16+0x48c80], desc[UR22][R104.64], P1 ;  /* 0x48c8000068107fae */ /* 0x000fe800089a1016 */
[----:B------:R-:W-:Y:S04]  /*10330*/  LDGSTS.E [R16+0x49080], desc[UR22][R210.64], P1 ;  /* 0x49080000d2107fae */ /* 0x000fe800089a1016 */
[----:B------:R-:W-:Y:S04]  /*10340*/  LDGSTS.E [R16+0x49480], desc[UR22][R208.64], P1 ;  /* 0x49480000d0107fae */ /* 0x000fe800089a1016 */
[----:B------:R-:W2:Y:S04]  /*10350*/  LDL.LU.64 R126, [R1+0x430] ;  /* 0x00043000017e7983 */ /* 0x000ea80000300a00 */
[----:B------:R-:W-:Y:S04]  /*10360*/  LDGSTS.E [R16+0x49880], desc[UR22][R56.64], P1 ;  /* 0x4988000038107fae */ /* 0x000fe800089a1016 */
[----:B------:R-:W2:Y:S04]  /*10370*/  LDL.LU.64 R112, [R1+0x140] ;  /* 0x0001400001707983 */ /* 0x000ea80000300a00 */
[----:B------:R-:W-:Y:S04]  /*10380*/  LDGSTS.E [R16+0x49c80], desc[UR22][R40.64], P1 ;  /* 0x49c8000028107fae */ /* 0x000fe800089a1016 */
[----:B------:R-:W2:Y:S04]  /*10390*/  LDL.LU.64 R80, [R1+0xc0] ;  /* 0x0000c00001507983 */ /* 0x000ea80000300a00 */
[----:B------:R-:W-:Y:S01]  /*103a0*/  LDGSTS.E [R17+0x48100], desc[UR22][R18.64], P1 ;  /* 0x4810000012117fae */ /* 0x000fe200089a1016 */
[----:B------:R-:W-:-:S03]  /*103b0*/  IMAD.WIDE R38, R203, 0x4, R108 ;  /* 0x00000004cb267825 */ /* 0x000fc600078e026c */
[----:B------:R1:W-:Y:S01]  /*103c0*/  LDGSTS.E [R17+0x48500], desc[UR22][R226.64], P1 ;  /* 0x48500000e2117fae */ /* 0x0003e200089a1016 */
[----:B------:R-:W-:-:S03]  /*103d0*/  IMAD.WIDE R36, R203, 0x4, R110 ;  /* 0x00000004cb247825 */ /* 0x000fc600078e026e */
[----:B------:R-:W-:Y:S04]  /*103e0*/  LDGSTS.E [R17+0x48900], desc[UR22][R118.64], P1 ;  /* 0x4890000076117fae */ /* 0x000fe800089a1016 */
[----:B------:R-:W2:Y:S01]  /*103f0*/  LDL.LU.64 R18, [R1+0x428] ;  /* 0x0004280001127983 */ /* 0x000ea20000300a00 */
[----:B------:R-:W-:-:S03]  /*10400*/  IMAD.WIDE R50, R203, 0x4, R78 ;  /* 0x00000004cb327825 */ /* 0x000fc600078e024e */
[----:B------:R-:W-:Y:S01]  /*10410*/  LDGSTS.E [R17+0x48d00], desc[UR22][R102.64], P1 ;  /* 0x48d0000066117fae */ /* 0x000fe200089a1016 */
[----:B------:R-:W-:-:S03]  /*10420*/  IMAD.WIDE R52, R203, 0x4, R76 ;  /* 0x00000004cb347825 */ /* 0x000fc600078e024c */
[----:B------:R1:W-:Y:S04]  /*10430*/  LDGSTS.E [R17+0x49100], desc[UR22][R206.64], P1 ;  /* 0x49100000ce117fae */ /* 0x0003e800089a1016 */
[----:B------:R-:W-:Y:S04]  /*10440*/  LDGSTS.E [R17+0x49500], desc[UR22][R204.64], P1 ;  /* 0x49500000cc117fae */ /* 0x000fe800089a1016 */
[----:B------:R-:W3:Y:S04]  /*10450*/  LDL.LU.64 R110, [R1+0x138] ;  /* 0x00013800016e7983 */ /* 0x000ee80000300a00 */
[----:B------:R-:W-:Y:S04]  /*10460*/  LDGSTS.E [R17+0x49900], desc[UR22][R54.64], P1 ;  /* 0x4990000036117fae */ /* 0x000fe800089a1016 */
[----:B------:R-:W3:Y:S04]  /*10470*/  LDL.LU.64 R78, [R1+0xb8] ;  /* 0x0000b800014e7983 */ /* 0x000ee80000300a00 */
[----:B------:R-:W-:Y:S04]  /*10480*/  LDGSTS.E [R17+0x49d00], desc[UR22][R38.64], P1 ;  /* 0x49d0000026117fae */ /* 0x000fe800089a1016 */
[----:B------:R-:W3:Y:S04]  /*10490*/  LDL.LU.64 R76, [R1+0xb0] ;  /* 0x0000b000014c7983 */ /* 0x000ee80000300a00 */
[----:B--2---:R-:W-:Y:S04]  /*104a0*/  LDGSTS.E [R18+0x48180], desc[UR22][R20.64], P1 ;  /* 0x4818000014127fae */ /* 0x004fe800089a1016 */
[----:B------:R-:W-:Y:S04]  /*104b0*/  LDGSTS.E [R18+0x48580], desc[UR22][R224.64], P1 ;  /* 0x48580000e0127fae */ /* 0x000fe800089a1016 */
[----:B------:R-:W-:Y:S04]  /*104c0*/  LDGSTS.E [R18+0x48980], desc[UR22][R116.64], P1 ;  /* 0x4898000074127fae */ /* 0x000fe800089a1016 */
[----:B------:R-:W2:Y:S04]  /*104d0*/  LDL.LU.64 R20, [R1+0x420] ;  /* 0x0004200001147983 */ /* 0x000ea80000300a00 */
[----:B------:R-:W3:Y:S04]  /*104e0*/  LDL.LU.64 R108, [R1+0x130] ;  /* 0x00013000016c7983 */ /* 0x000ee80000300a00 */
        /* <DEDUP_REMOVED lines=10> */
[----:B------:R-:W-:-:S03]  /*10590*/  IMAD.WIDE R64, R203, 0x4, R64 ;  /* 0x00000004cb407825 */ /* 0x000fc600078e0240 */
[----:B------:R-:W-:Y:S04]  /*105a0*/  LDGSTS.E [R19+0x49600], desc[UR22][R66.64], P1 ;  /* 0x4960000042137fae */ /* 0x000fe800089a1016 */
[----:B------:R-:W-:Y:S04]  /*105b0*/  LDGSTS.E [R19+0x49a00], desc[UR22][R50.64], P1 ;  /* 0x49a0000032137fae */ /* 0x000fe800089a1016 */
[----:B------:R-:W-:Y:S04]  /*105c0*/  LDGSTS.E [R19+0x49e00], desc[UR22][R34.64], P1 ;  /* 0x49e0000022137fae */ /* 0x000fe800089a1016 */
[----:B------:R-:W4:Y:S01]  /*105d0*/  LDL.LU.64 R124, [R1+0x418] ;  /* 0x00041800017c7983 */ /* 0x000f220000300a00 */
[----:B-1----:R-:W1:Y:S03]  /*105e0*/  S2R R23, SR_TID.X ;  /* 0x0000000000177919 */ /* 0x002e660000002100 */
[----:B--2---:R-:W-:Y:S04]  /*105f0*/  LDGSTS.E [R20+0x48280], desc[UR22][R100.64], P1 ;  /* 0x4828000064147fae */ /* 0x004fe800089a1016 */
        /* <DEDUP_REMOVED lines=9> */
[----:B---3--:R-:W-:Y:S04]  /*10690*/  LDGSTS.E [R21+0x48b00], desc[UR22][R110.64], P1 ;  /* 0x48b000006e157fae */ /* 0x008fe800089a1016 */
[----:B------:R-:W-:Y:S04]  /*106a0*/  LDGSTS.E [R21+0x48f00], desc[UR22][R194.64], P1 ;  /* 0x48f00000c2157fae */ /* 0x000fe800089a1016 */
[----:B------:R-:W-:Y:S04]  /*106b0*/  LDGSTS.E [R21+0x49300], desc[UR22][R78.64], P1 ;  /* 0x493000004e157fae */ /* 0x000fe800089a1016 */
[----:B------:R-:W-:Y:S04]  /*106c0*/  LDGSTS.E [R21+0x49700], desc[UR22][R62.64], P1 ;  /* 0x497000003e157fae */ /* 0x000fe800089a1016 */
[----:B------:R-:W-:Y:S04]  /*106d0*/  LDGSTS.E [R21+0x49b00], desc[UR22][R46.64], P1 ;  /* 0x49b000002e157fae */ /* 0x000fe800089a1016 */
[----:B------:R-:W2:Y:S04]  /*106e0*/  LDL.LU.64 R100, [R1+0x410] ;  /* 0x0004100001647983 */ /* 0x000ea80000300a00 */
[----:B------:R-:W-:Y:S04]  /*106f0*/  LDGSTS.E [R21+0x49f00], desc[UR22][R192.64], P1 ;  /* 0x49f00000c0157fae */ /* 0x000fe800089a1016 */
[----:B------:R-:W3:Y:S04]  /*10700*/  LDL.LU.64 R230, [R1+0x408] ;  /* 0x0004080001e67983 */ /* 0x000ee80000300a00 */
[----:B------:R-:W-:Y:S01]  /*10710*/  LDGSTS.E [R22+0x48380], desc[UR22][R154.64], P1 ;  /* 0x483800009a167fae */ /* 0x000fe200089a1016 */
[----:B-1----:R-:W-:-:S03]  /*10720*/  SHF.R.U32.HI R23, RZ, 0x6, R23 ;  /* 0x00000006ff177819 */ /* 0x002fc60000011617 */
[----:B------:R1:W-:Y:S04]  /*10730*/  LDGSTS.E [R22+0x48780], desc[UR22][R212.64], P1 ;  /* 0x48780000d4167fae */ /* 0x0003e800089a1016 */
[----:B------:R-:W3:Y:S01]  /*10740*/  LDL.LU.64 R154, [R1+0x400] ;  /* 0x00040000019a7983 */ /* 0x000ee20000300a00 */
[----:B------:R-:W-:-:S03]  /*10750*/  SGXT.U32 R23, R23, 0x1 ;  /* 0x000000011717781a */ /* 0x000fc60000000000 */
[----:B------:R-:W-:Y:S01]  /*10760*/  LDGSTS.E [R22+0x48b80], desc[UR22][R108.64], P1 ;  /* 0x48b800006c167fae */ /* 0x000fe200089a1016 */
[----:B------:R-:W-:-:S03]  /*10770*/  SEL R5, R5, RZ, P2 ;  /* 0x000000ff05057207 */ /* 0x000fc60001000000 */
[----:B------:R-:W-:Y:S01]  /*10780*/  LDGSTS.E [R22+0x48f80], desc[UR22][R158.64], P1 ;  /* 0x48f800009e167fae */ /* 0x000fe200089a1016 */
[----:B------:R-:W-:-:S03]  /*10790*/  LOP3.LUT R23, R23, 0x40, RZ, 0xfc, !PT ;  /* 0x0000004017177812 */ /* 0x000fc600078efcff */
[----:B------:R-:W-:Y:S04]  /*107a0*/  LDGSTS.E [R22+0x49380], desc[UR22][R76.64], P1 ;  /* 0x493800004c167fae */ /* 0x000fe800089a1016 */
[----:B------:R-:W-:Y:S04]  /*107b0*/  LDGSTS.E [R22+0x49780], desc[UR22][R60.64], P1 ;  /* 0x497800003c167fae */ /* 0x000fe800089a1016 */
[----:B------:R-:W-:Y:S04]  /*107c0*/  LDGSTS.E [R22+0x49b80], desc[UR22][R44.64], P1 ;  /* 0x49b800002c167fae */ /* 0x000fe800089a1016 */
[----:B------:R-:W-:Y:S01]  /*107d0*/  LDGSTS.E [R22+0x49f80], desc[UR22][R156.64], P1 ;  /* 0x49f800009c167fae */ /* 0x000fe200089a1016 */
[----:B------:R-:W-:-:S02]  /*107e0*/  ISETP.NE.U32.AND P1, PT, R5, RZ, PT ;  /* 0x000000ff0500720c */ /* 0x000fc40003f25070 */
[----:B------:R-:W-:Y:S01]  /*107f0*/  SEL R5, RZ, 0x4, P4 ;  /* 0x00000004ff057807 */ /* 0x000fe20002000000 */
[----:B------:R-:W1:Y:S01]  /*10800*/  S2R R229, SR_TID.X ;  /* 0x0000000000e57919 */ /* 0x000e620000002100 */
[----:B------:R-:W-:Y:S02]  /*10810*/  ISETP.GE.AND P4, PT, R23, UR4, PT ;  /* 0x0000000417007c0c */ /* 0x000fe4000bf86270 */
[----:B------:R-:W1:Y:S01]  /*10820*/  S2R R23, SR_TID.X ;  /* 0x0000000000177919 */ /* 0x000e620000002100 */
[----:B------:R-:W0:Y:S01]  /*10830*/  LDGDEPBAR ;  /* 0x00000000000079af */ /* 0x000e220000000000 */
[----:B------:R-:W-:Y:S01]  /*10840*/  VIADD R227, R4, UR7 ;  /* 0x0000000704e37c36 */ /* 0x000fe20008000000 */
[----:B------:R-:W-:Y:S02]  /*10850*/  SEL R5, R5, RZ, P2 ;  /* 0x000000ff05057207 */ /* 0x000fe40001000000 */
[----:B-1----:R-:W-:-:S04]  /*10860*/  SHF.R.U32.HI R23, RZ, 0x6, R23 ;  /* 0x00000006ff177819 */ /* 0x002fc80000011617 */
[----:B------:R-:W-:Y:S02]  /*10870*/  SGXT.U32 R23, R23, 0x1 ;  /* 0x000000011717781a */ /* 0x000fe40000000000 */
[--C-:B------:R-:W-:Y:S02]  /*10880*/  SHF.R.U32.HI R228, RZ, 0x6, R229.reuse ;  /* 0x00000006ffe47819 */ /* 0x100fe400000116e5 */
[----:B------:R-:W-:Y:S02]  /*10890*/  LOP3.LUT R23, R23, 0x42, RZ, 0xfc, !PT ;  /* 0x0000004217177812 */ /* 0x000fe400078efcff */
[----:B------:R-:W-:Y:S02]  /*108a0*/  SGXT.U32 R228, R228, 0x1 ;  /* 0x00000001e4e4781a */ /* 0x000fe40000000000 */
[----:B------:R-:W-:Y:S02]  /*108b0*/  SHF.R.U32.HI R229, RZ, 0x6, R229 ;  /* 0x00000006ffe57819 */ /* 0x000fe400000116e5 */
[----:B------:R-:W-:-:S02]  /*108c0*/  LOP3.LUT R228, R228, 0x60, RZ, 0xfc, !PT ;  /* 0x00000060e4e47812 */ /* 0x000fc400078efcff */
[----:B------:R-:W-:-:S04]  /*108d0*/  SGXT.U32 R229, R229, 0x1 ;  /* 0x00000001e5e5781a */ /* 0x000fc80000000000 */
[----:B------:R-:W-:Y:S01]  /*108e0*/  LOP3.LUT R229, R229, 0x62, RZ, 0xfc, !PT ;  /* 0x00000062e5e57812 */ /* 0x000fe200078efcff */
[----:B----4-:R-:W-:-:S04]  /*108f0*/  IMAD.WIDE R206, R6, 0x4, R124 ;  /* 0x0000000406ce7825 */ /* 0x010fc800078e027c */
[----:B------:R-:W-:-:S04]  /*10900*/  IMAD.WIDE R208, R6, 0x4, R126 ;  /* 0x0000000406d07825 */ /* 0x000fc800078e027e */
[----:B------:R-:W-:-:S04]  /*10910*/  IMAD.WIDE R210, R6, 0x4, R128 ;  /* 0x0000000406d27825 */ /* 0x000fc800078e0280 */
[----:B------:R-:W-:-:S04]  /*10920*/  IMAD.WIDE R212, R6, 0x4, R130 ;  /* 0x0000000406d47825 */ /* 0x000fc800078e0282 */
[----:B------:R-:W-:-:S04]  /*10930*/  IMAD.WIDE R214, R6, 0x4, R132 ;  /* 0x0000000406d67825 */ /* 0x000fc800078e0284 */
[C---:B------:R-:W-:Y:S01]  /*10940*/  IMAD.WIDE R216, R6.reuse, 0x4, R216 ;  /* 0x0000000406d87825 */ /* 0x040fe200078e02d8 */
[----:B------:R-:W-:Y:S03]  /*10950*/  BAR.SYNC.DEFER_BLOCKING 0x0 ;  /* 0x0000000000007b1d */ /* 0x000fe60000010000 */
[----:B--2---:R-:W-:-:S04]  /*10960*/  IMAD.WIDE R204, R6, 0x4, R100 ;  /* 0x0000000406cc7825 */ /* 0x004fc800078e0264 */
[----:B---3--:R-:W-:-:S04]  /*10970*/  IMAD.WIDE R230, R6, 0x4, R230 ;  /* 0x0000000406e67825 */ /* 0x008fc800078e02e6 */
[----:B------:R-:W-:-:S05]  /*10980*/  IMAD.WIDE R24, R6, 0x4, R154 ;  /* 0x0000000406187825 */ /* 0x000fca00078e029a */
[----:B------:R-:W-:Y:S01]  /*10990*/  @!PT LDS RZ, [RZ] ;  /* 0x00000000fffff984 */ /* 0x000fe20000000800 */
[----:B------:R-:W-:Y:S01]  /*109a0*/  @!PT LDS RZ, [RZ] ;  /* 0x00000000fffff984 */ /* 0x000fe20000000800 */
[----:B------:R-:W-:Y:S01]  /*109b0*/  @!PT LDS RZ, [RZ] ;  /* 0x00000000fffff984 */ /* 0x000fe20000000800 */
[----:B------:R-:W-:Y:S01]  /*109c0*/  LDGSTS.E [R227+0x20000], desc[UR22][R24.64], P3 ;  /* 0x2000000018e37fae */ /* 0x000fe200099a1016 */
[----:B------:R-:W-:Y:S02]  /*109d0*/  ISETP.NE.U32.AND P3, PT, R5, RZ, PT ;  /* 0x000000ff0500720c */ /* 0x000fe40003f65070 */
[----:B------:R-:W-:Y:S01]  /*109e0*/  SEL R5, RZ, 0x4, P4 ;  /* 0x00000004ff057807 */ /* 0x000fe20002000000 */
[----:B------:R-:W-:Y:S01]  /*109f0*/  LDGSTS.E [R227+0x20008], desc[UR22][R230.64], P6 ;  /* 0x20008000e6e37fae */ /* 0x000fe2000b1a1016 */
[----:B------:R-:W-:Y:S02]  /*10a00*/  ISETP.GE.AND P4, PT, R23, UR4, PT ;  /* 0x0000000417007c0c */ /* 0x000fe4000bf86270 */
[----:B------:R-:W-:Y:S01]  /*10a10*/  SEL R5, R5, RZ, P2 ;  /* 0x000000ff05057207 */ /* 0x000fe20001000000 */
[----:B------:R-:W-:Y:S01]  /*10a20*/  LDGSTS.E [R227+0x22000], desc[UR22][R204.64], P1 ;  /* 0x22000000cce37fae */ /* 0x000fe200089a1016 */
[----:B------:R-:W-:Y:S02]  /*10a30*/  SEL R23, RZ, 0x4, P4 ;  /* 0x00000004ff177807 */ /* 0x000fe40002000000 */
[----:B------:R-:W-:-:S02]  /*10a40*/  ISETP.NE.U32.AND P4, PT, R5, RZ, PT ;  /* 0x000000ff0500720c */ /* 0x000fc40003f85070 */
[----:B------:R-:W-:Y:S01]  /*10a50*/  SEL R5, R23, RZ, P2 ;  /* 0x000000ff17057207 */ /* 0x000fe20001000000 */
[----:B------:R-:W-:Y:S01]  /*10a60*/  LDGSTS.E [R227+0x22008], desc[UR22][R206.64], P3 ;  /* 0x22008000cee37fae */ /* 0x000fe200099a1016 */
[----:B------:R-:W-:Y:S02]  /*10a70*/  ISETP.GE.AND P6, PT, R228, UR4, PT ;  /* 0x00000004e4007c0c */ /* 0x000fe4000bfc6270 */
[----:B------:R-:W-:Y:S02]  /*10a80*/  ISETP.NE.U32.AND P1, PT, R5, RZ, PT ;  /* 0x000000ff0500720c */ /* 0x000fe40003f25070 */
[----:B------:R-:W-:Y:S02]  /*10a90*/  SEL R5, RZ, 0x4, P6 ;  /* 0x00000004ff057807 */ /* 0x000fe40003000000 */
[----:B------:R-:W-:Y:S02]  /*10aa0*/  ISETP.GE.AND P6, PT, R229, UR4, PT ;  /* 0x00000004e5007c0c */ /* 0x000fe4000bfc6270 */
[----:B------:R-:W1:Y:S01]  /*10ab0*/  S2R R229, SR_TID.X ;  /* 0x0000000000e57919 */ /* 0x000e620000002100 */
[----:B------:R-:W-:-:S02]  /*10ac0*/  SEL R5, R5, RZ, P2 ;  /* 0x000000ff05057207 */ /* 0x000fc40001000000 */
[----:B------:R-:W-:Y:S01]  /*10ad0*/  SEL R23, RZ, 0x4, P6 ;  /* 0x00000004ff177807 */ /* 0x000fe20003000000 */
[----:B------:R-:W-:Y:S01]  /*10ae0*/  LDGSTS.E [R227+0x24000], desc[UR22][R208.64], P4 ;  /* 0x24000000d0e37fae */ /* 0x000fe2000a1a1016 */
[----:B------:R-:W-:Y:S02]  /*10af0*/  ISETP.NE.U32.AND P6, PT, R5, RZ, PT ;  /* 0x000000ff0500720c */ /* 0x000fe40003fc5070 */
[----:B------:R-:W-:Y:S01]  /*10b00*/  SEL R5, R23, RZ, P2 ;  /* 0x000000ff17057207 */ /* 0x000fe20001000000 */
[----:B------:R-:W-:Y:S03]  /*10b10*/  LDGSTS.E [R227+0x24008], desc[UR22][R210.64], P1 ;  /* 0x24008000d2e37fae */ /* 0x000fe600089a1016 */
[----:B------:R-:W-:-:S07]  /*10b20*/  ISETP.NE.U32.AND P4, PT, R5, RZ, PT ;  /* 0x000000ff0500720c */ /* 0x000fce0003f85070 */
[----:B------:R-:W-:Y:S06]  /*10b30*/  LDGSTS.E [R227+0x26000], desc[UR22][R212.64], P6 ;  /* 0x26000000d4e37fae */ /* 0x000fec000b1a1016 */
[----:B------:R2:W-:Y:S01]  /*10b40*/  LDGSTS.E [R227+0x26008], desc[UR22][R214.64], P4 ;  /* 0x26008000d6e37fae */ /* 0x0005e2000a1a1016 */
[--C-:B-1----:R-:W-:Y:S02]  /*10b50*/  SHF.R.U32.HI R228, RZ, 0x6, R229.reuse ;  /* 0x00000006ffe47819 */ /* 0x102fe400000116e5 */
[----:B------:R-:W-:Y:S02]  /*10b60*/  SHF.R.U32.HI R229, RZ, 0x6, R229 ;  /* 0x00000006ffe57819 */ /* 0x000fe400000116e5 */
[----:B------:R-:W-:-:S02]  /*10b70*/  SGXT.U32 R228, R228, 0x1 ;  /* 0x00000001e4e4781a */ /* 0x000fc40000000000 */
[----:B------:R-:W-:Y:S02]  /*10b80*/  SGXT.U32 R229, R229, 0x1 ;  /* 0x00000001e5e5781a */ /* 0x000fe40000000000 */
[----:B------:R-:W-:Y:S02]  /*10b90*/  LOP3.LUT R228, R228, 0x4, RZ, 0xfc, !PT ;  /* 0x00000004e4e47812 */ /* 0x000fe400078efcff */
[----:B------:R-:W-:Y:S02]  /*10ba0*/  LOP3.LUT R229, R229, 0x6, RZ, 0xfc, !PT ;  /* 0x00000006e5e57812 */ /* 0x000fe400078efcff */
[----:B------:R-:W-:-:S04]  /*10bb0*/  ISETP.GE.AND P3, PT, R228, UR4, PT ;  /* 0x00000004e4007c0c */ /* 0x000fc8000bf66270 */
[----:B------:R-:W-:Y:S02]  /*10bc0*/  SEL R5, RZ, 0x4, P3 ;  /* 0x00000004ff057807 */ /* 0x000fe40001800000 */
[----:B------:R-:W-:Y:S02]  /*10bd0*/  ISETP.GE.AND P3, PT, R229, UR4, PT ;  /* 0x00000004e5007c0c */ /* 0x000fe4000bf66270 */
[----:B------:R-:W1:Y:S01]  /*10be0*/  S2R R229, SR_TID.X ;  /* 0x0000000000e57919 */ /* 0x000e620000002100 */
[----:B------:R-:W-:Y:S02]  /*10bf0*/  SEL R5, R5, RZ, P2 ;  /* 0x000000ff05057207 */ /* 0x000fe40001000000 */
[----:B------:R-:W-:Y:S02]  /*10c00*/  SEL R23, RZ, 0x4, P3 ;  /* 0x00000004ff177807 */ /* 0x000fe40001800000 */
[----:B------:R-:W-:Y:S02]  /*10c10*/  ISETP.NE.U32.AND P3, PT, R5, RZ, PT ;  /* 0x000000ff0500720c */ /* 0x000fe40003f65070 */
[----:B------:R-:W-:-:S04]  /*10c20*/  SEL R5, R23, RZ, P2 ;  /* 0x000000ff17057207 */ /* 0x000fc80001000000 */
[----:B------:R-:W-:-:S07]  /*10c30*/  ISETP.NE.U32.AND P6, PT, R5, RZ, PT ;  /* 0x000000ff0500720c */ /* 0x000fce0003fc5070 */
[----:B------:R-:W-:Y:S01]  /*10c40*/  LDGSTS.E [R9+0x20000], desc[UR22][R216.64], P3 ;  /* 0x20000000d8097fae */ /* 0x000fe200099a1016 */
[--C-:B-1----:R-:W-:Y:S02]  /*10c50*/  SHF.R.U32.HI R228, RZ, 0x6, R229.reuse ;  /* 0x00000006ffe47819 */ /* 0x102fe400000116e5 */
[----:B------:R-:W-:Y:S02]  /*10c60*/  SHF.R.U32.HI R229, RZ, 0x6, R229 ;  /* 0x00000006ffe57819 */ /* 0x000fe400000116e5 */
[----:B------:R-:W-:Y:S02]  /*10c70*/  SGXT.U32 R228, R228, 0x1 ;  /* 0x00000001e4e4781a */ /* 0x000fe40000000000 */
[----:B------:R-:W-:Y:S02]  /*10c80*/  SGXT.U32 R229, R229, 0x1 ;  /* 0x00000001e5e5781a */ /* 0x000fe40000000000 */
[----:B------:R-:W-:Y:S02]  /*10c90*/  LOP3.LUT R228, R228, 0x24, RZ, 0xfc, !PT ;  /* 0x00000024e4e47812 */ /* 0x000fe400078efcff */
[----:B------:R-:W-:-:S02]  /*10ca0*/  LOP3.LUT R229, R229, 0x26, RZ, 0xfc, !PT ;  /* 0x00000026e5e57812 */ /* 0x000fc400078efcff */
        /* <DEDUP_REMOVED lines=17> */
[----:B------:R-:W-:Y:S02]  /*10dc0*/  ISETP.GE.AND P4, PT, R229, UR4, PT ;  /* 0x00000004e5007c0c */ /* 0x000fe4000bf86270 */
[----:B------:R-:W1:Y:S01]  /*10dd0*/  S2R R229, SR_TID.X ;  /* 0x0000000000e57919 */ /* 0x000e620000002100 */
[----:B------:R-:W-:Y:S01]  /*10de0*/  SEL R5, R5, RZ, P2 ;  /* 0x000000ff05057207 */ /* 0x000fe20001000000 */
[C---:B------:R-:W-:Y:S01]  /*10df0*/  IMAD.WIDE R218, R6.reuse, 0x4, R218 ;  /* 0x0000000406da7825 */ /* 0x040fe200078e02da */
[----:B------:R-:W-:Y:S02]  /*10e00*/  SEL R23, RZ, 0x4, P4 ;  /* 0x00000004ff177807 */ /* 0x000fe40002000000 */
[----:B------:R-:W-:Y:S01]  /*10e10*/  ISETP.NE.U32.AND P4, PT, R5, RZ, PT ;  /* 0x000000ff0500720c */ /* 0x000fe20003f85070 */
[----:B------:R-:W-:Y:S01]  /*10e20*/  IMAD.WIDE R220, R6, 0x4, R134 ;  /* 0x0000000406dc7825 */ /* 0x000fe200078e0286 */
[----:B------:R-:W-:Y:S01]  /*10e30*/  SEL R5, R23, RZ, P2 ;  /* 0x000000ff17057207 */ /* 0x000fe20001000000 */
[----:B------:R-:W-:Y:S04]  /*10e40*/  LDGSTS.E [R9+0x20008], desc[UR22][R218.64], P6 ;  /* 0x20008000da097fae */ /* 0x000fe8000b1a1016 */
[----:B------:R-:W-:Y:S01]  /*10e50*/  LDGSTS.E [R9+0x22000], desc[UR22][R220.64], P1 ;  /* 0x22000000dc097fae */ /* 0x000fe200089a1016 */
[----:B------:R-:W-:-:S02]  /*10e60*/  ISETP.NE.U32.AND P1, PT, R5, RZ, PT ;  /* 0x000000ff0500720c */ /* 0x000fc40003f25070 */
        /* <DEDUP_REMOVED lines=10> */
[----:B------:R-:W3:Y:S01]  /*10f10*/  S2R R201, SR_TID.X ;  /* 0x0000000000c97919 */ /* 0x000ee20000002100 */
[----:B------:R-:W4:Y:S01]  /*10f20*/  S2R R199, SR_TID.X ;  /* 0x0000000000c77919 */ /* 0x000f220000002100 */
        /* <DEDUP_REMOVED lines=8> */
[----:B-1----:R-:W-:-:S02]  /*10fb0*/  SHF.R.U32.HI R228, RZ, 0x6, R229 ;  /* 0x00000006ffe47819 */ /* 0x002fc400000116e5 */
[----:B------:R-:W-:Y:S02]  /*10fc0*/  SHF.R.U32.HI R229, RZ, 0x6, R229 ;  /* 0x00000006ffe57819 */ /* 0x000fe400000116e5 */
[----:B------:R-:W-:Y:S02]  /*10fd0*/  SGXT.U32 R228, R228, 0x1 ;  /* 0x00000001e4e4781a */ /* 0x000fe40000000000 */
[----:B------:R-:W-:Y:S02]  /*10fe0*/  SGXT.U32 R229, R229, 0x1 ;  /* 0x00000001e5e5781a */ /* 0x000fe40000000000 */
[----:B------:R-:W-:Y:S02]  /*10ff0*/  LOP3.LUT R228, R228, 0x8, RZ, 0xfc, !PT ;  /* 0x00000008e4e47812 */ /* 0x000fe400078efcff */
[----:B------:R-:W-:Y:S02]  /*11000*/  LOP3.LUT R229, R229, 0xa, RZ, 0xfc, !PT ;  /* 0x0000000ae5e57812 */ /* 0x000fe400078efcff */
[----:B------:R-:W-:-:S02]  /*11010*/  ISETP.GE.AND P3, PT, R228, UR4, PT ;  /* 0x00000004e4007c0c */ /* 0x000fc4000bf66270 */
[----:B---3--:R-:W-:Y:S02]  /*11020*/  SHF.R.U32.HI R200, RZ, 0x6, R201 ;  /* 0x00000006ffc87819 */ /* 0x008fe400000116c9 */
[----:B------:R-:W-:Y:S02]  /*11030*/  ISETP.NE.U32.AND P4, PT, R5, RZ, PT ;  /* 0x000000ff0500720c */ /* 0x000fe40003f85070 */
[----:B------:R-:W-:Y:S02]  /*11040*/  SEL R5, RZ, 0x4, P3 ;  /* 0x00000004ff057807 */ /* 0x000fe40001800000 */
[----:B------:R-:W-:Y:S02]  /*11050*/  ISETP.GE.AND P3, PT, R229, UR4, PT ;  /* 0x00000004e5007c0c */ /* 0x000fe4000bf66270 */
[----:B------:R-:W-:Y:S01]  /*11060*/  SGXT.U32 R200, R200, 0x1 ;  /* 0x00000001c8c8781a */ /* 0x000fe20000000000 */
[----:B--2---:R-:W-:Y:S01]  /*11070*/  IMAD.WIDE R226, R6, 0x4, R140 ;  /* 0x0000000406e27825 */ /* 0x004fe200078e028c */
[----:B------:R-:W-:-:S02]  /*11080*/  SHF.R.U32.HI R201, RZ, 0x6, R201 ;  /* 0x00000006ffc97819 */ /* 0x000fc400000116c9 */
[----:B------:R-:W-:Y:S02]  /*11090*/  SEL R5, R5, RZ, P2 ;  /* 0x000000ff05057207 */ /* 0x000fe40001000000 */
[----:B------:R-:W-:Y:S01]  /*110a0*/  SEL R23, RZ, 0x4, P3 ;  /* 0x00000004ff177807 */ /* 0x000fe20001800000 */
[----:B------:R-:W-:Y:S01]  /*110b0*/  IMAD.WIDE R228, R6, 0x4, R142 ;  /* 0x0000000406e47825 */ /* 0x000fe200078e028e */
[----:B------:R-:W-:Y:S01]  /*110c0*/  LOP3.LUT R200, R200, 0x28, RZ, 0xfc, !PT ;  /* 0x00000028c8c87812 */ /* 0x000fe200078efcff */
[----:B------:R-:W-:Y:S01]  /*110d0*/  LDGSTS.E [R9+0x24008], desc[UR22][R226.64], P1 ;  /* 0x24008000e2097fae */ /* 0x000fe200089a1016 */
[----:B------:R-:W-:Y:S02]  /*110e0*/  SGXT.U32 R201, R201, 0x1 ;  /* 0x00000001c9c9781a */ /* 0x000fe40000000000 */
[----:B------:R-:W-:Y:S01]  /*110f0*/  ISETP.NE.U32.AND P3, PT, R5, RZ, PT ;  /* 0x000000ff0500720c */ /* 0x000fe20003f65070 */
[----:B------:R-:W-:Y:S01]  /*11100*/  LDGSTS.E [R9+0x26000], desc[UR22][R228.64], P6 ;  /* 0x26000000e4097fae */ /* 0x000fe2000b1a1016 */
[----:B------:R-:W-:-:S02]  /*11110*/  SEL R5, R23, RZ, P2 ;  /* 0x000000ff17057207 */ /* 0x000fc40001000000 */
[----:B------:R-:W-:Y:S02]  /*11120*/  ISETP.GE.AND P1, PT, R200, UR4, PT ;  /* 0x00000004c8007c0c */ /* 0x000fe4000bf26270 */
[----:B------:R-:W-:Y:S02]  /*11130*/  LOP3.LUT R201, R201, 0x2a, RZ, 0xfc, !PT ;  /* 0x0000002ac9c97812 */ /* 0x000fe400078efcff */
[----:B----4-:R-:W-:Y:S02]  /*11140*/  SHF.R.U32.HI R198, RZ, 0x6, R199 ;  /* 0x00000006ffc67819 */ /* 0x010fe400000116c7 */
[----:B------:R-:W-:Y:S02]  /*11150*/  ISETP.NE.U32.AND P6, PT, R5, RZ, PT ;  /* 0x000000ff0500720c */ /* 0x000fe40003fc5070 */
[----:B------:R-:W-:Y:S02]  /*11160*/  SEL R5, RZ, 0x4, P1 ;  /* 0x00000004ff057807 */ /* 0x000fe40000800000 */
[----:B------:R-:W-:-:S02]  /*11170*/  ISETP.GE.AND P1, PT, R201, UR4, PT ;  /* 0x00000004c9007c0c */ /* 0x000fc4000bf26270 */
[----:B------:R-:W-:Y:S02]  /*11180*/  SGXT.U32 R198, R198, 0x1 ;  /* 0x00000001c6c6781a */ /* 0x000fe40000000000 */
[----:B------:R-:W-:Y:S01]  /*11190*/  SHF.R.U32.HI R199, RZ, 0x6, R199 ;  /* 0x00000006ffc77819 */ /* 0x000fe200000116c7 */
[C---:B------:R-:W-:Y:S01]  /*111a0*/  IMAD.WIDE R200, R6.reuse, 0x4, R144 ;  /* 0x0000000406c87825 */ /* 0x040fe200078e0290 */
[----:B------:R-:W-:Y:S02]  /*111b0*/  SEL R5, R5, RZ, P2 ;  /* 0x000000ff05057207 */ /* 0x000fe40001000000 */
[----:B------:R-:W-:Y:S01]  /*111c0*/  SEL R23, RZ, 0x4, P1 ;  /* 0x00000004ff177807 */ /* 0x000fe20000800000 */
[----:B------:R-:W-:Y:S01]  /*111d0*/  IMAD.WIDE R96, R6, 0x4, R96 ;  /* 0x0000000406607825 */ /* 0x000fe200078e0260 */
[----:B------:R-:W-:Y:S01]  /*111e0*/  LOP3.LUT R198, R198, 0x48, RZ, 0xfc, !PT ;  /* 0x00000048c6c67812 */ /* 0x000fe200078efcff */
[----:B------:R-:W-:Y:S01]  /*111f0*/  LDGSTS.E [R9+0x26008], desc[UR22][R200.64], P4 ;  /* 0x26008000c8097fae */ /* 0x000fe2000a1a1016 */
[----:B------:R-:W-:-:S02]  /*11200*/  SGXT.U32 R199, R199, 0x1 ;  /* 0x00000001c7c7781a */ /* 0x000fc40000000000 */
[----:B------:R-:W-:Y:S01]  /*11210*/  ISETP.NE.U32.AND P1, PT, R5, RZ, PT ;  /* 0x000000ff0500720c */ /* 0x000fe20003f25070 */
[----:B------:R-:W-:Y:S01]  /*11220*/  LDGSTS.E [R10+0x20000], desc[UR22][R96.64], P3 ;  /* 0x20000000600a7fae */ /* 0x000fe200099a1016 */
[----:B------:R-:W-:Y:S02]  /*11230*/  SEL R5, R23, RZ, P2 ;  /* 0x000000ff17057207 */ /* 0x000fe40001000000 */
[----:B------:R-:W-:Y:S02]  /*11240*/  ISETP.GE.AND P4, PT, R198, UR4, PT ;  /* 0x00000004c6007c0c */ /* 0x000fe4000bf86270 */
[----:B------:R-:W-:Y:S02]  /*11250*/  LOP3.LUT R199, R199, 0x4a, RZ, 0xfc, !PT ;  /* 0x0000004ac7c77812 */ /* 0x000fe400078efcff */
[----:B------:R-:W-:Y:S02]  /*11260*/  ISETP.NE.U32.AND P3, PT, R5, RZ, PT ;  /* 0x000000ff0500720c */ /* 0x000fe40003f65070 */
[----:B------:R-:W-:-:S02]  /*11270*/  SEL R5, RZ, 0x4, P4 ;  /* 0x00000004ff057807 */ /* 0x000fc40002000000 */
[----:B------:R-:W-:Y:S02]  /*11280*/  ISETP.GE.AND P4, PT, R199, UR4, PT ;  /* 0x00000004c7007c0c */ /* 0x000fe4000bf86270 */
[----:B------:R-:W1:Y:S01]  /*11290*/  S2R R199, SR_TID.X ;  /* 0x0000000000c77919 */ /* 0x000e620000002100 */
[----:B------:R-:W2:Y:S01]  /*112a0*/  S2R R197, SR_TID.X ;  /* 0x0000000000c57919 */ /* 0x000ea20000002100 */
[----:B------:R-:W3:Y:S01]  /*112b0*/  S2R R193, SR_TID.X ;  /* 0x0000000000c17919 */ /* 0x000ee20000002100 */
[----:B------:R-:W-:Y:S01]  /*112c0*/  SEL R5, R5, RZ, P2 ;  /* 0x000000ff05057207 */ /* 0x000fe20001000000 */
[C---:B------:R-:W-:Y:S01]  /*112d0*/  IMAD.WIDE R94, R6.reuse, 0x4, R94 ;  /* 0x00000004065e7825 */ /* 0x040fe200078e025e */
[----:B------:R-:W-:Y:S01]  /*112e0*/  SEL R23, RZ, 0x4, P4 ;  /* 0x00000004ff177807 */ /* 0x000fe20002000000 */
[----:B------:R-:W4:Y:S01]  /*112f0*/  S2R R159, SR_TID.X ;  /* 0x00000000009f7919 */ /* 0x000f220000002100 */
        /* <DEDUP_REMOVED lines=12> */
[----:B--2---:R-:W-:Y:S02]  /*113c0*/  SHF.R.U32.HI R196, RZ, 0x6, R197 ;  /* 0x00000006ffc47819 */ /* 0x004fe400000116c5 */
[----:B------:R-:W-:Y:S02]  /*113d0*/  ISETP.NE.U32.AND P1, PT, R5, RZ, PT ;  /* 0x000000ff0500720c */ /* 0x000fe40003f25070 */
[----:B------:R-:W-:Y:S02]  /*113e0*/  SEL R5, RZ, 0x4, P6 ;  /* 0x00000004ff057807 */ /* 0x000fe40003000000 */
[----:B------:R-:W-:Y:S02]  /*113f0*/  ISETP.GE.AND P6, PT, R199, UR4, PT ;  /* 0x00000004c7007c0c */ /* 0x000fe4000bfc6270 */
[----:B------:R-:W-:Y:S01]  /*11400*/  SGXT.U32 R196, R196, 0x1 ;  /* 0x00000001c4c4781a */ /* 0x000fe20000000000 */
[----:B------:R-:W-:Y:S01]  /*11410*/  IMAD.WIDE R90, R6, 0x4, R90 ;  /* 0x00000004065a7825 */ /* 0x000fe200078e025a */
        /* <DEDUP_REMOVED lines=12> */
[----:B---3--:R-:W-:Y:S02]  /*114e0*/  SHF.R.U32.HI R192, RZ, 0x6, R193 ;  /* 0x00000006ffc07819 */ /* 0x008fe400000116c1 */
[----:B------:R-:W-:Y:S02]  /*114f0*/  ISETP.NE.U32.AND P4, PT, R5, RZ, PT ;  /* 0x000000ff0500720c */ /* 0x000fe40003f85070 */
[----:B------:R-:W-:Y:S02]  /*11500*/  SEL R5, RZ, 0x4, P3 ;  /* 0x00000004ff057807 */ /* 0x000fe40001800000 */
[----:B------:R-:W-:-:S02]  /*11510*/  ISETP.GE.AND P3, PT, R197, UR4, PT ;  /* 0x00000004c5007c0c */ /* 0x000fc4000bf66270 */
[----:B------:R-:W-:Y:S01]  /*11520*/  SGXT.U32 R192, R192, 0x1 ;  /* 0x00000001c0c0781a */ /* 0x000fe20000000000 */
[C---:B------:R-:W-:Y:S01]  /*11530*/  IMAD.WIDE R196, R6.reuse, 0x4, R148 ;  /* 0x0000000406c47825 */ /* 0x040fe200078e0294 */
[----:B------:R-:W-:Y:S02]  /*11540*/  SHF.R.U32.HI R193, RZ, 0x6, R193 ;  /* 0x00000006ffc17819 */ /* 0x000fe400000116c1 */
        /* <DEDUP_REMOVED lines=11> */
[----:B----4-:R-:W-:Y:S02]  /*11600*/  SHF.R.U32.HI R158, RZ, 0x6, R159 ;  /* 0x00000006ff9e7819 */ /* 0x010fe4000001169f */
[----:B------:R-:W-:-:S02]  /*11610*/  ISETP.NE.U32.AND P6, PT, R5, RZ, PT ;  /* 0x000000ff0500720c */ /* 0x000fc40003fc5070 */
[----:B------:R-:W-:Y:S02]  /*11620*/  SEL R5, RZ, 0x4, P1 ;  /* 0x00000004ff057807 */ /* 0x000fe40000800000 */
[----:B------:R-:W-:Y:S02]  /*11630*/  ISETP.GE.AND P1, PT, R193, UR4, PT ;  /* 0x00000004c1007c0c */ /* 0x000fe4000bf26270 */
        /* <DEDUP_REMOVED lines=189> */
[----:B------:R-:W-:Y:S04]  /*12210*/  STL.64 [R1+0x68], R96 ;  /* 0x0000686001007387 */ /* 0x000fe80000100a00 */
[----:B------:R-:W-:Y:S01]  /*12220*/  STL.64 [R1+0x60], R94 ;  /* 0x0000605e01007387 */ /* 0x000fe20000100a00 */
[----:B------:R-:W-:-:S03]  /*12230*/  IMAD.WIDE R28, R6, 0x4, R28 ;  /* 0x00000004061c7825 */ /* 0x000fc600078e021c */
[----:B------:R-:W-:Y:S01]  /*12240*/  STL.64 [R1+0x8], R92 ;  /* 0x0000085c01007387 */ /* 0x000fe20000100a00 */
[----:B------:R-:W-:-:S03]  /*12250*/  IMAD.WIDE R26, R6, 0x4, R26 ;  /* 0x00000004061a7825 */ /* 0x000fc600078e021a */
[----:B------:R-:W-:Y:S04]  /*12260*/  STL.64 [R1], R90 ;  /* 0x0000005a01007387 */ /* 0x000fe80000100a00 */
[----:B------:R-:W-:Y:S04]  /*12270*/  STL.64 [R1+0x58], R88 ;  /* 0x0000585801007387 */ /* 0x000fe80000100a00 */
[----:B------:R-:W-:Y:S04]  /*12280*/  STL.64 [R1+0x50], R86 ;  /* 0x0000505601007387 */ /* 0x000fe80000100a00 */
[----:B------:R-:W-:Y:S04]  /*12290*/  STL.64 [R1+0x48], R72 ;  /* 0x0000484801007387 */ /* 0x000fe80000100a00 */
[----:B------:R-:W-:Y:S04]  /*122a0*/  STL.64 [R1+0x40], R70 ;  /* 0x0000404601007387 */ /* 0x000fe80000100a00 */
[----:B------:R-:W-:Y:S04]  /*122b0*/  STL.64 [R1+0x38], R32 ;  /* 0x0000382001007387 */ /* 0x000fe80000100a00 */
[----:B------:R-:W-:Y:S04]  /*122c0*/  STL.64 [R1+0x30], R30 ;  /* 0x0000301e01007387 */ /* 0x000fe80000100a00 */
[----:B------:R-:W-:Y:S01]  /*122d0*/  STL.64 [R1+0x28], R28 ;  /* 0x0000281c01007387 */ /* 0x000fe20000100a00 */
[----:B-1----:R-:W-:-:S03]  /*122e0*/  SHF.R.U32.HI R158, RZ, 0x6, R159 ;  /* 0x00000006ff9e7819 */ /* 0x002fc6000001169f */
[----:B------:R1:W-:Y:S04]  /*122f0*/  STL.64 [R1+0x20], R26 ;  /* 0x0000201a01007387 */ /* 0x0003e80000100a00 */
[----:B------:R-:W2:Y:S01]  /*12300*/  LDL.LU.64 R156, [R1+0x70] ;  /* 0x00007000019c7983 */ /* 0x000ea20000300a00 */
        /* <DEDUP_REMOVED lines=17> */
[----:B------:R-:W3:Y:S01]  /*12420*/  S2R R159, SR_TID.X ;  /* 0x00000000009f7919 */ /* 0x000ee20000002100 */
        /* <DEDUP_REMOVED lines=9> */
[--C-:B---3--:R-:W-:Y:S02]  /*124c0*/  SHF.R.U32.HI R158, RZ, 0x6, R159.reuse ;  /* 0x00000006ff9e7819 */ /* 0x108fe4000001169f */
        /* <DEDUP_REMOVED lines=8> */
[----:B------:R-:W3:Y:S01]  /*12550*/  S2R R159, SR_TID.X ;  /* 0x00000000009f7919 */ /* 0x000ee20000002100 */
[----:B------:R-:W-:Y:S01]  /*12560*/  SEL R5, R5, RZ, P2 ;  /* 0x000000ff05057207 */ /* 0x000fe20001000000 */
[C---:B------:R-:W-:Y:S01]  /*12570*/  IMAD.WIDE R168, R6.reuse, 0x4, R168 ;  /* 0x0000000406a87825 */ /* 0x040fe200078e02a8 */
[----:B------:R-:W-:Y:S02]  /*12580*/  SEL R23, RZ, 0x4, P1 ;  /* 0x00000004ff177807 */ /* 0x000fe40000800000 */
[----:B------:R-:W-:Y:S02]  /*12590*/  ISETP.NE.U32.AND P1, PT, R5, RZ, PT ;  /* 0x000000ff0500720c */ /* 0x000fe40003f25070 */
[----:B------:R-:W-:Y:S01]  /*125a0*/  SEL R5, R23, RZ, P2 ;  /* 0x000000ff17057207 */ /* 0x000fe20001000000 */
[----:B------:R-:W-:Y:S04]  /*125b0*/  LDGSTS.E [R13+0x26008], desc[UR22][R168.64], P4 ;  /* 0x26008000a80d7fae */ /* 0x000fe8000a1a1016 */
[----:B------:R-:W-:Y:S01]  /*125c0*/  LDGSTS.E [R14+0x20000], desc[UR22][R28.64], P3 ;  /* 0x200000001c0e7fae */ /* 0x000fe200099a1016 */
[----:B------:R-:W-:Y:S01]  /*125d0*/  ISETP.NE.U32.AND P3, PT, R5, RZ, PT ;  /* 0x000000ff0500720c */ /* 0x000fe20003f65070 */
[----:B------:R-:W-:-:S02]  /*125e0*/  IMAD.WIDE R238, R6, 0x4, R238 ;  /* 0x0000000406ee7825 */ /* 0x000fc400078e02ee */
[----:B------:R1:W-:Y:S04]  /*125f0*/  LDGSTS.E [R14+0x20008], desc[UR22][R26.64], P6 ;  /* 0x200080001a0e7fae */ /* 0x0003e8000b1a1016 */
[----:B------:R-:W-:Y:S01]  /*12600*/  LDGSTS.E [R14+0x22000], desc[UR22][R238.64], P1 ;  /* 0x22000000ee0e7fae */ /* 0x000fe200089a1016 */
[--C-:B---3--:R-:W-:Y:S02]  /*12610*/  SHF.R.U32.HI R158, RZ, 0x6, R159.reuse ;  /* 0x00000006ff9e7819 */ /* 0x108fe4000001169f */
[----:B------:R-:W-:Y:S02]  /*12620*/  SHF.R.U32.HI R159, RZ, 0x6, R159 ;  /* 0x00000006ff9f7819 */ /* 0x000fe4000001169f */
[----:B------:R-:W-:Y:S02]  /*12630*/  SGXT.U32 R158, R158, 0x1 ;  /* 0x000000019e9e781a */ /* 0x000fe40000000000 */
[----:B------:R-:W-:-:S02]  /*12640*/  SGXT.U32 R159, R159, 0x1 ;  /* 0x000000019f9f781a */ /* 0x000fc40000000000 */
[----:B------:R-:W-:Y:S02]  /*12650*/  LOP3.LUT R158, R158, 0x58, RZ, 0xfc, !PT ;  /* 0x000000589e9e7812 */ /* 0x000fe400078efcff */
[----:B------:R-:W-:Y:S02]  /*12660*/  LOP3.LUT R159, R159, 0x5a, RZ, 0xfc, !PT ;  /* 0x0000005a9f9f7812 */ /* 0x000fe400078efcff */
[----:B------:R-:W-:-:S04]  /*12670*/  ISETP.GE.AND P4, PT, R158, UR4, PT ;  /* 0x000000049e007c0c */ /* 0x000fc8000bf86270 */
[----:B------:R-:W-:Y:S02]  /*12680*/  SEL R5, RZ, 0x4, P4 ;  /* 0x00000004ff057807 */ /* 0x000fe40002000000 */
[----:B------:R-:W-:Y:S02]  /*12690*/  ISETP.GE.AND P4, PT, R159, UR4, PT ;  /* 0x000000049f007c0c */ /* 0x000fe4000bf86270 */
[----:B------:R-:W3:Y:S01]  /*126a0*/  S2R R159, SR_TID.X ;  /* 0x00000000009f7919 */ /* 0x000ee20000002100 */
[----:B------:R-:W-:Y:S02]  /*126b0*/  SEL R5, R5, RZ, P2 ;  /* 0x000000ff05057207 */ /* 0x000fe40001000000 */
[----:B------:R-:W-:Y:S02]  /*126c0*/  SEL R23, RZ, 0x4, P4 ;  /* 0x00000004ff177807 */ /* 0x000fe40002000000 */
[----:B------:R-:W-:Y:S02]  /*126d0*/  ISETP.NE.U32.AND P4, PT, R5, RZ, PT ;  /* 0x000000ff0500720c */ /* 0x000fe40003f85070 */
[----:B------:R-:W-:-:S04]  /*126e0*/  SEL R5, R23, RZ, P2 ;  /* 0x000000ff17057207 */ /* 0x000fc80001000000 */
[----:B------:R-:W-:Y:S02]  /*126f0*/  ISETP.NE.U32.AND P1, PT, R5, RZ, PT ;  /* 0x000000ff0500720c */ /* 0x000fe40003f25070 */
[--C-:B---3--:R-:W-:Y:S02]  /*12700*/  SHF.R.U32.HI R158, RZ, 0x6, R159.reuse ;  /* 0x00000006ff9e7819 */ /* 0x108fe4000001169f */
        /* <DEDUP_REMOVED lines=28> */
[----:B------:R-:W4:Y:S01]  /*128d0*/  S2R R155, SR_TID.X ;  /* 0x00000000009b7919 */ /* 0x000f220000002100 */
[----:B------:R-:W-:Y:S02]  /*128e0*/  SEL R5, R5, RZ, P2 ;  /* 0x000000ff05057207 */ /* 0x000fe40001000000 */
[----:B------:R-:W-:Y:S02]  /*128f0*/  SEL R23, RZ, 0x4, P3 ;  /* 0x00000004ff177807 */ /* 0x000fe40001800000 */
[----:B------:R-:W-:Y:S01]  /*12900*/  ISETP.NE.U32.AND P3, PT, R5, RZ, PT ;  /* 0x000000ff0500720c */ /* 0x000fe20003f65070 */
[----:B------:R-:W-:Y:S01]  /*12910*/  IMAD.WIDE R164, R6, 0x4, R164 ;  /* 0x0000000406a47825 */ /* 0x000fe200078e02a4 */
[----:B------:R-:W-:-:S03]  /*12920*/  SEL R5, R23, RZ, P2 ;  /* 0x000000ff17057207 */ /* 0x000fc60001000000 */
[C---:B------:R-:W-:Y:S01]  /*12930*/  IMAD.WIDE R162, R6.reuse, 0x4, R162 ;  /* 0x0000000406a27825 */ /* 0x040fe200078e02a2 */
[----:B------:R-:W-:Y:S03]  /*12940*/  LDGSTS.E [R14+0x24008], desc[UR22][R164.64], P1 ;  /* 0x24008000a40e7fae */ /* 0x000fe600089a1016 */
[C---:B------:R-:W-:Y:S01]  /*12950*/  IMAD.WIDE R160, R6.reuse, 0x4, R160 ;  /* 0x0000000406a07825 */ /* 0x040fe200078e02a0 */
[----:B------:R-:W-:Y:S01]  /*12960*/  LDGSTS.E [R14+0x26000], desc[UR22][R162.64], P6 ;  /* 0x26000000a20e7fae */ /* 0x000fe2000b1a1016 */
[----:B---3--:R-:W-:Y:S02]  /*12970*/  SHF.R.U32.HI R158, RZ, 0x6, R159 ;  /* 0x00000006ff9e7819 */ /* 0x008fe4000001169f */
[----:B-1----:R-:W-:Y:S01]  /*12980*/  IMAD.WIDE R26, R6, 0x4, R232 ;  /* 0x00000004061a7825 */ /* 0x002fe200078e02e8 */
[----:B------:R-:W-:Y:S01]  /*12990*/  SHF.R.U32.HI R159, RZ, 0x6, R159 ;  /* 0x00000006ff9f7819 */ /* 0x000fe2000001169f */
[----:B------:R-:W-:Y:S01]  /*129a0*/  LDGSTS.E [R14+0x26008], desc[UR22][R160.64], P4 ;  /* 0x26008000a00e7fae */ /* 0x000fe2000a1a1016 */
[----:B------:R-:W-:-:S02]  /*129b0*/  SGXT.U32 R158, R158, 0x1 ;  /* 0x000000019e9e781a */ /* 0x000fc40000000000 */
[----:B----4-:R-:W-:Y:S01]  /*129c0*/  SHF.R.U32.HI R154, RZ, 0x6, R155 ;  /* 0x00000006ff9a7819 */ /* 0x010fe2000001169b */
[----:B------:R1:W-:Y:S01]  /*129d0*/  LDGSTS.E [R15+0x20000], desc[UR22][R26.64], P3 ;  /* 0x200000001a0f7fae */ /* 0x0003e200099a1016 */
[----:B------:R-:W-:Y:S02]  /*129e0*/  LOP3.LUT R158, R158, 0x3c, RZ, 0xfc, !PT ;  /* 0x0000003c9e9e7812 */ /* 0x000fe400078efcff */
[----:B------:R-:W-:Y:S02]  /*129f0*/  SGXT.U32 R159, R159, 0x1 ;  /* 0x000000019f9f781a */ /* 0x000fe40000000000 */
[----:B------:R-:W-:Y:S02]  /*12a00*/  SGXT.U32 R154, R154, 0x1 ;  /* 0x000000019a9a781a */ /* 0x000fe40000000000 */
[----:B------:R-:W-:Y:S02]  /*12a10*/  ISETP.GE.AND P1, PT, R158, UR4, PT ;  /* 0x000000049e007c0c */ /* 0x000fe4000bf26270 */
[----:B------:R-:W-:-:S02]  /*12a20*/  LOP3.LUT R159, R159, 0x3e, RZ, 0xfc, !PT ;  /* 0x0000003e9f9f7812 */ /* 0x000fc400078efcff */
[----:B------:R-:W-:Y:S02]  /*12a30*/  LOP3.LUT R154, R154, 0x5c, RZ, 0xfc, !PT ;  /* 0x0000005c9a9a7812 */ /* 0x000fe400078efcff */
[----:B------:R-:W-:Y:S02]  /*12a40*/  ISETP.NE.U32.AND P6, PT, R5, RZ, PT ;  /* 0x000000ff0500720c */ /* 0x000fe40003fc5070 */
[----:B------:R-:W-:Y:S02]  /*12a50*/  SEL R5, RZ, 0x4, P1 ;  /* 0x00000004ff057807 */ /* 0x000fe40000800000 */
[----:B------:R-:W-:Y:S02]  /*12a60*/  ISETP.GE.AND P1, PT, R159, UR4, PT ;  /* 0x000000049f007c0c */ /* 0x000fe4000bf26270 */
[----:B------:R-:W-:Y:S01]  /*12a70*/  ISETP.GE.AND P3, PT, R154, UR4, PT ;  /* 0x000000049a007c0c */ /* 0x000fe2000bf66270 */
[----:B------:R-:W3:Y:S01]  /*12a80*/  LDL.LU.64 R158, [R1+0x78] ;  /* 0x00007800019e7983 */ /* 0x000ee20000300a00 */
[----:B------:R-:W-:-:S02]  /*12a90*/  SHF.R.U32.HI R154, RZ, 0x6, R155 ;  /* 0x00000006ff9a7819 */ /* 0x000fc4000001169b */
[----:B------:R-:W-:Y:S02]  /*12aa0*/  SEL R5, R5, RZ, P2 ;  /* 0x000000ff05057207 */ /* 0x000fe40001000000 */
[----:B------:R-:W-:Y:S02]  /*12ab0*/  SEL R23, RZ, 0x4, P1 ;  /* 0x00000004ff177807 */ /* 0x000fe40000800000 */
[----:B------:R-:W-:Y:S02]  /*12ac0*/  SGXT.U32 R154, R154, 0x1 ;  /* 0x000000019a9a781a */ /* 0x000fe40000000000 */
[----:B------:R-:W-:Y:S02]  /*12ad0*/  ISETP.NE.U32.AND P1, PT, R5, RZ, PT ;  /* 0x000000ff0500720c */ /* 0x000fe40003f25070 */
[----:B------:R-:W-:Y:S02]  /*12ae0*/  SEL R5, R23, RZ, P2 ;  /* 0x000000ff17057207 */ /* 0x000fe40001000000 */
[----:B------:R-:W-:-:S02]  /*12af0*/  LOP3.LUT R154, R154, 0x5e, RZ, 0xfc, !PT ;  /* 0x0000005e9a9a7812 */ /* 0x000fc400078efcff */
[----:B------:R-:W-:Y:S02]  /*12b00*/  ISETP.NE.U32.AND P4, PT, R5, RZ, PT ;  /* 0x000000ff0500720c */ /* 0x000fe40003f85070 */
[----:B------:R-:W-:Y:S02]  /*12b10*/  SEL R5, RZ, 0x4, P3 ;  /* 0x00000004ff057807 */ /* 0x000fe40001800000 */
[----:B------:R-:W-:Y:S02]  /*12b20*/  ISETP.GE.AND P3, PT, R154, UR4, PT ;  /* 0x000000049a007c0c */ /* 0x000fe4000bf66270 */
[--C-:B------:R-:W-:Y:S01]  /*12b30*/  SHF.R.U32.HI R154, RZ, 0x6, R155.reuse ;  /* 0x00000006ff9a7819 */ /* 0x100fe2000001169b */
[----:B------:R1:W-:Y:S01]  /*12b40*/  STL.64 [R1+0x18], R26 ;  /* 0x0000181a01007387 */ /* 0x0003e20000100a00 */
[----:B------:R-:W-:Y:S02]  /*12b50*/  SHF.R.U32.HI R155, RZ, 0x6, R155 ;  /* 0x00000006ff9b7819 */ /* 0x000fe4000001169b */
[----:B------:R-:W-:-:S02]  /*12b60*/  SGXT.U32 R154, R154, 0x1 ;  /* 0x000000019a9a781a */ /* 0x000fc40000000000 */
[----:B------:R-:W-:Y:S02]  /*12b70*/  SGXT.U32 R155, R155, 0x1 ;  /* 0x000000019b9b781a */ /* 0x000fe40000000000 */
[----:B------:R-:W-:Y:S01]  /*12b80*/  LOP3.LUT R154, R154, 0x7c, RZ, 0xfc, !PT ;  /* 0x0000007c9a9a7812 */ /* 0x000fe200078efcff */
[----:B-1----:R-:W-:Y:S01]  /*12b90*/  IMAD.WIDE R26, R6, 0x4, R234 ;  /* 0x00000004061a7825 */ /* 0x002fe200078e02ea */
[----:B------:R-:W-:Y:S02]  /*12ba0*/  SEL R23, R5, RZ, P2 ;  /* 0x000000ff05177207 */ /* 0x000fe40001000000 */
[----:B------:R-:W-:Y:S02]  /*12bb0*/  LOP3.LUT R155, R155, 0x7e, RZ, 0xfc, !PT ;  /* 0x0000007e9b9b7812 */ /* 0x000fe400078efcff */
[----:B------:R1:W-:Y:S01]  /*12bc0*/  LDGSTS.E [R15+0x20008], desc[UR22][R26.64], P6 ;  /* 0x200080001a0f7fae */ /* 0x0003e2000b1a1016 */
[----:B------:R-:W-:Y:S02]  /*12bd0*/  ISETP.GE.AND P6, PT, R154, UR4, PT ;  /* 0x000000049a007c0c */ /* 0x000fe4000bfc6270 */
[----:B------:R-:W-:Y:S01]  /*12be0*/  SEL R5, RZ, 0x4, P3 ;  /* 0x00000004ff057807 */ /* 0x000fe20001800000 */
[----:B------:R1:W-:Y:S01]  /*12bf0*/  STL.64 [R1+0x10], R26 ;  /* 0x0000101a01007387 */ /* 0x0003e20000100a00 */
[----:B------:R-:W-:Y:S01]  /*12c00*/  ISETP.NE.U32.AND P3, PT, R23, RZ, PT ;  /* 0x000000ff1700720c */ /* 0x000fe20003f65070 */
[----:B--2---:R-:W-:Y:S01]  /*12c10*/  IMAD.WIDE R234, R6, 0x4, R156 ;  /* 0x0000000406ea7825 */ /* 0x004fe200078e029c */
[----:B------:R-:W-:Y:S01]  /*12c20*/  SEL R23, RZ, 0x4, P6 ;  /* 0x00000004ff177807 */ /* 0x000fe20003000000 */
[----:B------:R-:W2:Y:S01]  /*12c30*/  LDL.LU.64 R156, [R1+0x208] ;  /* 0x00020800019c7983 */ /* 0x000ea20000300a00 */
[----:B------:R-:W-:-:S03]  /*12c40*/  ISETP.GE.AND P6, PT, R155, UR4, PT ;  /* 0x000000049b007c0c */ /* 0x000fc6000bfc6270 */
[----:B------:R-:W4:Y:S04]  /*12c50*/  LDL.LU.64 R154, [R1+0x1e8] ;  /* 0x0001e800019a7983 */ /* 0x000f280000300a00 */
[----:B------:R-:W2:Y:S04]  /*12c60*/  LDL.LU.64 R92, [R1+0x1e0] ;  /* 0x0001e000015c7983 */ /* 0x000ea80000300a00 */
[----:B------:R-:W2:Y:S04]  /*12c70*/  LDL.LU.64 R94, [R1+0x1d8] ;  /* 0x0001d800015e7983 */ /* 0x000ea80000300a00 */
[----:B------:R-:W2:Y:S04]  /*12c80*/  LDL.LU.64 R96, [R1+0x1d0] ;  /* 0x0001d00001607983 */ /* 0x000ea80000300a00 */
[----:B------:R-:W4:Y:S01]  /*12c90*/  LDL.LU.64 R100, [R1+0x1c8] ;  /* 0x0001c80001647983 */ /* 0x000f220000300a00 */
[----:B------:R-:W-:-:S02]  /*12ca0*/  SEL R5, R5, RZ, P2 ;  /* 0x000000ff05057207 */ /* 0x000fc40001000000 */
[----:B-1----:R-:W-:Y:S01]  /*12cb0*/  SEL R26, RZ, 0x4, P6 ;  /* 0x00000004ff1a7807 */ /* 0x002fe20003000000 */
[----:B------:R-:W-:Y:S01]  /*12cc0*/  LDGSTS.E [R15+0x22000], desc[UR22][R234.64], P1 ;  /* 0x22000000ea0f7fae */ /* 0x000fe200089a1016 */
[----:B------:R-:W-:Y:S02]  /*12cd0*/  SEL R23, R23, RZ, P2 ;  /* 0x000000ff17177207 */ /* 0x000fe40001000000 */
[----:B------:R-:W-:Y:S02]  /*12ce0*/  ISETP.NE.U32.AND P6, PT, R5, RZ, PT ;  /* 0x000000ff0500720c */ /* 0x000fe40003fc5070 */
[----:B------:R-:W-:Y:S02]  /*12cf0*/  SEL R5, R26, RZ, P2 ;  /* 0x000000ff1a057207 */ /* 0x000fe40001000000 */
[----:B------:R-:W-:Y:S01]  /*12d00*/  ISETP.NE.U32.AND P1, PT, R23, RZ, PT ;  /* 0x000000ff1700720c */ /* 0x000fe20003f25070 */
[----:B------:R-:W-:Y:S01]  /*12d10*/  IMAD.SHL.U32 R26, R6, 0x4, RZ ;  /* 0x00000004061a7824 */ /* 0x000fe200078e00ff */
[----:B------:R-:W-:-:S02]  /*12d20*/  SHF.R.S32.HI R23, RZ, 0x1f, R6 ;  /* 0x0000001fff177819 */ /* 0x000fc40000011406 */
[----:B------:R-:W-:Y:S02]  /*12d30*/  ISETP.NE.U32.AND P2, PT, R5, RZ, PT ;  /* 0x000000ff0500720c */ /* 0x000fe40003f45070 */
[C---:B------:R-:W-:Y:S01]  /*12d40*/  SHF.L.U64.HI R5, R6.reuse, 0x2, R23 ;  /* 0x0000000206057819 */ /* 0x040fe20000010217 */
[----:B---3--:R-:W-:-:S04]  /*12d50*/  IMAD.WIDE R232, R6, 0x4, R158 ;  /* 0x0000000406e87825 */ /* 0x008fc800078e029e */
[----:B------:R-:W-:Y:S01]  /*12d60*/  IMAD.WIDE R158, R6, 0x4, R2 ;  /* 0x00000004069e7825 */ /* 0x000fe200078e0202 */
[----:B------:R-:W-:Y:S04]  /*12d70*/  LDGSTS.E [R15+0x22008], desc[UR22][R232.64], P4 ;  /* 0x22008000e80f7fae */ /* 0x000fe8000a1a1016 */
[----:B------:R-:W3:Y:S04]  /*12d80*/  LDL.LU.64 R2, [R1+0x3f8] ;  /* 0x0003f80001027983 */ /* 0x000ee80000300a00 */
[----:B------:R-:W3:Y:S04]  /*12d90*/  LDL.LU.64 R144, [R1+0x1c0] ;  /* 0x0001c00001907983 */ /* 0x000ee80000300a00 */
[----:B------:R1:W-:Y:S04]  /*12da0*/  STL [R1+0x74], R26 ;  /* 0x0000741a01007387 */ /* 0x0003e80000100800 */
[----:B------:R-:W-:Y:S04]  /*12db0*/  LDGSTS.E [R15+0x24000], desc[UR22][R158.64], P3 ;  /* 0x240000009e0f7fae */ /* 0x000fe800099a1016 */
[----:B------:R-:W3:Y:S01]  /*12dc0*/  LDL.LU.64 R142, [R1+0x1b8] ;  /* 0x0001b800018e7983 */ /* 0x000ee20000300a00 */
[----:B-1----:R-:W-:-:S03]  /*12dd0*/  IADD3 R26, P3, PT, R24, R26, RZ ;  /* 0x0000001a181a7210 */ /* 0x002fc60007f7e0ff */
[----:B------:R-:W3:Y:S04]  /*12de0*/  LDL.LU.64 R140, [R1+0x1b0] ;  /* 0x0001b000018c7983 */ /* 0x000ee80000300a00 */
[----:B------:R-:W-:Y:S01]  /*12df0*/  STL [R1+0x70], R5 ;  /* 0x0000700501007387 */ /* 0x000fe20000100800 */
[----:B------:R-:W-:-:S03]  /*12e00*/  IMAD.X R27, R25, 0x1, R5, P3 ;  /* 0x00000001191b7824 */ /* 0x000fc600018e0605 */
[----:B------:R-:W3:Y:S04]  /*12e10*/  LDL.LU.64 R138, [R1+0x1a8] ;  /* 0x0001a800018a7983 */ /* 0x000ee80000300a00 */
[----:B------:R-:W3:Y:S04]  /*12e20*/  LDL.LU.64 R136, [R1+0x1a0] ;  /* 0x0001a00001887983 */ /* 0x000ee80000300a00 */
[----:B------:R-:W3:Y:S04]  /*12e30*/  LDL.LU.64 R134, [R1+0x198] ;  /* 0x0001980001867983 */ /* 0x000ee80000300a00 */
[----:B------:R-:W3:Y:S04]  /*12e40*/  LDL.LU.64 R132, [R1+0x190] ;  /* 0x0001900001847983 */ /* 0x000ee80000300a00 */
[----:B------:R-:W3:Y:S04]  /*12e50*/  LDL.LU.64 R130, [R1+0x188] ;  /* 0x0001880001827983 */ /* 0x000ee80000300a00 */
[----:B------:R-:W3:Y:S04]  /*12e60*/  LDL.LU.64 R128, [R1+0x180] ;  /* 0x0001800001807983 */ /* 0x000ee80000300a00 */
[----:B------:R-:W3:Y:S01]  /*12e70*/  LDL.LU.64 R126, [R1+0x178] ;  /* 0x00017800017e7983 */ /* 0x000ee20000300a00 */
[----:B--2---:R-:W-:-:S03]  /*12e80*/  IMAD.WIDE R150, R203, 0x4, R94 ;  /* 0x00000004cb967825 */ /* 0x004fc600078e025e */
[----:B------:R-:W2:Y:S01]  /*12e90*/  LDL.LU.64 R124, [R1+0x170] ;  /* 0x00017000017c7983 */ /* 0x000ea20000300a00 */
[----:B------:R-:W-:-:S03]  /*12ea0*/  IMAD.WIDE R148, R203, 0x4, R96 ;  /* 0x00000004cb947825 */ /* 0x000fc600078e0260 */
[----:B------:R1:W-:Y:S01]  /*12eb0*/  STL.64 [R1+0x78], R26 ;  /* 0x0000781a01007387 */ /* 0x0003e20000100a00 */
[----:B----4-:R-:W-:-:S03]  /*12ec0*/  IMAD.WIDE R146, R203, 0x4, R100 ;  /* 0x00000004cb927825 */ /* 0x010fc600078e0264 */
[----:B------:R-:W4:Y:S01]  /*12ed0*/  LDL.LU.64 R100, [R1+0x110] ;  /* 0x0001100001647983 */ /* 0x000f220000300a00 */
[----:B------:R-:W-:-:S03]  /*12ee0*/  IMAD.WIDE R152, R203, 0x4, R92 ;  /* 0x00000004cb987825 */ /* 0x000fc600078e025c */
[----:B------:R-:W2:Y:S04]  /*12ef0*/  LDL.LU.64 R96, [R1+0x100] ;  /* 0x0001000001607983 */ /* 0x000ea80000300a00 */
        /* <DEDUP_REMOVED lines=8> */
[----:B------:R-:W3:Y:S04]  /*12f80*/  LDL.LU.64 R30, [R1+0x210] ;  /* 0x00021000011e7983 */ /* 0x000ee80000300a00 */
[----:B------:R-:W3:Y:S04]  /*12f90*/  LDL.LU.64 R28, [R1+0x200] ;  /* 0x00020000011c7983 */ /* 0x000ee80000300a00 */
[----:B-1----:R-:W4:Y:S04]  /*12fa0*/  LDL.LU.64 R26, [R1+0x1f8] ;  /* 0x0001f800011a7983 */ /* 0x002f280000300a00 */
[----:B------:R-:W4:Y:S01]  /*12fb0*/  LDL.LU.64 R24, [R1+0x1f0] ;  /* 0x0001f00001187983 */ /* 0x000f220000300a00 */
[----:B------:R-:W-:Y:S01]  /*12fc0*/  IMAD.WIDE R156, R6, 0x4, R156 ;  /* 0x00000004069c7825 */ /* 0x000fe200078e029c */
[----:B------:R-:W-:-:S04]  /*12fd0*/  UIADD3 UR4, UPT, UPT, UR10, -0x280, URZ ;  /* 0xfffffd800a047890 */ /* 0x000fc8000fffe0ff */
        /* <DEDUP_REMOVED lines=14> */
[----:B--2---:R-:W-:-:S05]  /*130c0*/  IMAD.WIDE R32, R6, 0x4, R32 ;  /* 0x0000000406207825 */ /* 0x004fca00078e0220 */
[----:B------:R-:W-:Y:S01]  /*130d0*/  LDGSTS.E [R15+0x26000], desc[UR22][R32.64], P1 ;  /* 0x26000000200f7fae */ /* 0x000fe200089a1016 */
[----:B------:R-:W-:-:S03]  /*130e0*/  ISETP.GE.AND P1, PT, R0, UR4, PT ;  /* 0x0000000400007c0c */ /* 0x000fc6000bf26270 */
[----:B------:R-:W5:Y:S01]  /*130f0*/  LDL.LU R0, [R1+0x3f4] ;  /* 0x0003f40001007983 */ /* 0x000f620000300800 */
[----:B---3--:R-:W-:Y:S01]  /*13100*/  IMAD.WIDE R30, R6, 0x4, R30 ;  /* 0x00000004061e7825 */ /* 0x008fe200078e021e */
[----:B------:R-:W-:-:S03]  /*13110*/  ISETP.GE.AND P4, PT, R2, UR4, PT ;  /* 0x0000000402007c0c */ /* 0x000fc6000bf86270 */
[----:B------:R-:W-:Y:S01]  /*13120*/  VIADD R2, R3, UR7 ;  /* 0x0000000703027c36 */ /* 0x000fe20008000000 */
[----:B------:R-:W-:Y:S01]  /*13130*/  LDGSTS.E [R15+0x26008], desc[UR22][R30.64], P2 ;  /* 0x260080001e0f7fae */ /* 0x000fe200091a1016 */
[----:B------:R-:W-:-:S03]  /*13140*/  IMAD.WIDE R138, R203, 0x4, R138 ;  /* 0x00000004cb8a7825 */ /* 0x000fc600078e028a */
[----:B------:R-:W0:Y:S01]  /*13150*/  LDGDEPBAR ;  /* 0x00000000000079af */ /* 0x000e220000000000 */
        /* <DEDUP_REMOVED lines=9> */
[----:B------:R-:W-:Y:S04]  /*131f0*/  LDGSTS.E [R2+0x51400], desc[UR22][R74.64], P5 ;  /* 0x514000004a027fae */ /* 0x000fe8000a9a1016 */
[----:B------:R-:W-:Y:S04]  /*13200*/  LDGSTS.E [R2+0x51800], desc[UR22][R58.64], P5 ;  /* 0x518000003a027fae */ /* 0x000fe8000a9a1016 */
[----:B------:R1:W-:Y:S04]  /*13210*/  LDGSTS.E [R2+0x51c00], desc[UR22][R42.64], P5 ;  /* 0x51c000002a027fae */ /* 0x0003e8000a9a1016 */
[----:B------:R2:W-:Y:S01]  /*13220*/  LDGSTS.E [R16+0x50080], desc[UR22][R152.64], P5 ;  /* 0x5008000098107fae */ /* 0x0005e2000a9a1016 */
[----:B------:R-:W-:-:S03]  /*13230*/  IMAD.WIDE R134, R203, 0x4, R134 ;  /* 0x00000004cb867825 */ /* 0x000fc600078e0286 */
[----:B------:R2:W-:Y:S04]  /*13240*/  LDGSTS.E [R16+0x50480], desc[UR22][R136.64], P5 ;  /* 0x5048000088107fae */ /* 0x0005e8000a9a1016 */
[----:B------:R2:W-:Y:S04]  /*13250*/  LDGSTS.E [R16+0x50880], desc[UR22][R120.64], P5 ;  /* 0x5088000078107fae */ /* 0x0005e8000a9a1016 */
[----:B------:R2:W-:Y:S01]  /*13260*/  LDGSTS.E [R16+0x50c80], desc[UR22][R104.64], P5 ;  /* 0x50c8000068107fae */ /* 0x0005e2000a9a1016 */
[----:B------:R-:W-:-:S03]  /*13270*/  IMAD.WIDE R86, R203, 0x4, R86 ;  /* 0x00000004cb567825 */ /* 0x000fc600078e0256 */
[----:B------:R2:W-:Y:S01]  /*13280*/  LDGSTS.E [R16+0x51080], desc[UR22][R88.64], P5 ;  /* 0x5108000058107fae */ /* 0x0005e2000a9a1016 */
[----:B------:R-:W-:-:S03]  /*13290*/  IMAD.WIDE R70, R203, 0x4, R70 ;  /* 0x00000004cb467825 */ /* 0x000fc600078e0246 */
[----:B------:R2:W-:Y:S04]  /*132a0*/  LDGSTS.E [R16+0x51480], desc[UR22][R72.64], P5 ;  /* 0x5148000048107fae */ /* 0x0005e8000a9a1016 */
[----:B------:R2:W-:Y:S01]  /*132b0*/  LDGSTS.E [R16+0x51880], desc[UR22][R56.64], P5 ;  /* 0x5188000038107fae */ /* 0x0005e2000a9a1016 */
[----:B------:R-:W-:-:S03]  /*132c0*/  IMAD.WIDE R38, R203, 0x4, R38 ;  /* 0x00000004cb267825 */ /* 0x000fc600078e0226 */
[----:B------:R2:W-:Y:S04]  /*132d0*/  LDGSTS.E [R16+0x51c80], desc[UR22][R40.64], P5 ;  /* 0x51c8000028107fae */ /* 0x0005e8000a9a1016 */
[----:B------:R2:W-:Y:S01]  /*132e0*/  LDGSTS.E [R17+0x50100], desc[UR22][R150.64], P5 ;  /* 0x5010000096117fae */ /* 0x0005e2000a9a1016 */
[----:B------:R-:W-:-:S03]  /*132f0*/  IMAD.WIDE R132, R203, 0x4, R132 ;  /* 0x00000004cb847825 */ /* 0x000fc600078e0284 */
[----:B------:R2:W-:Y:S01]  /*13300*/  LDGSTS.E [R17+0x50500], desc[UR22][R134.64], P5 ;  /* 0x5050000086117fae */ /* 0x0005e2000a9a1016 */
[----:B------:R-:W-:-:S03]  /*13310*/  IMAD.WIDE R116, R203, 0x4, R116 ;  /* 0x00000004cb747825 */ /* 0x000fc600078e0274 */
[----:B------:R2:W-:Y:S01]  /*13320*/  LDGSTS.E [R17+0x50900], desc[UR22][R118.64], P5 ;  /* 0x5090000076117fae */ /* 0x0005e2000a9a1016 */
[----:B----4-:R-:W-:-:S03]  /*13330*/  IMAD.WIDE R100, R203, 0x4, R100 ;  /* 0x00000004cb647825 */ /* 0x010fc600078e0264 */
[----:B------:R2:W-:Y:S01]  /*13340*/  LDGSTS.E [R17+0x50d00], desc[UR22][R102.64], P5 ;  /* 0x50d0000066117fae */ /* 0x0005e2000a9a1016 */
[----:B------:R-:W-:-:S03]  /*13350*/  IMAD.WIDE R84, R203, 0x4, R84 ;  /* 0x00000004cb547825 */ /* 0x000fc600078e0254 */
[----:B------:R2:W-:Y:S01]  /*13360*/  LDGSTS.E [R17+0x51100], desc[UR22][R86.64], P5 ;  /* 0x5110000056117fae */ /* 0x0005e2000a9a1016 */
[----:B------:R-:W-:-:S03]  /*13370*/  IMAD.WIDE R68, R203, 0x4, R68 ;  /* 0x00000004cb447825 */ /* 0x000fc600078e0244 */
[----:B------:R2:W-:Y:S01]  /*13380*/  LDGSTS.E [R17+0x51500], desc[UR22][R70.64], P5 ;  /* 0x5150000046117fae */ /* 0x0005e2000a9a1016 */
[----:B------:R-:W-:-:S03]  /*13390*/  IMAD.WIDE R52, R203, 0x4, R52 ;  /* 0x00000004cb347825 */ /* 0x000fc600078e0234 */
        /* <DEDUP_REMOVED lines=50> */
[----:B-1----:R-:W-:-:S03]  /*136c0*/  IMAD.SHL.U32 R2, R6, 0x4, RZ ;  /* 0x0000000406027824 */ /* 0x002fc600078e00ff */
        /* <DEDUP_REMOVED lines=9> */
[C---:B------:R-:W-:Y:S01]  /*13760*/  IMAD.WIDE R76, R203.reuse, 0x4, R76 ;  /* 0x00000004cb4c7825 */ /* 0x040fe200078e024c */
[----:B------:R-:W-:Y:S02]  /*13770*/  IADD3 R230, P2, PT, R230, R2, RZ ;  /* 0x00000002e6e67210 */ /* 0x000fe40007f5e0ff */
[----:B------:R2:W-:Y:S01]  /*13780*/  LDGSTS.E [R21+0x51700], desc[UR22][R62.64], P5 ;  /* 0x517000003e157fae */ /* 0x0005e2000a9a1016 */
[----:B------:R-:W-:-:S03]  /*13790*/  IMAD.WIDE R60, R203, 0x4, R60 ;  /* 0x00000004cb3c7825 */ /* 0x000fc600078e023c */
[----:B------:R2:W-:Y:S01]  /*137a0*/  LDGSTS.E [R21+0x51b00], desc[UR22][R46.64], P5 ;  /* 0x51b000002e157fae */ /* 0x0005e2000a9a1016 */
[----:B------:R-:W-:Y:S01]  /*137b0*/  ISETP.GT.AND P3, PT, R252, 0x2ff, PT ;  /* 0x000002fffc00780c */ /* 0x000fe20003f64270 */
[C---:B------:R-:W-:Y:S02]  /*137c0*/  IMAD.WIDE R44, R203.reuse, 0x4, R44 ;  /* 0x00000004cb2c7825 */ /* 0x040fe400078e022c */
[----:B------:R2:W-:Y:S01]  /*137d0*/  LDGSTS.E [R21+0x51f00], desc[UR22][R26.64], P5 ;  /* 0x51f000001a157fae */ /* 0x0005e2000a9a1016 */
[----:B------:R-:W-:Y:S01]  /*137e0*/  SEL R5, RZ, 0x4, P4 ;  /* 0x00000004ff057807 */ /* 0x000fe20002000000 */
[----:B------:R-:W-:Y:S02]  /*137f0*/  IMAD.WIDE R24, R203, 0x4, R24 ;  /* 0x00000004cb187825 */ /* 0x000fe400078e0218 */
[----:B------:R2:W-:Y:S01]  /*13800*/  LDGSTS.E [R22+0x50380], desc[UR22][R140.64], P5 ;  /* 0x503800008c167fae */ /* 0x0005e2000a9a1016 */
[----:B------:R-:W1:Y:S03]  /*13810*/  S2R R2, SR_TID.X ;  /* 0x0000000000027919 */ /* 0x000e660000002100 */
[----:B------:R2:W-:Y:S01]  /*13820*/  LDGSTS.E [R22+0x50780], desc[UR22][R124.64], P5 ;  /* 0x507800007c167fae */ /* 0x0005e2000a9a1016 */
[----:B------:R-:W-:-:S03]  /*13830*/  SEL R5, R5, RZ, P3 ;  /* 0x000000ff05057207 */ /* 0x000fc60001800000 */
[----:B------:R2:W-:Y:S04]  /*13840*/  LDGSTS.E [R22+0x50b80], desc[UR22][R108.64], P5 ;  /* 0x50b800006c167fae */ /* 0x0005e8000a9a1016 */
[----:B------:R2:W-:Y:S04]  /*13850*/  LDGSTS.E [R22+0x50f80], desc[UR22][R92.64], P5 ;  /* 0x50f800005c167fae */ /* 0x0005e8000a9a1016 */
[----:B------:R2:W-:Y:S04]  /*13860*/  LDGSTS.E [R22+0x51380], desc[UR22][R76.64], P5 ;  /* 0x513800004c167fae */ /* 0x0005e8000a9a1016 */
[----:B------:R2:W-:Y:S01]  /*13870*/  LDGSTS.E [R22+0x51780], desc[UR22][R60.64], P5 ;  /* 0x517800003c167fae */ /* 0x0005e2000a9a1016 */
[----:B------:R-:W-:-:S03]  /*13880*/  ISETP.NE.U32.AND P4, PT, R5, RZ, PT ;  /* 0x000000ff0500720c */ /* 0x000fc60003f85070 */
[----:B------:R2:W-:Y:S01]  /*13890*/  LDGSTS.E [R22+0x51b80], desc[UR22][R44.64], P5 ;  /* 0x51b800002c167fae */ /* 0x0005e2000a9a1016 */
[----:B------:R-:W-:-:S03]  /*138a0*/  SHF.L.U64.HI R5, R6, 0x2, R23 ;  /* 0x0000000206057819 */ /* 0x000fc60000010217 */
[----:B------:R2:W-:Y:S04]  /*138b0*/  LDGSTS.E [R22+0x51f80], desc[UR22][R24.64], P5 ;  /* 0x51f8000018167fae */ /* 0x0005e8000a9a1016 */
[----:B------:R-:W0:Y:S01]  /*138c0*/  LDGDEPBAR ;  /* 0x00000000000079af */ /* 0x000e220000000000 */
[----:B------:R-:W-:Y:S01]  /*138d0*/  IMAD.X R231, R231, 0x1, R5, P2 ;  /* 0x00000001e7e77824 */ /* 0x000fe200010e0605 */
[----:B------:R-:W-:Y:S02]  /*138e0*/  SEL R5, RZ, 0x4, P1 ;  /* 0x00000004ff057807 */ /* 0x000fe40000800000 */
[----:B------:R-:W-:-:S04]  /*138f0*/  ISETP.NE.U32.AND P1, PT, RZ, UR6, PT ;  /* 0x00000006ff007c0c */ /* 0x000fc8000bf25070 */
[----:B------:R-:W-:Y:S02]  /*13900*/  ISETP.LT.OR P2, PT, R252, 0x80, P1 ;  /* 0x00000080fc00780c */ /* 0x000fe40000f41670 */
[----:B-1----:R-:W-:Y:S02]  /*13910*/  SHF.R.U32.HI R2, RZ, 0x6, R2 ;  /* 0x00000006ff027819 */ /* 0x002fe40000011602 */
[----:B------:R-:W-:Y:S02]  /*13920*/  SEL R5, R5, RZ, P3 ;  /* 0x000000ff05057207 */ /* 0x000fe40001800000 */
[----:B------:R-:W-:Y:S02]  /*13930*/  SGXT.U32 R2, R2, 0x1 ;  /* 0x000000010202781a */ /* 0x000fe40000000000 */
[----:B------:R-:W-:Y:S01]  /*13940*/  ISETP.NE.U32.AND P5, PT, R5, RZ, PT ;  /* 0x000000ff0500720c */ /* 0x000fe20003fa5070 */
[----:B------:R-:W-:-:S04]  /*13950*/  DEPBAR.LE SB0, 0x8 ;  /* 0x000082000000791a */ /* 0x000fc80000000000 */
[----:B------:R-:W-:Y:S06]  /*13960*/  BAR.SYNC.DEFER_BLOCKING 0x0 ;  /* 0x0000000000007b1d */ /* 0x000fec0000010000 */
[----:B--2---:R-:W-:Y:S05]  /*13970*/  @P2 BRA `(.L_x_6) ;  /* 0x0000000400702947 */ /* 0x004fea0003800000 */
[----:B------:R-:W-:Y:S02]  /*13980*/  USHF.R.U32.HI UR24, URZ, 0x4, UR7 ;  /* 0x00000004ff187899 */ /* 0x000fe40008011607 */
[----:B------:R-:W-:Y:S02]  /*13990*/  UIADD3 UR14, UPT, UPT, UR7, 0x30000, URZ ;  /* 0x00030000070e7890 */ /* 0x000fe4000fffe0ff */
[----:B------:R-:W-:Y:S02]  /*139a0*/  USGXT.U32 UR24, UR24, 0xe ;  /* 0x0000000e1818789a */ /* 0x000fe40008000000 */
[----:B------:R-:W-:Y:S02]  /*139b0*/  USHF.R.U32.HI UR14, URZ, 0x4, UR14 ;  /* 0x00000004ff0e7899 */ /* 0x000fe4000801160e */
[----:B------:R-:W-:Y:S02]  /*139c0*/  UIADD3 UR46, UP1, UPT, UR24, 0x2, URZ ;  /* 0x00000002182e7890 */ /* 0x000fe4000ff3e0ff */
[----:B------:R-:W-:Y:S01]  /*139d0*/  USGXT.U32 UR60, UR14, 0xe ;  /* 0x0000000e0e3c789a */ /* 0x000fe20008000000 */
[----:B------:R-:W-:Y:S01]  /*139e0*/  UMOV UR5, URZ ;  /* 0x000000ff00057c82 */ /* 0x000fe20008000000 */
[----:B------:R-:W-:Y:S01]  /*139f0*/  UMOV UR6, URZ ;  /* 0x000000ff00067c82 */ /* 0x000fe20008000000 */
[----:B------:R-:W-:-:S02]  /*13a00*/  UIADD3.X UR47, UPT, UPT, UR5, 0x40004040, URZ, UP1, !UPT ;  /* 0x40004040052f7890 */ /* 0x000fc40008ffe4ff */
[----:B------:R-:W-:Y:S01]  /*13a10*/  UIADD3 UR18, UP1, UPT, UR60, 0x2, URZ ;  /* 0x000000023c127890 */ /* 0x000fe2000ff3e0ff */
[----:B------:R-:W-:Y:S01]  /*13a20*/  UMOV UR16, 0x0 ;  /* 0x0000000000107882 */ /* 0x000fe20000000000 */
[----:B------:R-:W-:Y:S02]  /*13a30*/  UMOV UR17, 0x4100910 ;  /* 0x0410091000117882 */ /* 0x000fe40000000000 */
[----:B------:R-:W-:Y:S01]  /*13a40*/  UIADD3.X UR19, UPT, UPT, UR6, 0x40004040, URZ, UP1, !UPT ;  /* 0x4000404006137890 */ /* 0x000fe20008ffe4ff */
[----:B------:R-:W-:Y:S01]  /*13a50*/  UMOV UR25, 0x40004040 ;  /* 0x4000404000197882 */ /* 0x000fe20000000000 */
[----:B------:R-:W-:Y:S01]  /*13a60*/  UMOV UR61, 0x40004040 ;  /* 0x40004040003d7882 */ /* 0x000fe20000000000 */
[----:B------:R-:W-:Y:S01]  /*13a70*/  UMOV UR12, 0x0 ;  /* 0x00000000000c7882 */ /* 0x000fe20000000000 */
[----:B------:R-:W-:Y:S01]  /*13a80*/  UMOV UR13, 0x4100910 ;  /* 0x04100910000d7882 */ /* 0x000fe20000000000 */
[----:B------:R-:W-:Y:S01]  /*13a90*/  UMOV UR28, UR11 ;  /* 0x0000000b001c7c82 */ /* 0x000fe20008000000 */
[----:B------:R-:W-:Y:S01]  /*13aa0*/  UMOV UR29, URZ ;  /* 0x000000ff001d7c82 */ /* 0x000fe20008000000 */
[----:B------:R-:W-:Y:S01]  /*13ab0*/  UIADD3.64 UR66, UPT, UPT, UR46, 0x2, URZ ;  /* 0x000000022e427897 */ /* 0x000fe2000fffe0ff */
[----:B------:R1:W-:Y:S01]  /*13ac0*/  UTCHMMA gdesc[UR24], gdesc[UR60], tmem[UR8], tmem[UR16], idesc[UR17], !UPT ;  /* 0x00ff103c180075ea */ /* 0x0003e2000f800008 */
[----:B------:R-:W-:-:S02]  /*13ad0*/  UIADD3.64 UR68, UPT, UPT, UR18, 0x2, URZ ;  /* 0x0000000212447897 */ /* 0x000fc4000fffe0ff */
[----:B------:R2:W-:Y:S01]  /*13ae0*/  UTCHMMA gdesc[UR46], gdesc[UR18], tmem[UR8], tmem[UR12], idesc[UR13], UPT ;  /* 0x00ff0c122e0075ea */ /* 0x0005e2000b800008 */
[----:B------:R-:W-:Y:S01]  /*13af0*/  UIADD3.64 UR62, UPT, UPT, UR46, 0x4, URZ ;  /* 0x000000042e3e7897 */ /* 0x000fe2000fffe0ff */
[----:B------:R-:W-:Y:S01]  /*13b00*/  UMOV UR5, UR28 ;  /* 0x0000001c00057c82 */ /* 0x000fe20008000000 */
[----:B------:R-:W-:Y:S02]  /*13b10*/  UIADD3.64 UR52, UPT, UPT, UR46, 0x1fe, URZ ;  /* 0x000001fe2e347897 */ /* 0x000fe4000fffe0ff */
[----:B------:R-:W-:Y:S02]  /*13b20*/  UIADD3.64 UR34, UPT, UPT, UR46, 0x200, URZ ;  /* 0x000002002e227897 */ /* 0x000fe4000fffe0ff */
[----:B-1----:R-:W-:Y:S02]  /*13b30*/  UIADD3.64 UR60, UPT, UPT, UR18, 0x4, URZ ;  /* 0x00000004123c7897 */ /* 0x002fe4000fffe0ff */
[----:B------:R-:W-:Y:S02]  /*13b40*/  UIADD3.64 UR58, UPT, UPT, UR46, 0x202, URZ ;  /* 0x000002022e3a7897 */ /* 0x000fe4000fffe0ff */
[----:B------:R-:W-:-:S02]  /*13b50*/  UIADD3.64 UR54, UPT, UPT, UR46, 0x204, URZ ;  /* 0x000002042e367897 */ /* 0x000fc4000fffe0ff */
[----:B------:R-:W-:Y:S02]  /*13b60*/  UIADD3.64 UR50, UPT, UPT, UR46, 0x3fe, URZ ;  /* 0x000003fe2e327897 */ /* 0x000fe4000fffe0ff */
[----:B------:R-:W-:Y:S02]  /*13b70*/  UIADD3.64 UR44, UPT, UPT, UR46, 0x400, URZ ;  /* 0x000004002e2c7897 */ /* 0x000fe4000fffe0ff */
[----:B------:R-:W-:Y:S02]  /*13b80*/  UIADD3.64 UR38, UPT, UPT, UR46, 0x402, URZ ;  /* 0x000004022e267897 */ /* 0x000fe4000fffe0ff */
[----:B------:R-:W-:Y:S02]  /*13b90*/  UIADD3.64 UR32, UPT, UPT, UR46, 0x404, URZ ;  /* 0x000004042e207897 */ /* 0x000fe4000fffe0ff */
[----:B------:R-:W-:Y:S02]  /*13ba0*/  UIADD3.64 UR28, UPT, UPT, UR46, 0x5fe, URZ ;  /* 0x000005fe2e1c7897 */ /* 0x000fe4000fffe0ff */
[----:B------:R-:W-:-:S02]  /*13bb0*/  UIADD3.64 UR24, UPT, UPT, UR46, 0x600, URZ ;  /* 0x000006002e187897 */ /* 0x000fc4000fffe0ff */
[----:B------:R-:W-:Y:S02]  /*13bc0*/  UIADD3.64 UR16, UPT, UPT, UR46, 0x602, URZ ;  /* 0x000006022e107897 */ /* 0x000fe4000fffe0ff */
[----:B--2---:R-:W-:Y:S02]  /*13bd0*/  UIADD3.64 UR12, UPT, UPT, UR46, 0x604, URZ ;  /* 0x000006042e0c7897 */ /* 0x004fe4000fffe0ff */
[----:B------:R-:W-:Y:S02]  /*13be0*/  UIADD3.64 UR46, UPT, UPT, UR18, 0x1fe, URZ ;  /* 0x000001fe122e7897 */ /* 0x000fe4000fffe0ff */
[----:B------:R-:W-:Y:S01]  /*13bf0*/  UIADD3.64 UR72, UPT, UPT, UR18, 0x200, URZ ;  /* 0x0000020012487897 */ /* 0x000fe2000fffe0ff */
[----:B------:R-:W-:Y:S01]  /*13c00*/  UMOV UR64, 0x0 ;  /* 0x0000000000407882 */ /* 0x000fe20000000000 */
[----:B------:R-:W-:Y:S01]  /*13c10*/  UMOV UR65, 0x4100910 ;  /* 0x0410091000417882 */ /* 0x000fe20000000000 */
[----:B------:R-:W-:Y:S01]  /*13c20*/  UMOV UR56, 0x0 ;  /* 0x0000000000387882 */ /* 0x000fe20000000000 */
[----:B------:R-:W-:Y:S01]  /*13c30*/  UMOV UR57, 0x4100910 ;  /* 0x0410091000397882 */ /* 0x000fe20000000000 */
[----:B------:R1:W-:Y:S01]  /*13c40*/  UTCHMMA gdesc[UR66], gdesc[UR68], tmem[UR8], tmem[UR64], idesc[UR65], UPT ;  /* 0x00ff4044420075ea */ /* 0x0003e2000b800008 */
[----:B------:R-:W-:Y:S01]  /*13c50*/  UIADD3.64 UR76, UPT, UPT, UR18, 0x202, URZ ;  /* 0x00000202124c7897 */ /* 0x000fe2000fffe0ff */
[----:B------:R2:W-:Y:S01]  /*13c60*/  UTCHMMA gdesc[UR62], gdesc[UR60], tmem[UR8], tmem[UR56], idesc[UR57], UPT ;  /* 0x00ff383c3e0075ea */ /* 0x0005e2000b800008 */
[----:B------:R-:W-:Y:S01]  /*13c70*/  UIADD3.64 UR74, UPT, UPT, UR18, 0x204, URZ ;  /* 0x00000204124a7897 */ /* 0x000fe2000fffe0ff */
[----:B------:R-:W-:Y:S01]  /*13c80*/  UMOV UR40, 0x0 ;  /* 0x0000000000287882 */ /* 0x000fe20000000000 */
[----:B------:R-:W-:Y:S01]  /*13c90*/  UMOV UR41, 0x4100910 ;  /* 0x0410091000297882 */ /* 0x000fe20000000000 */
[----:B------:R-:W-:Y:S01]  /*13ca0*/  UMOV UR48, 0x0 ;  /* 0x0000000000307882 */ /* 0x000fe20000000000 */
[----:B------:R3:W-:Y:S01]  /*13cb0*/  UTCHMMA gdesc[UR52], gdesc[UR46], tmem[UR8], tmem[UR40], idesc[UR41], UPT ;  /* 0x00ff282e340075ea */ /* 0x0007e2000b800008 */
[----:B------:R-:W-:Y:S01]  /*13cc0*/  UMOV UR49, 0x4100910 ;  /* 0x0410091000317882 */ /* 0x000fe20000000000 */
[----:B-1----:R-:W-:Y:S01]  /*13cd0*/  UMOV UR68, 0x0 ;  /* 0x0000000000447882 */ /* 0x002fe20000000000 */
[----:B------:R-:W-:Y:S01]  /*13ce0*/  UMOV UR69, 0x4100910 ;  /* 0x0410091000457882 */ /* 0x000fe20000000000 */
[----:B--2---:R-:W-:Y:S01]  /*13cf0*/  UIADD3.64 UR62, UPT, UPT, UR18, 0x3fe, URZ ;  /* 0x000003fe123e7897 */ /* 0x004fe2000fffe0ff */
[----:B------:R1:W-:Y:S01]  /*13d00*/  UTCHMMA gdesc[UR34], gdesc[UR72], tmem[UR8], tmem[UR68], idesc[UR69], UPT ;  /* 0x00ff4448220075ea */ /* 0x0003e2000b800008 */
[----:B------:R-:W-:-:S02]  /*13d10*/  UIADD3.64 UR60, UPT, UPT, UR18, 0x400, URZ ;  /* 0x00000400123c7897 */ /* 0x000fc4000fffe0ff */
[----:B------:R-:W-:Y:S02]  /*13d20*/  UIADD3.64 UR56, UPT, UPT, UR18, 0x402, URZ ;  /* 0x0000040212387897 */ /* 0x000fe4000fffe0ff */
[----:B---3--:R-:W-:Y:S02]  /*13d30*/  UIADD3.64 UR40, UPT, UPT, UR18, 0x404, URZ ;  /* 0x0000040412287897 */ /* 0x008fe4000fffe0ff */
[----:B------:R-:W-:Y:S02]  /*13d40*/  UIADD3.64 UR46, UPT, UPT, UR18, 0x5fe, URZ ;  /* 0x000005fe122e7897 */ /* 0x000fe4000fffe0ff */
[----:B------:R-:W-:Y:S01]  /*13d50*/  UIADD3.64 UR64, UPT, UPT, UR18, 0x600, URZ ;  /* 0x0000060012407897 */ /* 0x000fe2000fffe0ff */
[----:B-1----:R-:W-:Y:S01]  /*13d60*/  UMOV UR72, 0x0 ;  /* 0x0000000000487882 */ /* 0x002fe20000000000 */
[----:B------:R-:W-:Y:S01]  /*13d70*/  UMOV UR73, 0x4100910 ;  /* 0x0410091000497882 */ /* 0x000fe20000000000 */
[----:B------:R-:W-:Y:S01]  /*13d80*/  UIADD3.64 UR66, UPT, UPT, UR18, 0x602, URZ ;  /* 0x0000060212427897 */ /* 0x000fe2000fffe0ff */
[----:B------:R1:W-:Y:S01]  /*13d90*/  UTCHMMA gdesc[UR58], gdesc[UR76], tmem[UR8], tmem[UR72], idesc[UR73], UPT ;  /* 0x00ff484c3a0075ea */ /* 0x0003e2000b800008 */
[----:B------:R-:W-:Y:S01]  /*13da0*/  UMOV UR52, 0x0 ;  /* 0x0000000000347882 */ /* 0x000fe20000000000 */
[----:B------:R-:W-:Y:S01]  /*13db0*/  UMOV UR53, 0x4100910 ;  /* 0x0410091000357882 */ /* 0x000fe20000000000 */
[----:B------:R-:W-:Y:S01]  /*13dc0*/  UIADD3.64 UR18, UPT, UPT, UR18, 0x604, URZ ;  /* 0x0000060412127897 */ /* 0x000fe2000fffe0ff */
[----:B------:R1:W-:Y:S01]  /*13dd0*/  UTCHMMA gdesc[UR54], gdesc[UR74], tmem[UR8], tmem[UR52], idesc[UR53], UPT ;  /* 0x00ff344a360075ea */ /* 0x0003e2000b800008 */
[----:B------:R-:W-:Y:S01]  /*13de0*/  UMOV UR42, 0x0 ;  /* 0x00000000002a7882 */ /* 0x000fe20000000000 */
[----:B------:R-:W-:Y:S01]  /*13df0*/  UMOV UR43, 0x4100910 ;  /* 0x04100910002b7882 */ /* 0x000fe20000000000 */
        /* <DEDUP_REMOVED lines=16> */
[----:B------:R1:W-:Y:S01]  /*13f00*/  UTCHMMA gdesc[UR16], gdesc[UR66], tmem[UR8], tmem[UR20], idesc[UR21], UPT ;  /* 0x00ff1442100075ea */ /* 0x0003e2000b800008 */
[----:B------:R1:W-:Y:S01]  /*13f10*/  UTCHMMA gdesc[UR12], gdesc[UR18], tmem[UR8], tmem[UR14], idesc[UR15], UPT ;  /* 0x00ff0e120c0075ea */ /* 0x0003e2000b800008 */
[----:B------:R1:W-:Y:S01]  /*13f20*/  UTCBAR [UR5], URZ ;  /* 0x000000ff050073e9 */ /* 0x0003e200080000ff */
[----:B------:R-:W-:Y:S01]  /*13f30*/  NOP ;  /* 0x0000000000007918 */ /* 0x000fe20000000000 */
.L_x_6:
[----:B-----5:R2:W-:Y:S01]  /*13f40*/  STL [R1+0x430], R0 ;  /* 0x0004300001007387 */ /* 0x0205e20000100800 */
[----:B------:R-:W-:-:S03]  /*13f50*/  SHF.L.U64.HI R5, R6, 0x2, R23 ;  /* 0x0000000206057819 */ /* 0x000fc60000010217 */
[----:B------:R3:W-:Y:S04]  /*13f60*/  STL.64 [R1+0x428], R16 ;  /* 0x0004281001007387 */ /* 0x0007e80000100a00 */
[----:B------:R4:W-:Y:S01]  /*13f70*/  STL.64 [R1+0x418], R18 ;  /* 0x0004181201007387 */ /* 0x0009e20000100a00 */
[----:B--2---:R-:W2:Y:S01]  /*13f80*/  S2R R0, SR_TID.X ;  /* 0x0000000000007919 */ /* 0x004ea20000002100 */
[----:B---3--:R-:W-:Y:S02]  /*13f90*/  IMAD.MOV.U32 R16, RZ, RZ, R5 ;  /* 0x000000ffff107224 */ /* 0x008fe400078e0005 */
[----:B----4-:R-:W3:Y:S01]  /*13fa0*/  LDL.LU.64 R18, [R1+0x78] ;  /* 0x0000780001127983 */ /* 0x010ee20000300a00 */
[----:B------:R-:W-:Y:S01]  /*13fb0*/  VIADD R17, R4, UR7 ;  /* 0x0000000704117c36 */ /* 0x000fe20008000000 */
[----:B------:R-:W-:Y:S06]  /*13fc0*/  BAR.SYNC.DEFER_BLOCKING 0x0 ;  /* 0x0000000000007b1d */ /* 0x000fec0000010000 */
[----:B------:R-:W-:Y:S04]  /*13fd0*/  STL.64 [R1+0x410], R20 ;  /* 0x0004101401007387 */ /* 0x000fe80000100a00 */
[----:B------:R-:W-:Y:S04]  /*13fe0*/  STL.64 [R1+0x408], R22 ;  /* 0x0004081601007387 */ /* 0x000fe80000100a00 */
[----:B------:R-:W-:Y:S01]  /*13ff0*/  STL.64 [R1+0x400], R6 ;  /* 0x0004000601007387 */ /* 0x000fe20000100a00 */
[----:B--2---:R-:W-:-:S03]  /*14000*/  SHF.R.U32.HI R5, RZ, 0x6, R0 ;  /* 0x00000006ff057819 */ /* 0x004fc60000011600 */
[----:B------:R2:W-:Y:S01]  /*14010*/  STL.64 [R1+0x3f8], R2 ;  /* 0x0003f80201007387 */ /* 0x0005e20000100a00 */
[----:B------:R-:W-:Y:S02]  /*14020*/  SHF.R.U32.HI R0, RZ, 0x6, R0 ;  /* 0x00000006ff007819 */ /* 0x000fe40000011600 */
[----:B------:R-:W-:Y:S01]  /*14030*/  SGXT.U32 R5, R5, 0x1 ;  /* 0x000000010505781a */ /* 0x000fe20000000000 */
[----:B------:R4:W-:Y:S01]  /*14040*/  STL.64 [R1+0x420], R202 ;  /* 0x000420ca01007387 */ /* 0x0009e20000100a00 */
[----:B------:R-:W-:Y:S02]  /*14050*/  SGXT.U32 R0, R0, 0x1 ;  /* 0x000000010000781a */ /* 0x000fe40000000000 */
[----:B------:R-:W-:Y:S02]  /*14060*/  LOP3.LUT R5, R5, 0x22, RZ, 0xfc, !PT ;  /* 0x0000002205057812 */ /* 0x000fe400078efcff */
[----:B------:R-:W-:Y:S02]  /*14070*/  LOP3.LUT R0, R0, 0x20, RZ, 0xfc, !PT ;  /* 0x0000002000007812 */ /* 0x000fe400078efcff */
[----:B--2---:R-:W-:-:S02]  /*14080*/  SHF.R.S32.HI R2, RZ, 0x1f, R203 ;  /* 0x0000001fff027819 */ /* 0x004fc400000114cb */
[----:B------:R-:W-:Y:S01]  /*14090*/  ISETP.GE.AND P2, PT, R0, UR4, PT ;  /* 0x0000000400007c0c */ /* 0x000fe2000bf46270 */
[----:B------:R-:W-:Y:S01]  /*140a0*/  @!PT LDS RZ, [RZ] ;  /* 0x00000000fffff984 */ /* 0x000fe20000000800 */
[----:B------:R-:W-:Y:S01]  /*140b0*/  @!PT LDS RZ, [RZ] ;  /* 0x00000000fffff984 */ /* 0x000fe20000000800 */
[----:B------:R-:W-:Y:S01]  /*140c0*/  @!PT LDS RZ, [RZ] ;  /* 0x00000000fffff984 */ /* 0x000fe20000000800 */
[----:B---3--:R2:W-:Y:S01]  /*140d0*/  LDGSTS.E [R17+0x28000], desc[UR22][R18.64], P4 ;  /* 0x2800000012117fae */ /* 0x0085e2000a1a1016 */
[----:B------:R-:W-:-:S03]  /*140e0*/  ISETP.GE.AND P4, PT, R5, UR4, PT ;  /* 0x0000000405007c0c */ /* 0x000fc6000bf86270 */
[----:B------:R3:W-:Y:S01]  /*140f0*/  LDGSTS.E [R17+0x28008], desc[UR22][R230.64], P5 ;  /* 0x28008000e6117fae */ /* 0x0007e2000a9a1016 */
[----:B------:R-:W-:-:S04]  /*14100*/  SEL R5, RZ, 0x4, P4 ;  /* 0x00000004ff057807 */ /* 0x000fc80002000000 */
[----:B------:R-:W-:Y:S01]  /*14110*/  SEL R5, R5, RZ, P3 ;  /* 0x000000ff05057207 */ /* 0x000fe20001800000 */
[----:B--2---:R-:W2:Y:S01]  /*14120*/  S2R R18, SR_TID.X ;  /* 0x0000000000127919 */ /* 0x004ea20000002100 */
[----:B------:R-:W-:Y:S02]  /*14130*/  IMAD.SHL.U32 R19, R202, 0x80, RZ ;  /* 0x00000080ca137824 */ /* 0x000fe400078e00ff */
[----:B------:R-:W-:Y:S02]  /*14140*/  ISETP.NE.U32.AND P4, PT, R5, RZ, PT ;  /* 0x000000ff0500720c */ /* 0x000fe40003f85070 */
[----:B---3--:R-:W-:Y:S01]  /*14150*/  SEL R230, RZ, 0x4, P2 ;  /* 0x00000004ffe67807 */ /* 0x008fe20001000000 */
[----:B------:R-:W-:-:S03]  /*14160*/  IMAD.SHL.U32 R19, R19, 0x4, RZ ;  /* 0x0000000413137824 */ /* 0x000fc600078e00ff */
[----:B------:R-:W-:-:S04]  /*14170*/  SEL R230, R230, RZ, P3 ;  /* 0x000000ffe6e67207 */ /* 0x000fc80001800000 */
[----:B------:R-:W-:Y:S02]  /*14180*/  ISETP.NE.U32.AND P2, PT, R230, RZ, PT ;  /* 0x000000ffe600720c */ /* 0x000fe40003f45070 */
[----:B------:R-:W-:-:S05]  /*14190*/  IADD3 R230, P5, PT, R204, R19, RZ ;  /* 0x00000013cce67210 */ /* 0x000fca0007fbe0ff */
[----:B------:R-:W-:Y:S01]  /*141a0*/  IMAD.X R231, R205, 0x1, R16, P5 ;  /* 0x00000001cde77824 */ /* 0x000fe200028e0610 */
[----:B------:R-:W-:-:S05]  /*141b0*/  IADD3 R204, P5, PT, R206, R19, RZ ;  /* 0x00000013cecc7210 */ /* 0x000fca0007fbe0ff */
[----:B------:R-:W-:Y:S01]  /*141c0*/  LDGSTS.E [R17+0x2a000], desc[UR22][R230.64], P2 ;  /* 0x2a000000e6117fae */ /* 0x000fe200091a1016 */
[----:B------:R-:W-:Y:S01]  /*141d0*/  IMAD.X R205, R207, 0x1, R16, P5 ;  /* 0x00000001cfcd7824 */ /* 0x000fe200028e0610 */
[----:B------:R-:W-:-:S04]  /*141e0*/  IADD3 R206, P5, PT, R208, R19, RZ ;  /* 0x00000013d0ce7210 */ /* 0x000fc80007fbe0ff */
[----:B------:R3:W-:Y:S01]  /*141f0*/  LDGSTS.E [R17+0x2a008], desc[UR22][R204.64], P4 ;  /* 0x2a008000cc117fae */ /* 0x0007e2000a1a1016 */
[----:B--2---:R-:W-:Y:S01]  /*14200*/  SHF.R.U32.HI R0, RZ, 0x6, R18 ;  /* 0x00000006ff007819 */ /* 0x004fe20000011612 */
[----:B------:R-:W-:Y:S01]  /*14210*/  IMAD.X R207, R209, 0x1, R16, P5 ;  /* 0x00000001d1cf7824 */ /* 0x000fe200028e0610 */
[----:B------:R-:W-:Y:S02]  /*14220*/  SHF.R.U32.HI R18, RZ, 0x6, R18 ;  /* 0x00000006ff127819 */ /* 0x000fe40000011612 */
[----:B------:R-:W-:Y:S02]  /*14230*/  SGXT.U32 R0, R0, 0x1 ;  /* 0x000000010000781a */ /* 0x000fe40000000000 */
[----:B------:R-:W-:Y:S02]  /*14240*/  SGXT.U32 R18, R18, 0x1 ;  /* 0x000000011212781a */ /* 0x000fe40000000000 */
[----:B------:R-:W-:Y:S02]  /*14250*/  LOP3.LUT R0, R0, 0x42, RZ, 0xfc, !PT ;  /* 0x0000004200007812 */ /* 0x000fe400078efcff */
[----:B------:R-:W-:-:S02]  /*14260*/  LOP3.LUT R18, R18, 0x40, RZ, 0xfc, !PT ;  /* 0x0000004012127812 */ /* 0x000fc400078efcff */
[----:B------:R-:W-:Y:S02]  /*14270*/  ISETP.GE.AND P4, PT, R0, UR4, PT ;  /* 0x0000000400007c0c */ /* 0x000fe4000bf86270 */
[----:B------:R-:W-:Y:S02]  /*14280*/  ISETP.GE.AND P2, PT, R18, UR4, PT ;  /* 0x0000000412007c0c */ /* 0x000fe4000bf46270 */
[----:B------:R-:W2:Y:S01]  /*14290*/  S2R R18, SR_TID.X ;  /* 0x0000000000127919 */ /* 0x000ea20000002100 */
[----:B------:R-:W-:Y:S02]  /*142a0*/  SEL R5, RZ, 0x4, P4 ;  /* 0x00000004ff057807 */ /* 0x000fe40002000000 */
[----:B---3--:R-:W-:Y:S02]  /*142b0*/  SEL R204, RZ, 0x4, P2 ;  /* 0x00000004ffcc7807 */ /* 0x008fe40001000000 */
[----:B------:R-:W-:Y:S02]  /*142c0*/  SEL R5, R5, RZ, P3 ;  /* 0x000000ff05057207 */ /* 0x000fe40001800000 */
[----:B------:R-:W-:-:S02]  /*142d0*/  SEL R204, R204, RZ, P3 ;  /* 0x000000ffcccc7207 */ /* 0x000fc40001800000 */
[----:B------:R-:W-:Y:S02]  /*142e0*/  ISETP.NE.U32.AND P4, PT, R5, RZ, PT ;  /* 0x000000ff0500720c */ /* 0x000fe40003f85070 */
[----:B------:R-:W-:Y:S02]  /*142f0*/  ISETP.NE.U32.AND P2, PT, R204, RZ, PT ;  /* 0x000000ffcc00720c */ /* 0x000fe40003f45070 */
[----:B------:R-:W-:-:S05]  /*14300*/  IADD3 R204, P5, PT, R210, R19, RZ ;  /* 0x00000013d2cc7210 */ /* 0x000fca0007fbe0ff */
[----:B------:R-:W-:-:S06]  /*14310*/  IMAD.X R205, R211, 0x1, R16, P5 ;  /* 0x00000001d3cd7824 */ /* 0x000fcc00028e0610 */
[----:B------:R-:W-:Y:S04]  /*14320*/  LDGSTS.E [R17+0x2c000], desc[UR22][R206.64], P2 ;  /* 0x2c000000ce117fae */ /* 0x000fe800091a1016 */
[----:B------:R3:W-:Y:S01]  /*14330*/  LDGSTS.E [R17+0x2c008], desc[UR22][R204.64], P4 ;  /* 0x2c008000cc117fae */ /* 0x0007e2000a1a1016 */
[--C-:B--2---:R-:W-:Y:S02]  /*14340*/  SHF.R.U32.HI R0, RZ, 0x6, R18.reuse ;  /* 0x00000006ff007819 */ /* 0x104fe40000011612 */
[----:B------:R-:W-:Y:S02]  /*14350*/  SHF.R.U32.HI R18, RZ, 0x6, R18 ;  /* 0x00000006ff127819 */ /* 0x000fe40000011612 */
[----:B------:R-:W-:Y:S02]  /*14360*/  SGXT.U32 R0, R0, 0x1 ;  /* 0x000000010000781a */ /* 0x000fe40000000000 */
[----:B------:R-:W-:-:S02]  /*14370*/  SGXT.U32 R18, R18, 0x1 ;  /* 0x000000011212781a */ /* 0x000fc40000000000 */
[----:B------:R-:W-:Y:S02]  /*14380*/  LOP3.LUT R0, R0, 0x62, RZ, 0xfc, !PT ;  /* 0x0000006200007812 */ /* 0x000fe400078efcff */
[----:B------:R-:W-:Y:S02]  /*14390*/  LOP3.LUT R18, R18, 0x60, RZ, 0xfc, !PT ;  /* 0x0000006012127812 */ /* 0x000fe400078efcff */
[----:B------:R-:W-:Y:S02]  /*143a0*/  ISETP.GE.AND P4, PT, R0, UR4, PT ;  /* 0x0000000400007c0c */ /* 0x000fe4000bf86270 */
[----:B------:R-:W-:Y:S01]  /*143b0*/  ISETP.GE.AND P2, PT, R18, UR4, PT ;  /* 0x0000000412007c0c */ /* 0x000fe2000bf46270 */
[----:B------:R-:W2:Y:S01]  /*143c0*/  S2R R0, SR_TID.X ;  /* 0x0000000000007919 */ /* 0x000ea20000002100 */
[----:B------:R-:W-:Y:S02]  /*143d0*/  SEL R5, RZ, 0x4, P4 ;  /* 0x00000004ff057807 */ /* 0x000fe40002000000 */
[----:B---3--:R-:W-:-:S02]  /*143e0*/  SEL R204, RZ, 0x4, P2 ;  /* 0x00000004ffcc7807 */ /* 0x008fc40001000000 */
[----:B------:R-:W-:Y:S02]  /*143f0*/  IADD3 R206, P5, PT, R212, R19, RZ ;  /* 0x00000013d4ce7210 */ /* 0x000fe40007fbe0ff */
[----:B------:R-:W-:Y:S02]  /*14400*/  SEL R204, R204, RZ, P3 ;  /* 0x000000ffcccc7207 */ /* 0x000fe40001800000 */
[----:B------:R-:W-:Y:S01]  /*14410*/  SEL R5, R5, RZ, P3 ;  /* 0x000000ff05057207 */ /* 0x000fe20001800000 */
[----:B------:R-:W-:Y:S01]  /*14420*/  IMAD.X R207, R213, 0x1, R16, P5 ;  /* 0x00000001d5cf7824 */ /* 0x000fe200028e0610 */
[----:B------:R-:W-:Y:S01]  /*14430*/  ISETP.NE.U32.AND P2, PT, R204, RZ, PT ;  /* 0x000000ffcc00720c */ /* 0x000fe20003f45070 */
[----:B------:R-:W-:Y:S01]  /*14440*/  IMAD.MOV.U32 R213, RZ, RZ, R19 ;  /* 0x000000ffffd57224 */ /* 0x000fe200078e0013 */
[----:B------:R-:W-:-:S04]  /*14450*/  ISETP.NE.U32.AND P4, PT, R5, RZ, PT ;  /* 0x000000ff0500720c */ /* 0x000fc80003f85070 */
[----:B------:R-:W-:-:S05]  /*14460*/  IADD3 R204, P5, PT, R214, R213, RZ ;  /* 0x000000d5d6cc7210 */ /* 0x000fca0007fbe0ff */
[----:B------:R-:W-:Y:S02]  /*14470*/  IMAD.X R205, R215, 0x1, R16, P5 ;  /* 0x00000001d7cd7824 */ /* 0x000fe400028e0610 */
[----:B------:R3:W-:Y:S04]  /*14480*/  LDGSTS.E [R17+0x2e000], desc[UR22][R206.64], P2 ;  /* 0x2e000000ce117fae */ /* 0x0007e800091a1016 */
[----:B------:R1:W-:Y:S01]  /*14490*/  LDGSTS.E [R17+0x2e008], desc[UR22][R204.64], P4 ;  /* 0x2e008000cc117fae */ /* 0x0003e2000a1a1016 */
[----:B--2---:R-:W-:-:S04]  /*144a0*/  SHF.R.U32.HI R0, RZ, 0x6, R0 ;  /* 0x00000006ff007819 */ /* 0x004fc80000011600 */
[----:B------:R-:W-:Y:S02]  /*144b0*/  SGXT.U32 R0, R0, 0x1 ;  /* 0x000000010000781a */ /* 0x000fe40000000000 */
[-C--:B---3--:R-:W-:Y:S01]  /*144c0*/  IADD3 R206, P5, PT, R218, R213.reuse, RZ ;  /* 0x000000d5dace7210 */ /* 0x088fe20007fbe0ff */
[----:B-1----:R-:W1:Y:S01]  /*144d0*/  S2R R17, SR_TID.X ;  /* 0x0000000000117919 */ /* 0x002e620000002100 */
[----:B------:R-:W-:Y:S02]  /*144e0*/  LOP3.LUT R0, R0, 0x4, RZ, 0xfc, !PT ;  /* 0x0000000400007812 */ /* 0x000fe400078efcff */
[----:B------:R-:W-:Y:S02]  /*144f0*/  IADD3 R204, P4, PT, R216, R213, RZ ;  /* 0x000000d5d8cc7210 */ /* 0x000fe40007f9e0ff */
[----:B------:R-:W-:-:S03]  /*14500*/  ISETP.GE.AND P2, PT, R0, UR4, PT ;  /* 0x0000000400007c0c */ /* 0x000fc6000bf46270 */
[--C-:B------:R-:W-:Y:S01]  /*14510*/  IMAD.X R205, R217, 0x1, R16.reuse, P4 ;  /* 0x00000001d9cd7824 */ /* 0x100fe200020e0610 */
[----:B------:R-:W-:Y:S01]  /*14520*/  SEL R5, RZ, 0x4, P2 ;  /* 0x00000004ff057807 */ /* 0x000fe20001000000 */
[----:B------:R-:W-:-:S03]  /*14530*/  IMAD.MOV.U32 R217, RZ, RZ, R16 ;  /* 0x000000ffffd97224 */ /* 0x000fc600078e0010 */
[----:B------:R-:W-:Y:S01]  /*14540*/  SEL R5, R5, RZ, P3 ;  /* 0x000000ff05057207 */ /* 0x000fe20001800000 */
[----:B------:R-:W-:-:S03]  /*14550*/  IMAD.X R207, R219, 0x1, R217, P5 ;  /* 0x00000001dbcf7824 */ /* 0x000fc600028e06d9 */
[----:B------:R-:W-:-:S13]  /*14560*/  ISETP.NE.U32.AND P2, PT, R5, RZ, PT ;  /* 0x000000ff0500720c */ /* 0x000fda0003f45070 */
[----:B------:R2:W-:Y:S01]  /*14570*/  LDGSTS.E [R9+0x28000], desc[UR22][R204.64], P2 ;  /* 0x28000000cc097fae */ /* 0x0005e200091a1016 */
[--C-:B-1----:R-:W-:Y:S02]  /*14580*/  SHF.R.U32.HI R0, RZ, 0x6, R17.reuse ;  /* 0x00000006ff007819 */ /* 0x102fe40000011611 */
[----:B------:R-:W-:Y:S02]  /*14590*/  SHF.R.U32.HI R17, RZ, 0x6, R17 ;  /* 0x00000006ff117819 */ /* 0x000fe40000011611 */
[----:B------:R-:W-:Y:S02]  /*145a0*/  SGXT.U32 R0, R0, 0x1 ;  /* 0x000000010000781a */ /* 0x000fe40000000000 */
[----:B------:R-:W-:Y:S02]  /*145b0*/  SGXT.U32 R17, R17, 0x1 ;  /* 0x000000011111781a */ /* 0x000fe40000000000 */
[----:B------:R-:W-:Y:S02]  /*145c0*/  LOP3.LUT R0, R0, 0x24, RZ, 0xfc, !PT ;  /* 0x0000002400007812 */ /* 0x000fe400078efcff */
[----:B------:R-:W-:-:S02]  /*145d0*/  LOP3.LUT R17, R17, 0x6, RZ, 0xfc, !PT ;  /* 0x0000000611117812 */ /* 0x000fc400078efcff */
[----:B------:R-:W-:Y:S02]  /*145e0*/  ISETP.GE.AND P4, PT, R0, UR4, PT ;  /* 0x0000000400007c0c */ /* 0x000fe4000bf86270 */
[----:B------:R-:W-:Y:S02]  /*145f0*/  ISETP.GE.AND P2, PT, R17, UR4, PT ;  /* 0x0000000411007c0c */ /* 0x000fe4000bf46270 */
[----:B------:R-:W1:Y:S01]  /*14600*/  S2R R17, SR_TID.X ;  /* 0x0000000000117919 */ /* 0x000e620000002100 */
[----:B------:R-:W-:Y:S02]  /*14610*/  SEL R5, RZ, 0x4, P4 ;  /* 0x00000004ff057807 */ /* 0x000fe40002000000 */
[----:B--2---:R-:W-:Y:S02]  /*14620*/  SEL R204, RZ, 0x4, P2 ;  /* 0x00000004ffcc7807 */ /* 0x004fe40001000000 */
        /* <DEDUP_REMOVED lines=8> */
[--C-:B-1----:R-:W-:Y:S02]  /*146b0*/  SHF.R.U32.HI R0, RZ, 0x6, R17.reuse ;  /* 0x00000006ff007819 */ /* 0x102fe40000011611 */
[----:B------:R-:W-:Y:S02]  /*146c0*/  SHF.R.U32.HI R17, RZ, 0x6, R17 ;  /* 0x00000006ff117819 */ /* 0x000fe40000011611 */
[----:B------:R-:W-:Y:S02]  /*146d0*/  SGXT.U32 R0, R0, 0x1 ;  /* 0x000000010000781a */ /* 0x000fe40000000000 */
[----:B------:R-:W-:-:S02]  /*146e0*/  SGXT.U32 R17, R17, 0x1 ;  /* 0x000000011111781a */ /* 0x000fc40000000000 */
[----:B------:R-:W-:Y:S02]  /*146f0*/  LOP3.LUT R0, R0, 0x44, RZ, 0xfc, !PT ;  /* 0x0000004400007812 */ /* 0x000fe400078efcff */
[----:B------:R-:W-:Y:S02]  /*14700*/  LOP3.LUT R17, R17, 0x26, RZ, 0xfc, !PT ;  /* 0x0000002611117812 */ /* 0x000fe400078efcff */
[----:B------:R-:W-:Y:S02]  /*14710*/  ISETP.GE.AND P4, PT, R0, UR4, PT ;  /* 0x0000000400007c0c */ /* 0x000fe4000bf86270 */
[----:B------:R-:W-:Y:S02]  /*14720*/  ISETP.GE.AND P2, PT, R17, UR4, PT ;  /* 0x0000000411007c0c */ /* 0x000fe4000bf46270 */
[----:B------:R-:W1:Y:S01]  /*14730*/  S2R R17, SR_TID.X ;  /* 0x0000000000117919 */ /* 0x000e620000002100 */
[----:B------:R-:W-:Y:S02]  /*14740*/  SEL R5, RZ, 0x4, P4 ;  /* 0x00000004ff057807 */ /* 0x000fe40002000000 */
[----:B--2---:R-:W-:-:S02]  /*14750*/  SEL R204, RZ, 0x4, P2 ;  /* 0x00000004ffcc7807 */ /* 0x004fc40001000000 */
[----:B------:R-:W-:Y:S02]  /*14760*/  SEL R5, R5, RZ, P3 ;  /* 0x000000ff05057207 */ /* 0x000fe40001800000 */
[----:B------:R-:W-:Y:S02]  /*14770*/  SEL R204, R204, RZ, P3 ;  /* 0x000000ffcccc7207 */ /* 0x000fe40001800000 */
[-C--:B------:R-:W-:Y:S02]  /*14780*/  IADD3 R206, P5, PT, R222, R213.reuse, RZ ;  /* 0x000000d5dece7210 */ /* 0x080fe40007fbe0ff */
[----:B------:R-:W-:Y:S02]  /*14790*/  ISETP.NE.U32.AND P2, PT, R204, RZ, PT ;  /* 0x000000ffcc00720c */ /* 0x000fe40003f45070 */
[----:B------:R-:W-:Y:S01]  /*147a0*/  ISETP.NE.U32.AND P4, PT, R5, RZ, PT ;  /* 0x000000ff0500720c */ /* 0x000fe20003f85070 */
[----:B------:R-:W-:Y:S01]  /*147b0*/  IMAD.X R207, R223, 0x1, R217, P5 ;  /* 0x00000001dfcf7824 */ /* 0x000fe200028e06d9 */
[----:B------:R-:W-:-:S05]  /*147c0*/  IADD3 R204, P5, PT, R224, R213, RZ ;  /* 0x000000d5e0cc7210 */ /* 0x000fca0007fbe0ff */
[----:B------:R-:W-:-:S04]  /*147d0*/  IMAD.X R205, R225, 0x1, R217, P5 ;  /* 0x00000001e1cd7824 */ /* 0x000fc800028e06d9 */
        /* <DEDUP_REMOVED lines=9> */
[----:B------:R-:W1:Y:S01]  /*14870*/  S2R R0, SR_TID.X ;  /* 0x0000000000007919 */ /* 0x000e620000002100 */
[----:B------:R-:W-:Y:S02]  /*14880*/  ISETP.GE.AND P2, PT, R17, UR4, PT ;  /* 0x0000000411007c0c */ /* 0x000fe4000bf46270 */
[----:B------:R-:W-:Y:S02]  /*14890*/  SEL R5, RZ, 0x4, P4 ;  /* 0x00000004ff057807 */ /* 0x000fe40002000000 */
[----:B--2---:R-:W-:-:S02]  /*148a0*/  SEL R204, RZ, 0x4, P2 ;  /* 0x00000004ffcc7807 */ /* 0x004fc40001000000 */
[-C--:B------:R-:W-:Y:S02]  /*148b0*/  IADD3 R206, P5, PT, R226, R213.reuse, RZ ;  /* 0x000000d5e2ce7210 */ /* 0x080fe40007fbe0ff */
[----:B------:R-:W-:Y:S02]  /*148c0*/  SEL R204, R204, RZ, P3 ;  /* 0x000000ffcccc7207 */ /* 0x000fe40001800000 */
[----:B------:R-:W-:Y:S01]  /*148d0*/  SEL R5, R5, RZ, P3 ;  /* 0x000000ff05057207 */ /* 0x000fe20001800000 */
[----:B------:R-:W-:Y:S01]  /*148e0*/  IMAD.X R207, R227, 0x1, R217, P5 ;  /* 0x00000001e3cf7824 */ /* 0x000fe200028e06d9 */
[----:B------:R-:W-:Y:S02]  /*148f0*/  ISETP.NE.U32.AND P4, PT, R204, RZ, PT ;  /* 0x000000ffcc00720c */ /* 0x000fe40003f85070 */
[----:B------:R-:W-:Y:S02]  /*14900*/  ISETP.NE.U32.AND P2, PT, R5, RZ, PT ;  /* 0x000000ff0500720c */ /* 0x000fe40003f45070 */
[----:B------:R-:W-:-:S05]  /*14910*/  IADD3 R204, P5, PT, R228, R213, RZ ;  /* 0x000000d5e4cc7210 */ /* 0x000fca0007fbe0ff */
[----:B------:R-:W-:-:S04]  /*14920*/  IMAD.X R205, R229, 0x1, R217, P5 ;  /* 0x00000001e5cd7824 */ /* 0x000fc800028e06d9 */
[----:B------:R-:W-:Y:S04]  /*14930*/  LDGSTS.E [R9+0x2c008], desc[UR22][R206.64], P4 ;  /* 0x2c008000ce097fae */ /* 0x000fe8000a1a1016 */
[----:B------:R2:W-:Y:S01]  /*14940*/  LDGSTS.E [R9+0x2e000], desc[UR22][R204.64], P2 ;  /* 0x2e000000cc097fae */ /* 0x0005e200091a1016 */
[----:B-1----:R-:W-:-:S04]  /*14950*/  SHF.R.U32.HI R0, RZ, 0x6, R0 ;  /* 0x00000006ff007819 */ /* 0x002fc80000011600 */
[----:B------:R-:W-:-:S04]  /*14960*/  SGXT.U32 R0, R0, 0x1 ;  /* 0x000000010000781a */ /* 0x000fc80000000000 */
[----:B------:R-:W-:-:S04]  /*14970*/  LOP3.LUT R0, R0, 0x66, RZ, 0xfc, !PT ;  /* 0x0000006600007812 */ /* 0x000fc800078efcff */
[----:B------:R-:W-:Y:S01]  /*14980*/  ISETP.GE.AND P5, PT, R0, UR4, PT ;  /* 0x0000000400007c0c */ /* 0x000fe2000bfa6270 */
[----:B------:R-:W-:-:S03]  /*14990*/  IMAD.SHL.U32 R0, R203, 0x4, RZ ;  /* 0x00000004cb007824 */ /* 0x000fc600078e00ff */
[----:B------:R-:W-:Y:S02]  /*149a0*/  SEL R5, RZ, 0x4, P5 ;  /* 0x00000004ff057807 */ /* 0x000fe40002800000 */
[----:B------:R-:W-:Y:S01]  /*149b0*/  STL [R1+0x78], R0 ;  /* 0x0000780001007387 */ /* 0x000fe20000100800 */
[-C--:B------:R-:W-:Y:S02]  /*149c0*/  IADD3 R16, P5, PT, R138, R0.reuse, RZ ;  /* 0x000000008a107210 */ /* 0x080fe40007fbe0ff */
[----:B--2---:R-:W-:Y:S02]  /*149d0*/  SEL R204, R5, RZ, P3 ;  /* 0x000000ff05cc7207 */ /* 0x004fe40001800000 */
[----:B------:R-:W-:Y:S02]  /*149e0*/  SHF.L.U64.HI R5, R203, 0x2, R2 ;  /* 0x00000002cb057819 */ /* 0x000fe40000010202 */
[----:B------:R-:W-:Y:S02]  /*149f0*/  IADD3 R2, P4, PT, R154, R0, RZ ;  /* 0x000000009a027210 */ /* 0x000fe40007f9e0ff */
[----:B------:R-:W-:Y:S01]  /*14a00*/  ISETP.NE.U32.AND P2, PT, R204, RZ, PT ;  /* 0x000000ffcc00720c */ /* 0x000fe20003f45070 */
[----:B------:R-:W-:-:S02]  /*14a10*/  IMAD.X R17, R139, 0x1, R5, P5 ;  /* 0x000000018b117824 */ /* 0x000fc400028e0605 */
[----:B------:R-:W-:Y:S01]  /*14a20*/  IMAD.X R3, R155, 0x1, R5, P4 ;  /* 0x000000019b037824 */ /* 0x000fe200020e0605 */
[----:B------:R-:W-:-:S04]  /*14a30*/  IADD3 R6, P4, PT, R122, R0, RZ ;  /* 0x000000007a067210 */ /* 0x000fc80007f9e0ff */
[----:B------:R1:W-:Y:S01]  /*14a40*/  STL.64 [R1+0xc8], R2 ;  /* 0x0000c80201007387 */ /* 0x0003e20000100a00 */
[----:B------:R-:W-:Y:S01]  /*14a50*/  IMAD.X R7, R123, 0x1, R5, P4 ;  /* 0x000000017b077824 */ /* 0x000fe200020e0605 */
[-C--:B----4-:R-:W-:Y:S02]  /*14a60*/  IADD3 R202, P4, PT, R90, R0.reuse, RZ ;  /* 0x000000005aca7210 */ /* 0x090fe40007f9e0ff */
[----:B------:R-:W2:Y:S04]  /*14a70*/  LDL.LU.64 R204, [R1+0x68] ;  /* 0x0000680001cc7983 */ /* 0x000ea80000300a00 */
[----:B------:R-:W-:Y:S04]  /*14a80*/  STL.64 [R1+0xb8], R6 ;  /* 0x0000b80601007387 */ /* 0x000fe80000100a00 */
[----:B------:R-:W3:Y:S01]  /*14a90*/  LDL.LU.64 R208, [R1+0x60] ;  /* 0x0000600001d07983 */ /* 0x000ee20000300a00 */
[----:B-1----:R-:W-:-:S03]  /*14aa0*/  IADD3 R2, P5, PT, R106, R0, RZ ;  /* 0x000000006a027210 */ /* 0x002fc60007fbe0ff */
[----:B------:R-:W4:Y:S02]  /*14ab0*/  LDL.LU.64 R210, [R1+0x8] ;  /* 0x0000080001d27983 */ /* 0x000f240000300a00 */
[----:B------:R-:W-:Y:S01]  /*14ac0*/  IMAD.X R3, R107, 0x1, R5, P5 ;  /* 0x000000016b037824 */ /* 0x000fe200028e0605 */
[----:B------:R-:W-:-:S05]  /*14ad0*/  IADD3 R18, P5, PT, R74, R0, RZ ;  /* 0x000000004a127210 */ /* 0x000fca0007fbe0ff */
[--C-:B------:R-:W-:Y:S01]  /*14ae0*/  IMAD.X R19, R75, 0x1, R5.reuse, P5 ;  /* 0x000000014b137824 */ /* 0x100fe200028e0605 */
[-C--:B------:R-:W-:Y:S01]  /*14af0*/  IADD3 R22, P5, PT, R42, R0.reuse, RZ ;  /* 0x000000002a167210 */ /* 0x080fe20007fbe0ff */
[----:B------:R1:W-:Y:S01]  /*14b00*/  STL.64 [R1+0xb0], R2 ;  /* 0x0000b00201007387 */ /* 0x0003e20000100a00 */
[--C-:B------:R-:W-:Y:S01]  /*14b10*/  IMAD.X R203, R91, 0x1, R5.reuse, P4 ;  /* 0x000000015bcb7824 */ /* 0x100fe200020e0605 */
[-C--:B------:R-:W-:Y:S02]  /*14b20*/  IADD3 R20, P4, PT, R58, R0.reuse, RZ ;  /* 0x000000003a147210 */ /* 0x080fe40007f9e0ff */
[--C-:B------:R-:W-:Y:S01]  /*14b30*/  IMAD.X R23, R43, 0x1, R5.reuse, P5 ;  /* 0x000000012b177824 */ /* 0x100fe200028e0605 */
[----:B------:R-:W4:Y:S02]  /*14b40*/  LDL.LU.64 R206, [R1] ;  /* 0x0000000001ce7983 */ /* 0x000f240000300a00 */
[----:B------:R-:W-:Y:S01]  /*14b50*/  IMAD.X R21, R59, 0x1, R5, P4 ;  /* 0x000000013b157824 */ /* 0x000fe200020e0605 */
[-C--:B-1----:R-:W-:Y:S01]  /*14b60*/  IADD3 R2, P5, PT, R136, R0.reuse, RZ ;  /* 0x0000000088027210 */ /* 0x082fe20007fbe0ff */
[----:B------:R-:W4:Y:S01]  /*14b70*/  LDL.LU.64 R218, [R1+0x58] ;  /* 0x0000580001da7983 */ /* 0x000f220000300a00 */
[----:B------:R-:W-:-:S03]  /*14b80*/  IADD3 R6, P4, PT, R152, R0, RZ ;  /* 0x0000000098067210 */ /* 0x000fc60007f9e0ff */
[--C-:B------:R-:W-:Y:S01]  /*14b90*/  IMAD.X R3, R137, 0x1, R5.reuse, P5 ;  /* 0x0000000189037824 */ /* 0x100fe200028e0605 */
[-C--:B------:R-:W-:Y:S01]  /*14ba0*/  IADD3 R228, P5, PT, R104, R0.reuse, RZ ;  /* 0x0000000068e47210 */ /* 0x080fe20007fbe0ff */
[--C-:B------:R-:W-:Y:S01]  /*14bb0*/  IMAD.X R7, R153, 0x1, R5.reuse, P4 ;  /* 0x0000000199077824 */ /* 0x100fe200020e0605 */
[-C--:B------:R-:W-:Y:S01]  /*14bc0*/  IADD3 R230, P4, PT, R120, R0.reuse, RZ ;  /* 0x0000000078e67210 */ /* 0x080fe20007f9e0ff */
[----:B------:R-:W4:Y:S02]  /*14bd0*/  LDL.LU.64 R214, [R1+0x50] ;  /* 0x0000500001d67983 */ /* 0x000f240000300a00 */
[--C-:B------:R-:W-:Y:S01]  /*14be0*/  IMAD.X R229, R105, 0x1, R5.reuse, P5 ;  /* 0x0000000169e57824 */ /* 0x100fe200028e0605 */
[-C--:B------:R-:W-:Y:S01]  /*14bf0*/  IADD3 R224, P5, PT, R72, R0.reuse, RZ ;  /* 0x0000000048e07210 */ /* 0x080fe20007fbe0ff */
[----:B------:R-:W-:Y:S01]  /*14c00*/  IMAD.X R231, R121, 0x1, R5, P4 ;  /* 0x0000000179e77824 */ /* 0x000fe200020e0605 */
[----:B------:R-:W-:-:S03]  /*14c10*/  IADD3 R226, P4, PT, R88, R0, RZ ;  /* 0x0000000058e27210 */ /* 0x000fc60007f9e0ff */
        /* <DEDUP_REMOVED lines=21> */
[----:B------:R-:W-:Y:S01]  /*14d70*/  IADD3 R86, P5, PT, R200, R213, RZ ;  /* 0x000000d5c8567210 */ /* 0x000fe20007fbe0ff */
[----:B------:R-:W-:Y:S01]  /*14d80*/  IMAD.X R55, R55, 0x1, R5, P4 ;  /* 0x0000000137377824 */ /* 0x000fe200020e0605 */
[----:B------:R-:W-:-:S03]  /*14d90*/  IADD3 R74, P4, PT, R148, R0, RZ ;  /* 0x00000000944a7210 */ /* 0x000fc60007f9e0ff */
[----:B------:R-:W-:Y:S02]  /*14da0*/  IMAD.X R87, R201, 0x1, R217, P5 ;  /* 0x00000001c9577824 */ /* 0x000fe400028e06d9 */
[----:B------:R-:W-:-:S03]  /*14db0*/  IMAD.X R75, R149, 0x1, R5, P4 ;  /* 0x00000001954b7824 */ /* 0x000fc600020e0605 */
[----:B------:R1:W-:Y:S01]  /*14dc0*/  LDGSTS.E [R9+0x2e008], desc[UR22][R86.64], P2 ;  /* 0x2e00800056097fae */ /* 0x0003e200091a1016 */
[-C--:B--2---:R-:W-:Y:S02]  /*14dd0*/  IADD3 R88, P4, PT, R204, R213.reuse, RZ ;  /* 0x000000d5cc587210 */ /* 0x084fe40007f9e0ff */
[----:B---3--:R-:W-:-:S05]  /*14de0*/  IADD3 R90, P5, PT, R208, R213, RZ ;  /* 0x000000d5d05a7210 */ /* 0x008fca0007fbe0ff */
[--C-:B------:R-:W-:Y:S02]  /*14df0*/  IMAD.X R91, R209, 0x1, R217.reuse, P5 ;  /* 0x00000001d15b7824 */ /* 0x100fe400028e06d9 */
[----:B------:R-:W2:Y:S01]  /*14e00*/  LDL.LU.64 R208, [R1+0x48] ;  /* 0x0000480001d07983 */ /* 0x000ea20000300a00 */
[----:B------:R-:W-:Y:S01]  /*14e10*/  IMAD.X R89, R205, 0x1, R217, P4 ;  /* 0x00000001cd597824 */ /* 0x000fe200020e06d9 */
[----:B----4-:R-:W-:-:S05]  /*14e20*/  IADD3 R102, P4, PT, R210, R213, RZ ;  /* 0x000000d5d2667210 */ /* 0x010fca0007f9e0ff */
[----:B------:R-:W-:Y:S02]  /*14e30*/  IMAD.X R103, R211, 0x1, R217, P4 ;  /* 0x00000001d3677824 */ /* 0x000fe400020e06d9 */
[----:B------:R-:W3:Y:S01]  /*14e40*/  LDL.LU.64 R210, [R1+0x40] ;  /* 0x0000400001d27983 */ /* 0x000ee20000300a00 */
[-C--:B------:R-:W-:Y:S02]  /*14e50*/  IADD3 R104, P5, PT, R206, R213.reuse, RZ ;  /* 0x000000d5ce687210 */ /* 0x080fe40007fbe0ff */
        /* <DEDUP_REMOVED lines=12> */
[-C--:B------:R-:W-:Y:S01]  /*14f20*/  IADD3 R138, P4, PT, R250, R213.reuse, RZ ;  /* 0x000000d5fa8a7210 */ /* 0x080fe20007f9e0ff */
[----:B------:R-:W-:Y:S02]  /*14f30*/  IMAD.MOV.U32 R250, RZ, RZ, R213 ;  /* 0x000000fffffa7224 */ /* 0x000fe400078e00d5 */
[--C-:B------:R-:W-:Y:S02]  /*14f40*/  IMAD.X R137, R215, 0x1, R217.reuse, P5 ;  /* 0x00000001d7897824 */ /* 0x100fe400028e06d9 */
[----:B------:R-:W4:Y:S01]  /*14f50*/  LDL.LU.64 R214, [R1+0x38] ;  /* 0x0000380001d67983 */ /* 0x000f220000300a00 */
[--C-:B------:R-:W-:Y:S01]  /*14f60*/  IMAD.X R139, R251, 0x1, R217.reuse, P4 ;  /* 0x00000001fb8b7824 */ /* 0x100fe200020e06d9 */
[----:B------:R-:W-:Y:S01]  /*14f70*/  IADD3 R150, P4, PT, R190, R250, RZ ;  /* 0x000000fabe967210 */ /* 0x000fe20007f9e0ff */
[----:B------:R-:W-:Y:S01]  /*14f80*/  IMAD.MOV.U32 R251, RZ, RZ, R217 ;  /* 0x000000fffffb7224 */ /* 0x000fe200078e00d9 */
[----:B------:R-:W-:-:S02]  /*14f90*/  IADD3 R148, P5, PT, R248, R213, RZ ;  /* 0x000000d5f8947210 */ /* 0x000fc40007fbe0ff */
[----:B------:R-:W4:Y:S01]  /*14fa0*/  LDL.LU.64 R212, [R1+0x30] ;  /* 0x0000300001d47983 */ /* 0x000f220000300a00 */
[--C-:B------:R-:W-:Y:S01]  /*14fb0*/  IMAD.X R151, R191, 0x1, R251.reuse, P4 ;  /* 0x00000001bf977824 */ /* 0x100fe200020e06fb */
[-C--:B------:R-:W-:Y:S01]  /*14fc0*/  IADD3 R154, P4, PT, R186, R250.reuse, RZ ;  /* 0x000000faba9a7210 */ /* 0x080fe20007f9e0ff */
[----:B------:R-:W-:Y:S01]  /*14fd0*/  IMAD.X R149, R249, 0x1, R251, P5 ;  /* 0x00000001f9957824 */ /* 0x000fe200028e06fb */
[----:B------:R-:W-:-:S03]  /*14fe0*/  IADD3 R152, P5, PT, R188, R250, RZ ;  /* 0x000000fabc987210 */ /* 0x000fc60007fbe0ff */
[--C-:B------:R-:W-:Y:S02]  /*14ff0*/  IMAD.X R155, R187, 0x1, R251.reuse, P4 ;  /* 0x00000001bb9b7824 */ /* 0x100fe400020e06fb */
[----:B------:R-:W-:Y:S01]  /*15000*/  IMAD.X R153, R189, 0x1, R251, P5 ;  /* 0x00000001bd997824 */ /* 0x000fe200028e06fb */
[----:B------:R-:W-:-:S05]  /*15010*/  IADD3 R184, P5, PT, R184, R250, RZ ;  /* 0x000000fab8b87210 */ /* 0x000fca0007fbe0ff */
[----:B------:R-:W-:Y:S01]  /*15020*/  IMAD.X R185, R185, 0x1, R251, P5 ;  /* 0x00000001b9b97824 */ /* 0x000fe200028e06fb */
[----:B--2---:R-:W-:-:S05]  /*15030*/  IADD3 R186, P4, PT, R208, R250, RZ ;  /* 0x000000fad0ba7210 */ /* 0x004fca0007f9e0ff */
[----:B------:R-:W-:Y:S02]  /*15040*/  IMAD.X R187, R209, 0x1, R251, P4 ;  /* 0x00000001d1bb7824 */ /* 0x000fe400020e06fb */
[----:B------:R-:W2:Y:S01]  /*15050*/  LDL.LU.64 R208, [R1+0x28] ;  /* 0x0000280001d07983 */ /* 0x000ea20000300a00 */
[----:B---3--:R-:W-:-:S05]  /*15060*/  IADD3 R188, P5, PT, R210, R250, RZ ;  /* 0x000000fad2bc7210 */ /* 0x008fca0007fbe0ff */
[----:B------:R-:W-:Y:S02]  /*15070*/  IMAD.X R189, R211, 0x1, R251, P5 ;  /* 0x00000001d3bd7824 */ /* 0x000fe400028e06fb */
[----:B------:R-:W3:Y:S04]  /*15080*/  LDL.LU.64 R210, [R1+0x20] ;  /* 0x0000200001d27983 */ /* 0x000ee80000300a00 */
[----:B------:R-:W3:Y:S04]  /*15090*/  LDL.LU.64 R216, [R1+0x18] ;  /* 0x0000180001d87983 */ /* 0x000ee80000300a00 */
[----:B------:R-:W3:Y:S01]  /*150a0*/  LDL.LU.64 R218, [R1+0x10] ;  /* 0x0000100001da7983 */ /* 0x000ee20000300a00 */
[----:B------:R-:W-:-:S05]  /*150b0*/  IADD3 R190, P4, PT, R246, R250, RZ ;  /* 0x000000faf6be7210 */ /* 0x000fca0007f9e0ff */
[----:B------:R-:W-:Y:S01]  /*150c0*/  IMAD.X R191, R247, 0x1, R251, P4 ;  /* 0x00000001f7bf7824 */ /* 0x000fe200020e06fb */
[-C--:B------:R-:W-:Y:S02]  /*150d0*/  IADD3 R182, P4, PT, R182, R250.reuse, RZ ;  /* 0x000000fab6b67210 */ /* 0x080fe40007f9e0ff */
[----:B------:R-:W-:-:S03]  /*150e0*/  IADD3 R192, P5, PT, R244, R250, RZ ;  /* 0x000000faf4c07210 */ /* 0x000fc60007fbe0ff */
[--C-:B------:R-:W-:Y:S01]  /*150f0*/  IMAD.X R183, R183, 0x1, R251.reuse, P4 ;  /* 0x00000001b7b77824 */ /* 0x100fe200020e06fb */
[-C--:B------:R-:W-:Y:S01]  /*15100*/  IADD3 R178, P4, PT, R178, R250.reuse, RZ ;  /* 0x000000fab2b27210 */ /* 0x080fe20007f9e0ff */
[--C-:B------:R-:W-:Y:S01]  /*15110*/  IMAD.X R193, R245, 0x1, R251.reuse, P5 ;  /* 0x00000001f5c17824 */ /* 0x100fe200028e06fb */
[-C--:B------:R-:W-:Y:S01]  /*15120*/  IADD3 R180, P5, PT, R180, R250.reuse, RZ ;  /* 0x000000fab4b47210 */ /* 0x080fe20007fbe0ff */
[----:B------:R-:W1:Y:S02]  /*15130*/  S2R R249, SR_TID.X ;  /* 0x0000000000f97919 */ /* 0x000e640000002100 */
[--C-:B------:R-:W-:Y:S01]  /*15140*/  IMAD.X R179, R179, 0x1, R251.reuse, P4 ;  /* 0x00000001b3b37824 */ /* 0x100fe200020e06fb */
[-C--:B----4-:R-:W-:Y:S01]  /*15150*/  IADD3 R194, P4, PT, R214, R250.reuse, RZ ;  /* 0x000000fad6c27210 */ /* 0x090fe20007f9e0ff */
[--C-:B------:R-:W-:Y:S01]  /*15160*/  IMAD.X R181, R181, 0x1, R251.reuse, P5 ;  /* 0x00000001b5b57824 */ /* 0x100fe200028e06fb */
[-C--:B------:R-:W-:Y:S01]  /*15170*/  IADD3 R176, P5, PT, R176, R250.reuse, RZ ;  /* 0x000000fab0b07210 */ /* 0x080fe20007fbe0ff */
[----:B------:R-:W4:Y:S02]  /*15180*/  LDL.LU.64 R244, [R1+0xc8] ;  /* 0x0000c80001f47983 */ /* 0x000f240000300a00 */
        /* <DEDUP_REMOVED lines=17> */
[--C-:B-1----:R-:W-:Y:S02]  /*152a0*/  SHF.R.U32.HI R248, RZ, 0x6, R249.reuse ;  /* 0x00000006fff87819 */ /* 0x102fe400000116f9 */
[----:B------:R-:W-:Y:S02]  /*152b0*/  SHF.R.U32.HI R249, RZ, 0x6, R249 ;  /* 0x00000006fff97819 */ /* 0x000fe400000116f9 */
[----:B------:R-:W-:Y:S02]  /*152c0*/  SGXT.U32 R248, R248, 0x1 ;  /* 0x00000001f8f8781a */ /* 0x000fe40000000000 */
[----:B------:R-:W-:Y:S02]  /*152d0*/  SGXT.U32 R249, R249, 0x1 ;  /* 0x00000001f9f9781a */ /* 0x000fe40000000000 */
[----:B------:R-:W-:Y:S02]  /*152e0*/  LOP3.LUT R248, R248, 0x8, RZ, 0xfc, !PT ;  /* 0x00000008f8f87812 */ /* 0x000fe400078efcff */
[----:B------:R-:W-:-:S02]  /*152f0*/  LOP3.LUT R249, R249, 0xa, RZ, 0xfc, !PT ;  /* 0x0000000af9f97812 */ /* 0x000fc400078efcff */
[----:B------:R-:W-:-:S05]  /*15300*/  IADD3 R158, P6, PT, R158, R250, RZ ;  /* 0x000000fa9e9e7210 */ /* 0x000fca0007fde0ff */
[----:B------:R-:W-:Y:S01]  /*15310*/  IMAD.X R159, R159, 0x1, R251, P6 ;  /* 0x000000019f9f7824 */ /* 0x000fe200030e06fb */
[----:B------:R-:W-:-:S05]  /*15320*/  IADD3 R116, P6, PT, R116, R0, RZ ;  /* 0x0000000074747210 */ /* 0x000fca0007fde0ff */
[----:B------:R-:W-:Y:S01]  /*15330*/  IMAD.X R117, R117, 0x1, R5, P6 ;  /* 0x0000000175757824 */ /* 0x000fe200030e0605 */
[----:B------:R-:W-:Y:S02]  /*15340*/  IADD3 R86, P6, PT, R100, R0, RZ ;  /* 0x0000000064567210 */ /* 0x000fe40007fde0ff */
[----:B--2---:R-:W-:-:S05]  /*15350*/  IADD3 R204, P4, PT, R208, R250, RZ ;  /* 0x000000fad0cc7210 */ /* 0x004fca0007f9e0ff */
[----:B------:R-:W-:Y:S01]  /*15360*/  IMAD.X R205, R209, 0x1, R251, P4 ;  /* 0x00000001d1cd7824 */ /* 0x000fe200020e06fb */
[-C--:B------:R-:W-:Y:S02]  /*15370*/  IADD3 R208, P4, PT, R238, R250.reuse, RZ ;  /* 0x000000faeed07210 */ /* 0x080fe40007f9e0ff */
[----:B---3--:R-:W-:-:S03]  /*15380*/  IADD3 R206, P5, PT, R210, R250, RZ ;  /* 0x000000fad2ce7210 */ /* 0x008fc60007fbe0ff */
        /* <DEDUP_REMOVED lines=20> */
[----:B------:R-:W-:Y:S01]  /*154d0*/  IMAD.X R133, R133, 0x1, R5, P4 ;  /* 0x0000000185857824 */ /* 0x000fe200020e0605 */
[----:B------:R-:W-:Y:S01]  /*154e0*/  IADD3 R156, P4, PT, R156, R250, RZ ;  /* 0x000000fa9c9c7210 */ /* 0x000fe20007f9e0ff */
[----:B------:R-:W-:Y:S01]  /*154f0*/  IMAD.X R219, R233, 0x1, R251, P5 ;  /* 0x00000001e9db7824 */ /* 0x000fe200028e06fb */
[----:B------:R-:W-:-:S03]  /*15500*/  ISETP.GE.AND P5, PT, R248, UR4, PT ;  /* 0x00000004f8007c0c */ /* 0x000fc6000bfa6270 */
[----:B------:R-:W-:Y:S01]  /*15510*/  IMAD.X R157, R157, 0x1, R251, P4 ;  /* 0x000000019d9d7824 */ /* 0x000fe200020e06fb */
[----:B------:R-:W-:Y:S02]  /*15520*/  ISETP.GE.AND P4, PT, R249, UR4, PT ;  /* 0x00000004f9007c0c */ /* 0x000fe4000bf86270 */
[----:B------:R-:W-:Y:S02]  /*15530*/  SEL R232, RZ, 0x4, P5 ;  /* 0x00000004ffe87807 */ /* 0x000fe40002800000 */
[----:B------:R-:W-:Y:S02]  /*15540*/  SEL R9, RZ, 0x4, P4 ;  /* 0x00000004ff097807 */ /* 0x000fe40002000000 */
[-C--:B------:R-:W-:Y:S02]  /*15550*/  IADD3 R32, P4, PT, R32, R250.reuse, RZ ;  /* 0x000000fa20207210 */ /* 0x080fe40007f9e0ff */
[----:B------:R-:W-:-:S03]  /*15560*/  IADD3 R30, P5, PT, R30, R250, RZ ;  /* 0x000000fa1e1e7210 */ /* 0x000fc60007fbe0ff */
[--C-:B------:R-:W-:Y:S02]  /*15570*/  IMAD.X R33, R33, 0x1, R251.reuse, P4 ;  /* 0x0000000121217824 */ /* 0x100fe400020e06fb */
[----:B------:R-:W-:Y:S02]  /*15580*/  IMAD.X R31, R31, 0x1, R251, P5 ;  /* 0x000000011f1f7824 */ /* 0x000fe400028e06fb */
[----:B------:R-:W1:Y:S01]  /*15590*/  S2R R251, SR_TID.X ;  /* 0x0000000000fb7919 */ /* 0x000e620000002100 */
[----:B------:R-:W-:-:S05]  /*155a0*/  IADD3 R84, P5, PT, R84, R0, RZ ;  /* 0x0000000054547210 */ /* 0x000fca0007fbe0ff */
[----:B------:R-:W-:Y:S01]  /*155b0*/  IMAD.X R85, R85, 0x1, R5, P5 ;  /* 0x0000000155557824 */ /* 0x000fe200028e0605 */
[----:B-1----:R-:W-:-:S04]  /*155c0*/  SHF.R.U32.HI R250, RZ, 0x6, R251 ;  /* 0x00000006fffa7819 */ /* 0x002fc800000116fb */
[----:B------:R-:W-:-:S04]  /*155d0*/  SGXT.U32 R250, R250, 0x1 ;  /* 0x00000001fafa781a */ /* 0x000fc80000000000 */
[----:B------:R-:W-:-:S04]  /*155e0*/  LOP3.LUT R250, R250, 0x28, RZ, 0xfc, !PT ;  /* 0x00000028fafa7812 */ /* 0x000fc800078efcff */
[----:B------:R-:W-:Y:S02]  /*155f0*/  ISETP.GE.AND P5, PT, R250, UR4, PT ;  /* 0x00000004fa007c0c */ /* 0x000fe4000bfa6270 */
[----:B------:R-:W1:Y:S01]  /*15600*/  S2R R250, SR_TID.X ;  /* 0x0000000000fa7919 */ /* 0x000e620000002100 */
[----:B------:R-:W-:Y:S02]  /*15610*/  SEL R232, R232, RZ, P3 ;  /* 0x000000ffe8e87207 */ /* 0x000fe40001800000 */
[----:B------:R-:W-:Y:S02]  /*15620*/  SHF.R.U32.HI R251, RZ, 0x6, R251 ;  /* 0x00000006fffb7819 */ /* 0x000fe400000116fb */
[----:B------:R-:W-:Y:S02]  /*15630*/  ISETP.NE.U32.AND P2, PT, R232, RZ, PT ;  /* 0x000000ffe800720c */ /* 0x000fe40003f45070 */
[----:B------:R-:W-:Y:S02]  /*15640*/  SGXT.U32 R251, R251, 0x1 ;  /* 0x00000001fbfb781a */ /* 0x000fe40000000000 */
[----:B------:R-:W-:-:S02]  /*15650*/  SEL R9, R9, RZ, P3 ;  /* 0x000000ff09097207 */ /* 0x000fc40001800000 */
[----:B------:R-:W-:Y:S02]  /*15660*/  LOP3.LUT R251, R251, 0x2a, RZ, 0xfc, !PT ;  /* 0x0000002afbfb7812 */ /* 0x000fe400078efcff */
[----:B------:R-:W-:-:S05]  /*15670*/  ISETP.NE.U32.AND P4, PT, R9, RZ, PT ;  /* 0x000000ff0900720c */ /* 0x000fca0003f85070 */
[----:B------:R2:W-:Y:S01]  /*15680*/  LDGSTS.E [R10+0x28000], desc[UR22][R88.64], P2 ;  /* 0x28000000580a7fae */ /* 0x0005e200091a1016 */
[----:B------:R-:W-:-:S07]  /*15690*/  ISETP.GE.AND P2, PT, R251, UR4, PT ;  /* 0x00000004fb007c0c */ /* 0x000fce000bf46270 */
[----:B------:R3:W-:Y:S01]  /*156a0*/  LDGSTS.E [R10+0x28008], desc[UR22][R90.64], P4 ;  /* 0x280080005a0a7fae */ /* 0x0007e2000a1a1016 */
[----:B-1----:R-:W-:-:S04]  /*156b0*/  SHF.R.U32.HI R251, RZ, 0x6, R250 ;  /* 0x00000006fffb7819 */ /* 0x002fc800000116fa */
[----:B------:R-:W-:-:S04]  /*156c0*/  SGXT.U32 R251, R251, 0x1 ;  /* 0x00000001fbfb781a */ /* 0x000fc80000000000 */
[----:B------:R-:W-:-:S04]  /*156d0*/  LOP3.LUT R251, R251, 0x4a, RZ, 0xfc, !PT ;  /* 0x0000004afbfb7812 */ /* 0x000fc800078efcff */
[----:B------:R-:W-:Y:S02]  /*156e0*/  ISETP.GE.AND P4, PT, R251, UR4, PT ;  /* 0x00000004fb007c0c */ /* 0x000fe4000bf86270 */
[----:B------:R-:W1:Y:S01]  /*156f0*/  S2R R251, SR_TID.X ;  /* 0x0000000000fb7919 */ /* 0x000e620000002100 */
[----:B------:R-:W-:Y:S02]  /*15700*/  SHF.R.U32.HI R250, RZ, 0x6, R250 ;  /* 0x00000006fffa7819 */ /* 0x000fe400000116fa */
[----:B------:R-:W-:Y:S02]  /*15710*/  SEL R9, RZ, 0x4, P5 ;  /* 0x00000004ff097807 */ /* 0x000fe40002800000 */
[----:B------:R-:W-:Y:S02]  /*15720*/  SGXT.U32 R250, R250, 0x1 ;  /* 0x00000001fafa781a */ /* 0x000fe40000000000 */
[----:B------:R-:W-:Y:S02]  /*15730*/  SEL R9, R9, RZ, P3 ;  /* 0x000000ff09097207 */ /* 0x000fe40001800000 */
[----:B------:R-:W-:-:S02]  /*15740*/  LOP3.LUT R250, R250, 0x48, RZ, 0xfc, !PT ;  /* 0x00000048fafa7812 */ /* 0x000fc400078efcff */
[----:B--2---:R-:W-:Y:S02]  /*15750*/  SEL R88, RZ, 0x4, P2 ;  /* 0x00000004ff587807 */ /* 0x004fe40001000000 */
[----:B------:R-:W-:Y:S02]  /*15760*/  ISETP.NE.U32.AND P5, PT, R9, RZ, PT ;  /* 0x000000ff0900720c */ /* 0x000fe40003fa5070 */
[----:B------:R-:W-:Y:S01]  /*15770*/  ISETP.GE.AND P2, PT, R250, UR4, PT ;  /* 0x00000004fa007c0c */ /* 0x000fe2000bf46270 */
[----:B------:R-:W-:-:S10]  /*15780*/  IMAD.X R87, R101, 0x1, R5, P6 ;  /* 0x0000000165577824 */ /* 0x000fd400030e0605 */
[----:B------:R-:W-:Y:S01]  /*15790*/  LDGSTS.E [R10+0x2a000], desc[UR22][R102.64], P5 ;  /* 0x2a000000660a7fae */ /* 0x000fe2000a9a1016 */
[----:B-1----:R-:W-:-:S04]  /*157a0*/  SHF.R.U32.HI R250, RZ, 0x6, R251 ;  /* 0x00000006fffa7819 */ /* 0x002fc800000116fb */
[----:B------:R-:W-:-:S04]  /*157b0*/  SGXT.U32 R250, R250, 0x1 ;  /* 0x00000001fafa781a */ /* 0x000fc80000000000 */
[----:B------:R-:W-:-:S04]  /*157c0*/  LOP3.LUT R250, R250, 0x68, RZ, 0xfc, !PT ;  /* 0x00000068fafa7812 */ /* 0x000fc800078efcff */
[----:B------:R-:W-:Y:S02]  /*157d0*/  ISETP.GE.AND P5, PT, R250, UR4, PT ;  /* 0x00000004fa007c0c */ /* 0x000fe4000bfa6270 */
[----:B------:R-:W-:Y:S02]  /*157e0*/  SHF.R.U32.HI R250, RZ, 0x6, R251 ;  /* 0x00000006fffa7819 */ /* 0x000fe400000116fb */
[----:B------:R-:W-:Y:S02]  /*157f0*/  SEL R9, RZ, 0x4, P2 ;  /* 0x00000004ff097807 */ /* 0x000fe40001000000 */
[----:B------:R-:W-:Y:S02]  /*15800*/  IADD3 R36, P2, PT, R36, R0, RZ ;  /* 0x0000000024247210 */ /* 0x000fe40007f5e0ff */
[----:B------:R-:W-:Y:S02]  /*15810*/  SGXT.U32 R250, R250, 0x1 ;  /* 0x00000001fafa781a */ /* 0x000fe40000000000 */
[----:B------:R-:W-:Y:S01]  /*15820*/  SEL R9, R9, RZ, P3 ;  /* 0x000000ff09097207 */ /* 0x000fe20001800000 */
[----:B------:R-:W-:Y:S01]  /*15830*/  IMAD.X R37, R37, 0x1, R5, P2 ;  /* 0x0000000125257824 */ /* 0x000fe200010e0605 */
[----:B------:R-:W-:-:S02]  /*15840*/  LOP3.LUT R250, R250, 0x6a, RZ, 0xfc, !PT ;  /* 0x0000006afafa7812 */ /* 0x000fc400078efcff */
[----:B------:R-:W-:Y:S02]  /*15850*/  IADD3 R68, P6, PT, R68, R0, RZ ;  /* 0x0000000044447210 */ /* 0x000fe40007fde0ff */
[----:B------:R-:W-:Y:S02]  /*15860*/  ISETP.NE.U32.AND P2, PT, R9, RZ, PT ;  /* 0x000000ff0900720c */ /* 0x000fe40003f45070 */
[----:B------:R-:W-:Y:S02]  /*15870*/  SEL R9, RZ, 0x4, P5 ;  /* 0x00000004ff097807 */ /* 0x000fe40002800000 */
[----:B------:R-:W-:Y:S01]  /*15880*/  ISETP.GE.AND P5, PT, R250, UR4, PT ;  /* 0x00000004fa007c0c */ /* 0x000fe2000bfa6270 */
[----:B------:R-:W-:Y:S01]  /*15890*/  IMAD.X R69, R69, 0x1, R5, P6 ;  /* 0x0000000145457824 */ /* 0x000fe200030e0605 */
[--C-:B------:R-:W-:Y:S02]  /*158a0*/  SHF.R.U32.HI R250, RZ, 0x6, R251.reuse ;  /* 0x00000006fffa7819 */ /* 0x100fe400000116fb */
[----:B------:R-:W-:-:S02]  /*158b0*/  SHF.R.U32.HI R251, RZ, 0x6, R251 ;  /* 0x00000006fffb7819 */ /* 0x000fc400000116fb */
[-C--:B------:R-:W-:Y:S02]  /*158c0*/  IADD3 R52, P6, PT, R52, R0.reuse, RZ ;  /* 0x0000000034347210 */ /* 0x080fe40007fde0ff */
[----:B------:R-:W-:Y:S02]  /*158d0*/  SEL R88, R88, RZ, P3 ;  /* 0x000000ff58587207 */ /* 0x000fe40001800000 */
[----:B------:R-:W-:Y:S01]  /*158e0*/  SGXT.U32 R251, R251, 0x1 ;  /* 0x00000001fbfb781a */ /* 0x000fe20000000000 */
[----:B------:R-:W-:Y:S01]  /*158f0*/  IMAD.X R53, R53, 0x1, R5, P6 ;  /* 0x0000000135357824 */ /* 0x000fe200030e0605 */
[----:B---3--:R-:W-:Y:S02]  /*15900*/  SEL R90, RZ, 0x4, P4 ;  /* 0x00000004ff5a7807 */ /* 0x008fe40002000000 */
[----:B------:R-:W-:Y:S02]  /*15910*/  ISETP.NE.U32.AND P4, PT, R88, RZ, PT ;  /* 0x000000ff5800720c */ /* 0x000fe40003f85070 */
[----:B------:R-:W-:-:S02]  /*15920*/  IADD3 R88, P6, PT, R146, R0, RZ ;  /* 0x0000000092587210 */ /* 0x000fc40007fde0ff */
[----:B------:R-:W-:-:S03]  /*15930*/  LOP3.LUT R251, R251, 0xe, RZ, 0xfc, !PT ;  /* 0x0000000efbfb7812 */ /* 0x000fc600078efcff */
[----:B------:R-:W-:Y:S01]  /*15940*/  IMAD.X R89, R147, 0x1, R5, P6 ;  /* 0x0000000193597824 */ /* 0x000fe200030e0605 */
[----:B------:R-:W-:Y:S02]  /*15950*/  ISETP.GE.AND P6, PT, R251, UR4, PT ;  /* 0x00000004fb007c0c */ /* 0x000fe4000bfc6270 */
[----:B------:R-:W1:Y:S01]  /*15960*/  S2R R251, SR_TID.X ;  /* 0x0000000000fb7919 */ /* 0x000e620000002100 */
[----:B------:R-:W-:Y:S02]  /*15970*/  SGXT.U32 R250, R250, 0x1 ;  /* 0x00000001fafa781a */ /* 0x000fe40000000000 */
[----:B------:R-:W-:Y:S01]  /*15980*/  SEL R90, R90, RZ, P3 ;  /* 0x000000ff5a5a7207 */ /* 0x000fe20001800000 */
[----:B------:R-:W-:Y:S01]  /*15990*/  LDGSTS.E [R10+0x2a008], desc[UR22][R104.64], P4 ;  /* 0x2a008000680a7fae */ /* 0x000fe2000a1a1016 */
[----:B------:R-:W-:Y:S02]  /*159a0*/  LOP3.LUT R250, R250, 0xc, RZ, 0xfc, !PT ;  /* 0x0000000cfafa7812 */ /* 0x000fe400078efcff */
[----:B------:R-:W-:Y:S01]  /*159b0*/  SEL R91, RZ, 0x4, P5 ;  /* 0x00000004ff5b7807 */ /* 0x000fe20002800000 */
[----:B------:R-:W-:Y:S01]  /*159c0*/  LDGSTS.E [R10+0x2c000], desc[UR22][R106.64], P2 ;  /* 0x2c0000006a0a7fae */ /* 0x000fe200091a1016 */
[----:B------:R-:W-:-:S02]  /*159d0*/  ISETP.NE.U32.AND P4, PT, R90, RZ, PT ;  /* 0x000000ff5a00720c */ /* 0x000fc40003f85070 */
[----:B------:R-:W-:Y:S02]  /*159e0*/  ISETP.GE.AND P2, PT, R250, UR4, PT ;  /* 0x00000004fa007c0c */ /* 0x000fe4000bf46270 */
[----:B------:R-:W-:Y:S02]  /*159f0*/  SEL R90, R9, RZ, P3 ;  /* 0x000000ff095a7207 */ /* 0x000fe40001800000 */
[----:B------:R-:W-:Y:S02]  /*15a00*/  SEL R91, R91, RZ, P3 ;  /* 0x000000ff5b5b7207 */ /* 0x000fe40001800000 */
[----:B------:R-:W-:Y:S02]  /*15a10*/  SEL R9, RZ, 0x4, P2 ;  /* 0x00000004ff097807 */ /* 0x000fe40001000000 */
[----:B------:R-:W-:Y:S02]  /*15a20*/  ISETP.NE.U32.AND P5, PT, R90, RZ, PT ;  /* 0x000000ff5a00720c */ /* 0x000fe40003fa5070 */
[----:B------:R-:W-:Y:S01]  /*15a30*/  ISETP.NE.U32.AND P2, PT, R91, RZ, PT ;  /* 0x000000ff5b00720c */ /* 0x000fe20003f45070 */
[----:B------:R-:W-:Y:S01]  /*15a40*/  LDGSTS.E [R10+0x2c008], desc[UR22][R118.64], P4 ;  /* 0x2c008000760a7fae */ /* 0x000fe2000a1a1016 */
[----:B-1----:R-:W-:-:S09]  /*15a50*/  SHF.R.U32.HI R251, RZ, 0x6, R251 ;  /* 0x00000006fffb7819 */ /* 0x002fd200000116fb */
[----:B------:R1:W-:Y:S01]  /*15a60*/  LDGSTS.E [R10+0x2e000], desc[UR22][R120.64], P5 ;  /* 0x2e000000780a7fae */ /* 0x0003e2000a9a1016 */
[----:B------:R-:W-:-:S03]  /*15a70*/  SGXT.U32 R251, R251, 0x1 ;  /* 0x00000001fbfb781a */ /* 0x000fc60000000000 */
[----:B------:R2:W-:Y:S01]  /*15a80*/  LDGSTS.E [R10+0x2e008], desc[UR22][R122.64], P2 ;  /* 0x2e0080007a0a7fae */ /* 0x0005e200091a1016 */
[----:B------:R-:W-:-:S04]  /*15a90*/  LOP3.LUT R251, R251, 0x2c, RZ, 0xfc, !PT ;  /* 0x0000002cfbfb7812 */ /* 0x000fc800078efcff */
[----:B------:R-:W-:Y:S02]  /*15aa0*/  ISETP.GE.AND P2, PT, R251, UR4, PT ;  /* 0x00000004fb007c0c */ /* 0x000fe4000bf46270 */
[----:B------:R-:W3:Y:S01]  /*15ab0*/  S2R R251, SR_TID.X ;  /* 0x0000000000fb7919 */ /* 0x000ee20000002100 */
[----:B------:R-:W-:-:S04]  /*15ac0*/  SEL R9, R9, RZ, P3 ;  /* 0x000000ff09097207 */ /* 0x000fc80001800000 */
[----:B------:R-:W-:-:S13]  /*15ad0*/  ISETP.NE.U32.AND P4, PT, R9, RZ, PT ;  /* 0x000000ff0900720c */ /* 0x000fda0003f85070 */
[----:B------:R-:W-:Y:S01]  /*15ae0*/  LDGSTS.E [R11+0x28000], desc[UR22][R134.64], P4 ;  /* 0x28000000860b7fae */ /* 0x000fe2000a1a1016 */
[--C-:B---3--:R-:W-:Y:S02]  /*15af0*/  SHF.R.U32.HI R250, RZ, 0x6, R251.reuse ;  /* 0x00000006fffa7819 */ /* 0x108fe400000116fb */
[----:B------:R-:W-:-:S04]  /*15b00*/  SHF.R.U32.HI R251, RZ, 0x6, R251 ;  /* 0x00000006fffb7819 */ /* 0x000fc800000116fb */
[----:B------:R-:W-:-:S04]  /*15b10*/  SGXT.U32 R251, R251, 0x1 ;  /* 0x00000001fbfb781a */ /* 0x000fc80000000000 */
[----:B------:R-:W-:-:S04]  /*15b20*/  LOP3.LUT R251, R251, 0x4c, RZ, 0xfc, !PT ;  /* 0x0000004cfbfb7812 */ /* 0x000fc800078efcff */
[----:B------:R-:W-:Y:S02]  /*15b30*/  ISETP.GE.AND P4, PT, R251, UR4, PT ;  /* 0x00000004fb007c0c */ /* 0x000fe4000bf86270 */
[----:B------:R-:W3:Y:S01]  /*15b40*/  S2R R251, SR_TID.X ;  /* 0x0000000000fb7919 */ /* 0x000ee20000002100 */
[----:B------:R-:W-:-:S04]  /*15b50*/  SEL R100, RZ, 0x4, P6 ;  /* 0x00000004ff647807 */ /* 0x000fc80003000000 */
[----:B------:R-:W-:-:S04]  /*15b60*/  SEL R100, R100, RZ, P3 ;  /* 0x000000ff64647207 */ /* 0x000fc80001800000 */
[----:B------:R-:W-:Y:S02]  /*15b70*/  ISETP.NE.U32.AND P5, PT, R100, RZ, PT ;  /* 0x000000ff6400720c */ /* 0x000fe40003fa5070 */
[----:B------:R-:W-:Y:S02]  /*15b80*/  SGXT.U32 R250, R250, 0x1 ;  /* 0x00000001fafa781a */ /* 0x000fe40000000000 */
[----:B------:R-:W-:Y:S02]  /*15b90*/  SEL R9, RZ, 0x4, P2 ;  /* 0x00000004ff097807 */ /* 0x000fe40001000000 */
[----:B------:R-:W-:Y:S02]  /*15ba0*/  LOP3.LUT R250, R250, 0x2e, RZ, 0xfc, !PT ;  /* 0x0000002efafa7812 */ /* 0x000fe400078efcff */
[----:B------:R-:W-:Y:S02]  /*15bb0*/  SEL R9, R9, RZ, P3 ;  /* 0x000000ff09097207 */ /* 0x000fe40001800000 */
[----:B------:R-:W-:-:S03]  /*15bc0*/  ISETP.GE.AND P2, PT, R250, UR4, PT ;  /* 0x00000004fa007c0c */ /* 0x000fc6000bf46270 */
[----:B------:R1:W-:Y:S01]  /*15bd0*/  LDGSTS.E [R11+0x28008], desc[UR22][R136.64], P5 ;  /* 0x28008000880b7fae */ /* 0x0003e2000a9a1016 */
[----:B---3--:R-:W-:-:S04]  /*15be0*/  SHF.R.U32.HI R251, RZ, 0x6, R251 ;  /* 0x00000006fffb7819 */ /* 0x008fc800000116fb */
[----:B------:R-:W-:-:S04]  /*15bf0*/  SGXT.U32 R251, R251, 0x1 ;  /* 0x00000001fbfb781a */ /* 0x000fc80000000000 */
[----:B------:R-:W-:Y:S02]  /*15c00*/  LOP3.LUT R251, R251, 0x6c, RZ, 0xfc, !PT ;  /* 0x0000006cfbfb7812 */ /* 0x000fe400078efcff */
[----:B------:R-:W-:Y:S02]  /*15c10*/  ISETP.NE.U32.AND P5, PT, R9, RZ, PT ;  /* 0x000000ff0900720c */ /* 0x000fe40003fa5070 */
[----:B------:R-:W-:Y:S02]  /*15c20*/  SEL R9, RZ, 0x4, P2 ;  /* 0x00000004ff097807 */ /* 0x000fe40001000000 */
[----:B------:R-:W-:Y:S02]  /*15c30*/  ISETP.GE.AND P2, PT, R251, UR4, PT ;  /* 0x00000004fb007c0c */ /* 0x000fe4000bf46270 */
[----:B------:R-:W3:Y:S01]  /*15c40*/  S2R R251, SR_TID.X ;  /* 0x0000000000fb7919 */ /* 0x000ee20000002100 */
[----:B------:R-:W1:Y:S06]  /*15c50*/  S2R R250, SR_TID.X ;  /* 0x0000000000fa7919 */ /* 0x000e6c0000002100 */
[----:B------:R1:W-:Y:S01]  /*15c60*/  LDGSTS.E [R11+0x2a000], desc[UR22][R138.64], P5 ;  /* 0x2a0000008a0b7fae */ /* 0x0003e2000a9a1016 */
[----:B---3--:R-:W-:-:S04]  /*15c70*/  SHF.R.U32.HI R251, RZ, 0x6, R251 ;  /* 0x00000006fffb7819 */ /* 0x008fc800000116fb */
[----:B------:R-:W-:-:S04]  /*15c80*/  SGXT.U32 R251, R251, 0x1 ;  /* 0x00000001fbfb781a */ /* 0x000fc80000000000 */
[----:B------:R-:W-:-:S04]  /*15c90*/  LOP3.LUT R251, R251, 0x6e, RZ, 0xfc, !PT ;  /* 0x0000006efbfb7812 */ /* 0x000fc800078efcff */
[----:B------:R-:W-:Y:S02]  /*15ca0*/  ISETP.GE.AND P5, PT, R251, UR4, PT ;  /* 0x00000004fb007c0c */ /* 0x000fe4000bfa6270 */
[----:B------:R-:W3:Y:S01]  /*15cb0*/  S2R R251, SR_TID.X ;  /* 0x0000000000fb7919 */ /* 0x000ee20000002100 */
[----:B-1----:R-:W-:-:S04]  /*15cc0*/  SHF.R.U32.HI R120, RZ, 0x6, R250 ;  /* 0x00000006ff787819 */ /* 0x002fc800000116fa */
[----:B------:R-:W-:-:S04]  /*15cd0*/  SGXT.U32 R120, R120, 0x1 ;  /* 0x000000017878781a */ /* 0x000fc80000000000 */
[----:B------:R-:W-:Y:S02]  /*15ce0*/  LOP3.LUT R120, R120, 0x4e, RZ, 0xfc, !PT ;  /* 0x0000004e78787812 */ /* 0x000fe400078efcff */
[----:B------:R-:W-:Y:S02]  /*15cf0*/  SEL R102, RZ, 0x4, P4 ;  /* 0x00000004ff667807 */ /* 0x000fe40002000000 */
[----:B------:R-:W-:Y:S02]  /*15d00*/  ISETP.GE.AND P4, PT, R120, UR4, PT ;  /* 0x0000000478007c0c */ /* 0x000fe4000bf86270 */
[----:B------:R-:W-:Y:S02]  /*15d10*/  SEL R9, R9, RZ, P3 ;  /* 0x000000ff09097207 */ /* 0x000fe40001800000 */
[----:B--2---:R-:W-:Y:S02]  /*15d20*/  SEL R10, RZ, 0x4, P4 ;  /* 0x00000004ff0a7807 */ /* 0x004fe40002000000 */
[----:B------:R-:W-:-:S02]  /*15d30*/  ISETP.NE.U32.AND P4, PT, R9, RZ, PT ;  /* 0x000000ff0900720c */ /* 0x000fc40003f85070 */
[----:B------:R-:W-:Y:S02]  /*15d40*/  SEL R9, RZ, 0x4, P2 ;  /* 0x00000004ff097807 */ /* 0x000fe40001000000 */
[----:B------:R-:W-:Y:S02]  /*15d50*/  IADD3 R82, P2, PT, R82, R0, RZ ;  /* 0x0000000052527210 */ /* 0x000fe40007f5e0ff */
[----:B------:R-:W-:-:S03]  /*15d60*/  SEL R102, R102, RZ, P3 ;  /* 0x000000ff66667207 */ /* 0x000fc60001800000 */
[----:B------:R-:W-:Y:S01]  /*15d70*/  IMAD.X R83, R83, 0x1, R5, P2 ;  /* 0x0000000153537824 */ /* 0x000fe200010e0605 */
[----:B------:R-:W-:Y:S02]  /*15d80*/  ISETP.NE.U32.AND P2, PT, R102, RZ, PT ;  /* 0x000000ff6600720c */ /* 0x000fe40003f45070 */
[----:B---3--:R-:W-:Y:S01]  /*15d90*/  SHF.R.U32.HI R251, RZ, 0x6, R251 ;  /* 0x00000006fffb7819 */ /* 0x008fe200000116fb */
[----:B------:R-:W-:Y:S03]  /*15da0*/  LDGSTS.E [R11+0x2a008], desc[UR22][R148.64], P4 ;  /* 0x2a008000940b7fae */ /* 0x000fe6000a1a1016 */
[----:B------:R-:W-:-:S04]  /*15db0*/  SGXT.U32 R251, R251, 0x1 ;  /* 0x00000001fbfb781a */ /* 0x000fc80000000000 */
[----:B------:R-:W-:-:S03]  /*15dc0*/  LOP3.LUT R251, R251, 0x10, RZ, 0xfc, !PT ;  /* 0x00000010fbfb7812 */ /* 0x000fc600078efcff */
[----:B------:R-:W-:Y:S01]  /*15dd0*/  LDGSTS.E [R11+0x2c000], desc[UR22][R150.64], P2 ;  /* 0x2c000000960b7fae */ /* 0x000fe200091a1016 */
[----:B------:R-:W-:Y:S02]  /*15de0*/  ISETP.GE.AND P2, PT, R251, UR4, PT ;  /* 0x00000004fb007c0c */ /* 0x000fe4000bf46270 */
[----:B------:R-:W1:Y:S01]  /*15df0*/  S2R R251, SR_TID.X ;  /* 0x0000000000fb7919 */ /* 0x000e620000002100 */
[----:B------:R-:W-:-:S05]  /*15e00*/  IADD3 R90, P6, PT, R130, R0, RZ ;  /* 0x00000000825a7210 */ /* 0x000fca0007fde0ff */
[----:B------:R-:W-:Y:S01]  /*15e10*/  IMAD.X R91, R131, 0x1, R5, P6 ;  /* 0x00000001835b7824 */ /* 0x000fe200030e0605 */
[----:B------:R-:W-:-:S05]  /*15e20*/  IADD3 R100, P6, PT, R114, R0, RZ ;  /* 0x0000000072647210 */ /* 0x000fca0007fde0ff */
[----:B------:R-:W-:Y:S01]  /*15e30*/  IMAD.X R101, R115, 0x1, R5, P6 ;  /* 0x0000000173657824 */ /* 0x000fe200030e0605 */
[----:B------:R-:W-:-:S05]  /*15e40*/  IADD3 R98, P6, PT, R98, R0, RZ ;  /* 0x0000000062627210 */ /* 0x000fca0007fde0ff */
[----:B------:R-:W-:Y:S01]  /*15e50*/  IMAD.X R99, R99, 0x1, R5, P6 ;  /* 0x0000000163637824 */ /* 0x000fe200030e0605 */
[----:B------:R-:W-:-:S05]  /*15e60*/  IADD3 R66, P6, PT, R66, R0, RZ ;  /* 0x0000000042427210 */ /* 0x000fca0007fde0ff */
[----:B------:R-:W-:Y:S01]  /*15e70*/  IMAD.X R67, R67, 0x1, R5, P6 ;  /* 0x0000000143437824 */ /* 0x000fe200030e0605 */
[----:B------:R-:W-:Y:S02]  /*15e80*/  IADD3 R50, P6, PT, R50, R0, RZ ;  /* 0x0000000032327210 */ /* 0x000fe40007fde0ff */
[----:B-1----:R-:W-:-:S03]  /*15e90*/  SHF.R.U32.HI R251, RZ, 0x6, R251 ;  /* 0x00000006fffb7819 */ /* 0x002fc600000116fb */
[----:B------:R-:W-:Y:S01]  /*15ea0*/  IMAD.X R51, R51, 0x1, R5, P6 ;  /* 0x0000000133337824 */ /* 0x000fe200030e0605 */
[----:B------:R-:W-:Y:S02]  /*15eb0*/  SGXT.U32 R251, R251, 0x1 ;  /* 0x00000001fbfb781a */ /* 0x000fe40000000000 */
[----:B------:R-:W-:Y:S02]  /*15ec0*/  IADD3 R102, P6, PT, R144, R0, RZ ;  /* 0x0000000090667210 */ /* 0x000fe40007fde0ff */
[----:B------:R-:W-:-:S03]  /*15ed0*/  LOP3.LUT R251, R251, 0x12, RZ, 0xfc, !PT ;  /* 0x00000012fbfb7812 */ /* 0x000fc600078efcff */
[----:B------:R-:W-:Y:S01]  /*15ee0*/  IMAD.X R103, R145, 0x1, R5, P6 ;  /* 0x0000000191677824 */ /* 0x000fe200030e0605 */
[----:B------:R-:W-:Y:S02]  /*15ef0*/  ISETP.GE.AND P6, PT, R251, UR4, PT ;  /* 0x00000004fb007c0c */ /* 0x000fe4000bfc6270 */
[----:B------:R-:W1:Y:S01]  /*15f00*/  S2R R251, SR_TID.X ;  /* 0x0000000000fb7919 */ /* 0x000e620000002100 */
[----:B------:R-:W-:-:S04]  /*15f10*/  SEL R10, R10, RZ, P3 ;  /* 0x000000ff0a0a7207 */ /* 0x000fc80001800000 */
[----:B------:R-:W-:-:S13]  /*15f20*/  ISETP.NE.U32.AND P4, PT, R10, RZ, PT ;  /* 0x000000ff0a00720c */ /* 0x000fda0003f85070 */
[----:B------:R-:W-:Y:S01]  /*15f30*/  LDGSTS.E [R11+0x2c008], desc[UR22][R152.64], P4 ;  /* 0x2c008000980b7fae */ /* 0x000fe2000a1a1016 */
[----:B------:R-:W-:-:S05]  /*15f40*/  IADD3 R34, P4, PT, R34, R0, RZ ;  /* 0x0000000022227210 */ /* 0x000fca0007f9e0ff */
[----:B------:R-:W-:Y:S01]  /*15f50*/  IMAD.X R35, R35, 0x1, R5, P4 ;  /* 0x0000000123237824 */ /* 0x000fe200020e0605 */
[----:B------:R-:W-:Y:S02]  /*15f60*/  IADD3 R104, P4, PT, R128, R0, RZ ;  /* 0x0000000080687210 */ /* 0x000fe40007f9e0ff */
[----:B-1----:R-:W-:-:S04]  /*15f70*/  SHF.R.U32.HI R251, RZ, 0x6, R251 ;  /* 0x00000006fffb7819 */ /* 0x002fc800000116fb */
[----:B------:R-:W-:-:S04]  /*15f80*/  SGXT.U32 R251, R251, 0x1 ;  /* 0x00000001fbfb781a */ /* 0x000fc80000000000 */
[----:B------:R-:W-:Y:S01]  /*15f90*/  LOP3.LUT R251, R251, 0x50, RZ, 0xfc, !PT ;  /* 0x00000050fbfb7812 */ /* 0x000fe200078efcff */
[----:B------:R-:W-:Y:S01]  /*15fa0*/  IMAD.X R105, R129, 0x1, R5, P4 ;  /* 0x0000000181697824 */ /* 0x000fe200020e0605 */
[----:B------:R-:W-:Y:S02]  /*15fb0*/  SEL R9, R9, RZ, P3 ;  /* 0x000000ff09097207 */ /* 0x000fe40001800000 */
[----:B------:R-:W-:Y:S02]  /*15fc0*/  ISETP.GE.AND P4, PT, R251, UR4, PT ;  /* 0x00000004fb007c0c */ /* 0x000fe4000bf86270 */
[----:B------:R-:W1:Y:S01]  /*15fd0*/  S2R R251, SR_TID.X ;  /* 0x0000000000fb7919 */ /* 0x000e620000002100 */
[----:B------:R-:W-:Y:S02]  /*15fe0*/  SEL R10, RZ, 0x4, P5 ;  /* 0x00000004ff0a7807 */ /* 0x000fe40002800000 */
[----:B------:R-:W-:Y:S02]  /*15ff0*/  ISETP.NE.U32.AND P5, PT, R9, RZ, PT ;  /* 0x000000ff0900720c */ /* 0x000fe40003fa5070 */
[----:B------:R-:W-:-:S02]  /*16000*/  SEL R9, RZ, 0x4, P2 ;  /* 0x00000004ff097807 */ /* 0x000fc40001000000 */
[----:B------:R-:W-:Y:S02]  /*16010*/  SEL R10, R10, RZ, P3 ;  /* 0x000000ff0a0a7207 */ /* 0x000fe40001800000 */
[----:B------:R-:W-:Y:S02]  /*16020*/  SEL R9, R9, RZ, P3 ;  /* 0x000000ff09097207 */ /* 0x000fe40001800000 */
[----:B------:R-:W-:Y:S02]  /*16030*/  ISETP.NE.U32.AND P2, PT, R10, RZ, PT ;  /* 0x000000ff0a00720c */ /* 0x000fe40003f45070 */
[----:B------:R-:W-:-:S03]  /*16040*/  SHF.R.U32.HI R136, RZ, 0x6, R250 ;  /* 0x00000006ff887819 */ /* 0x000fc600000116fa */
[----:B------:R-:W-:Y:S01]  /*16050*/  LDGSTS.E [R11+0x2e000], desc[UR22][R154.64], P5 ;  /* 0x2e0000009a0b7fae */ /* 0x000fe2000a9a1016 */
[----:B------:R-:W-:Y:S02]  /*16060*/  ISETP.NE.U32.AND P5, PT, R9, RZ, PT ;  /* 0x000000ff0900720c */ /* 0x000fe40003fa5070 */
[----:B------:R-:W-:Y:S02]  /*16070*/  SGXT.U32 R136, R136, 0x1 ;  /* 0x000000018888781a */ /* 0x000fe40000000000 */
[----:B------:R-:W-:Y:S02]  /*16080*/  SEL R9, RZ, 0x4, P6 ;  /* 0x00000004ff097807 */ /* 0x000fe40003000000 */
[----:B------:R-:W-:Y:S01]  /*16090*/  LOP3.LUT R136, R136, 0x30, RZ, 0xfc, !PT ;  /* 0x0000003088887812 */ /* 0x000fe200078efcff */
[----:B------:R2:W-:Y:S01]  /*160a0*/  LDGSTS.E [R11+0x2e008], desc[UR22][R184.64], P2 ;  /* 0x2e008000b80b7fae */ /* 0x0005e200091a1016 */
[----:B------:R-:W-:Y:S02]  /*160b0*/  SEL R9, R9, RZ, P3 ;  /* 0x000000ff09097207 */ /* 0x000fe40001800000 */
[----:B------:R-:W-:-:S03]  /*160c0*/  ISETP.GE.AND P2, PT, R136, UR4, PT ;  /* 0x0000000488007c0c */ /* 0x000fc6000bf46270 */
[----:B------:R-:W-:Y:S01]  /*160d0*/  LDGSTS.E [R12+0x28000], desc[UR22][R186.64], P5 ;  /* 0x28000000ba0c7fae */ /* 0x000fe2000a9a1016 */
[----:B------:R-:W-:Y:S02]  /*160e0*/  ISETP.NE.U32.AND P5, PT, R9, RZ, PT ;  /* 0x000000ff0900720c */ /* 0x000fe40003fa5070 */
[----:B-1----:R-:W-:Y:S02]  /*160f0*/  SHF.R.U32.HI R249, RZ, 0x6, R251 ;  /* 0x00000006fff97819 */ /* 0x002fe400000116fb */
[----:B------:R-:W-:Y:S02]  /*16100*/  SHF.R.U32.HI R138, RZ, 0x6, R250 ;  /* 0x00000006ff8a7819 */ /* 0x000fe400000116fa */
[----:B--2---:R-:W-:Y:S02]  /*16110*/  SEL R11, RZ, 0x4, P2 ;  /* 0x00000004ff0b7807 */ /* 0x004fe40001000000 */
[----:B------:R-:W-:Y:S02]  /*16120*/  SGXT.U32 R249, R249, 0x1 ;  /* 0x00000001f9f9781a */ /* 0x000fe40000000000 */
[----:B------:R-:W-:-:S02]  /*16130*/  SEL R11, R11, RZ, P3 ;  /* 0x000000ff0b0b7207 */ /* 0x000fc40001800000 */
[----:B------:R-:W-:Y:S01]  /*16140*/  SGXT.U32 R138, R138, 0x1 ;  /* 0x000000018a8a781a */ /* 0x000fe20000000000 */
[----:B------:R-:W-:Y:S01]  /*16150*/  LDGSTS.E [R12+0x28008], desc[UR22][R188.64], P5 ;  /* 0x28008000bc0c7fae */ /* 0x000fe2000a9a1016 */
[----:B------:R-:W-:Y:S02]  /*16160*/  SEL R9, RZ, 0x4, P4 ;  /* 0x00000004ff097807 */ /* 0x000fe40002000000 */
[----:B------:R-:W-:Y:S02]  /*16170*/  LOP3.LUT R249, R249, 0x52, RZ, 0xfc, !PT ;  /* 0x00000052f9f97812 */ /* 0x000fe400078efcff */
[----:B------:R-:W-:Y:S02]  /*16180*/  ISETP.NE.U32.AND P4, PT, R11, RZ, PT ;  /* 0x000000ff0b00720c */ /* 0x000fe40003f85070 */
[----:B------:R-:W-:Y:S02]  /*16190*/  LOP3.LUT R138, R138, 0x32, RZ, 0xfc, !PT ;  /* 0x000000328a8a7812 */ /* 0x000fe400078efcff */
[----:B------:R-:W-:-:S02]  /*161a0*/  ISETP.GE.AND P5, PT, R249, UR4, PT ;  /* 0x00000004f9007c0c */ /* 0x000fc4000bfa6270 */
[----:B------:R-:W-:Y:S02]  /*161b0*/  SHF.R.U32.HI R249, RZ, 0x6, R251 ;  /* 0x00000006fff97819 */ /* 0x000fe400000116fb */
[----:B------:R-:W-:Y:S02]  /*161c0*/  ISETP.GE.AND P2, PT, R138, UR4, PT ;  /* 0x000000048a007c0c */ /* 0x000fe4000bf46270 */
[----:B------:R-:W-:Y:S02]  /*161d0*/  SGXT.U32 R249, R249, 0x1 ;  /* 0x00000001f9f9781a */ /* 0x000fe40000000000 */
[----:B------:R-:W-:Y:S01]  /*161e0*/  SEL R106, RZ, 0x4, P2 ;  /* 0x00000004ff6a7807 */ /* 0x000fe20001000000 */
[----:B------:R-:W-:Y:S01]  /*161f0*/  LDGSTS.E [R12+0x2a000], desc[UR22][R190.64], P4 ;  /* 0x2a000000be0c7fae */ /* 0x000fe2000a1a1016 */
[----:B------:R-:W-:Y:S02]  /*16200*/  SEL R9, R9, RZ, P3 ;  /* 0x000000ff09097207 */ /* 0x000fe40001800000 */
[----:B------:R-:W-:-:S02]  /*16210*/  IADD3 R96, P2, PT, R96, R0, RZ ;  /* 0x0000000060607210 */ /* 0x000fc40007f5e0ff */
[----:B------:R-:W-:Y:S02]  /*16220*/  LOP3.LUT R249, R249, 0x70, RZ, 0xfc, !PT ;  /* 0x00000070f9f97812 */ /* 0x000fe400078efcff */
[----:B------:R-:W-:Y:S02]  /*16230*/  SEL R106, R106, RZ, P3 ;  /* 0x000000ff6a6a7207 */ /* 0x000fe40001800000 */
[----:B------:R-:W-:Y:S01]  /*16240*/  ISETP.NE.U32.AND P4, PT, R9, RZ, PT ;  /* 0x000000ff0900720c */ /* 0x000fe20003f85070 */
[----:B------:R-:W-:Y:S01]  /*16250*/  IMAD.X R97, R97, 0x1, R5, P2 ;  /* 0x0000000161617824 */ /* 0x000fe200010e0605 */
[----:B------:R-:W-:Y:S02]  /*16260*/  SEL R9, RZ, 0x4, P5 ;  /* 0x00000004ff097807 */ /* 0x000fe40002800000 */
[----:B------:R-:W-:Y:S02]  /*16270*/  ISETP.GE.AND P5, PT, R249, UR4, PT ;  /* 0x00000004f9007c0c */ /* 0x000fe4000bfa6270 */
[----:B------:R-:W-:-:S02]  /*16280*/  ISETP.NE.U32.AND P2, PT, R106, RZ, PT ;  /* 0x000000ff6a00720c */ /* 0x000fc40003f45070 */
[--C-:B------:R-:W-:Y:S02]  /*16290*/  SHF.R.U32.HI R249, RZ, 0x6, R251.reuse ;  /* 0x00000006fff97819 */ /* 0x100fe400000116fb */
[----:B------:R-:W-:-:S04]  /*162a0*/  SHF.R.U32.HI R251, RZ, 0x6, R251 ;  /* 0x00000006fffb7819 */ /* 0x000fc800000116fb */
[----:B------:R-:W-:-:S04]  /*162b0*/  SGXT.U32 R251, R251, 0x1 ;  /* 0x00000001fbfb781a */ /* 0x000fc80000000000 */
[----:B------:R-:W-:Y:S01]  /*162c0*/  LOP3.LUT R251, R251, 0x14, RZ, 0xfc, !PT ;  /* 0x00000014fbfb7812 */ /* 0x000fe200078efcff */
[----:B------:R-:W-:Y:S03]  /*162d0*/  LDGSTS.E [R12+0x2a008], desc[UR22][R192.64], P2 ;  /* 0x2a008000c00c7fae */ /* 0x000fe600091a1016 */
[----:B------:R-:W-:Y:S01]  /*162e0*/  ISETP.GE.AND P2, PT, R251, UR4, PT ;  /* 0x00000004fb007c0c */ /* 0x000fe2000bf46270 */
[----:B------:R-:W-:Y:S01]  /*162f0*/  LDGSTS.E [R12+0x2c000], desc[UR22][R182.64], P4 ;  /* 0x2c000000b60c7fae */ /* 0x000fe2000a1a1016 */
[----:B------:R-:W1:Y:S01]  /*16300*/  S2R R251, SR_TID.X ;  /* 0x0000000000fb7919 */ /* 0x000e620000002100 */
[----:B------:R-:W-:Y:S02]  /*16310*/  SEL R106, RZ, 0x4, P5 ;  /* 0x00000004ff6a7807 */ /* 0x000fe40002800000 */
[----:B------:R-:W-:Y:S02]  /*16320*/  SEL R107, R9, RZ, P3 ;  /* 0x000000ff096b7207 */ /* 0x000fe40001800000 */
[----:B------:R-:W-:-:S02]  /*16330*/  SEL R106, R106, RZ, P3 ;  /* 0x000000ff6a6a7207 */ /* 0x000fc40001800000 */
[----:B------:R-:W-:Y:S02]  /*16340*/  ISETP.NE.U32.AND P5, PT, R107, RZ, PT ;  /* 0x000000ff6b00720c */ /* 0x000fe40003fa5070 */
[----:B------:R-:W-:Y:S02]  /*16350*/  SEL R107, RZ, 0x4, P2 ;  /* 0x00000004ff6b7807 */ /* 0x000fe40001000000 */
[----:B------:R-:W-:Y:S02]  /*16360*/  ISETP.NE.U32.AND P2, PT, R106, RZ, PT ;  /* 0x000000ff6a00720c */ /* 0x000fe40003f45070 */
[----:B------:R-:W-:-:S07]  /*16370*/  IADD3 R10, P6, PT, R112, R0, RZ ;  /* 0x00000000700a7210 */ /* 0x000fce0007fde0ff */
[----:B------:R-:W-:Y:S04]  /*16380*/  LDGSTS.E [R12+0x2c008], desc[UR22][R180.64], P5 ;  /* 0x2c008000b40c7fae */ /* 0x000fe8000a9a1016 */
[----:B------:R-:W-:Y:S01]  /*16390*/  LDGSTS.E [R12+0x2e000], desc[UR22][R178.64], P2 ;  /* 0x2e000000b20c7fae */ /* 0x000fe200091a1016 */
[----:B-1----:R-:W-:-:S04]  /*163a0*/  SHF.R.U32.HI R251, RZ, 0x6, R251 ;  /* 0x00000006fffb7819 */ /* 0x002fc800000116fb */
[----:B------:R-:W-:-:S04]  /*163b0*/  SGXT.U32 R251, R251, 0x1 ;  /* 0x00000001fbfb781a */ /* 0x000fc80000000000 */
[----:B------:R-:W-:-:S04]  /*163c0*/  LOP3.LUT R251, R251, 0x16, RZ, 0xfc, !PT ;  /* 0x00000016fbfb7812 */ /* 0x000fc800078efcff */
[----:B------:R-:W-:Y:S02]  /*163d0*/  ISETP.GE.AND P2, PT, R251, UR4, PT ;  /* 0x00000004fb007c0c */ /* 0x000fe4000bf46270 */
[----:B------:R-:W1:Y:S01]  /*163e0*/  S2R R251, SR_TID.X ;  /* 0x0000000000fb7919 */ /* 0x000e620000002100 */
[----:B------:R-:W-:Y:S01]  /*163f0*/  SGXT.U32 R249, R249, 0x1 ;  /* 0x00000001f9f9781a */ /* 0x000fe20000000000 */
[----:B------:R-:W-:Y:S01]  /*16400*/  IMAD.X R11, R113, 0x1, R5, P6 ;  /* 0x00000001710b7824 */ /* 0x000fe200030e0605 */
[----:B------:R-:W-:Y:S02]  /*16410*/  IADD3 R80, P6, PT, R80, R0, RZ ;  /* 0x0000000050507210 */ /* 0x000fe40007fde0ff */
[----:B------:R-:W-:-:S03]  /*16420*/  LOP3.LUT R249, R249, 0x72, RZ, 0xfc, !PT ;  /* 0x00000072f9f97812 */ /* 0x000fc600078efcff */
[----:B------:R-:W-:Y:S01]  /*16430*/  IMAD.X R81, R81, 0x1, R5, P6 ;  /* 0x0000000151517824 */ /* 0x000fe200030e0605 */
[----:B------:R-:W-:Y:S02]  /*16440*/  ISETP.GE.AND P6, PT, R249, UR4, PT ;  /* 0x00000004f9007c0c */ /* 0x000fe4000bfc6270 */
[----:B------:R-:W2:Y:S02]  /*16450*/  S2R R249, SR_TID.X ;  /* 0x0000000000f97919 */ /* 0x000ea40000002100 */
[----:B------:R-:W-:Y:S02]  /*16460*/  SEL R9, RZ, 0x4, P6 ;  /* 0x00000004ff097807 */ /* 0x000fe40003000000 */
[----:B------:R-:W-:Y:S02]  /*16470*/  IADD3 R64, P6, PT, R64, R0, RZ ;  /* 0x0000000040407210 */ /* 0x000fe40007fde0ff */
[----:B------:R-:W-:-:S03]  /*16480*/  SEL R9, R9, RZ, P3 ;  /* 0x000000ff09097207 */ /* 0x000fc60001800000 */
[----:B------:R-:W-:Y:S01]  /*16490*/  IMAD.X R65, R65, 0x1, R5, P6 ;  /* 0x0000000141417824 */ /* 0x000fe200030e0605 */
[----:B------:R-:W-:Y:S02]  /*164a0*/  IADD3 R48, P6, PT, R48, R0, RZ ;  /* 0x0000000030307210 */ /* 0x000fe40007fde0ff */
[----:B------:R-:W-:Y:S02]  /*164b0*/  SEL R107, R107, RZ, P3 ;  /* 0x000000ff6b6b7207 */ /* 0x000fe40001800000 */
[----:B-1----:R-:W-:-:S04]  /*164c0*/  SHF.R.U32.HI R251, RZ, 0x6, R251 ;  /* 0x00000006fffb7819 */ /* 0x002fc800000116fb */
[----:B------:R-:W-:Y:S01]  /*164d0*/  SGXT.U32 R251, R251, 0x1 ;  /* 0x00000001fbfb781a */ /* 0x000fe20000000000 */
[----:B------:R-:W-:-:S03]  /*164e0*/  IMAD.X R49, R49, 0x1, R5, P6 ;  /* 0x0000000131317824 */ /* 0x000fc600030e0605 */
[----:B------:R-:W-:Y:S02]  /*164f0*/  LOP3.LUT R251, R251, 0x36, RZ, 0xfc, !PT ;  /* 0x00000036fbfb7812 */ /* 0x000fe400078efcff */
[----:B------:R-:W-:Y:S02]  /*16500*/  ISETP.NE.U32.AND P4, PT, R9, RZ, PT ;  /* 0x000000ff0900720c */ /* 0x000fe40003f85070 */
[----:B------:R-:W-:Y:S02]  /*16510*/  ISETP.GE.AND P6, PT, R251, UR4, PT ;  /* 0x00000004fb007c0c */ /* 0x000fe4000bfc6270 */
[----:B------:R-:W-:Y:S02]  /*16520*/  ISETP.NE.U32.AND P5, PT, R107, RZ, PT ;  /* 0x000000ff6b00720c */ /* 0x000fe40003fa5070 */
[----:B--2---:R-:W-:Y:S02]  /*16530*/  SHF.R.U32.HI R251, RZ, 0x6, R249 ;  /* 0x00000006fffb7819 */ /* 0x004fe400000116f9 */
[----:B------:R-:W-:-:S02]  /*16540*/  SHF.R.U32.HI R128, RZ, 0x6, R250 ;  /* 0x00000006ff807819 */ /* 0x000fc400000116fa */
[----:B------:R-:W-:Y:S02]  /*16550*/  SHF.R.U32.HI R249, RZ, 0x6, R249 ;  /* 0x00000006fff97819 */ /* 0x000fe400000116f9 */
[----:B------:R-:W-:Y:S01]  /*16560*/  SGXT.U32 R128, R128, 0x1 ;  /* 0x000000018080781a */ /* 0x000fe20000000000 */
[----:B------:R1:W-:Y:S01]  /*16570*/  LDGSTS.E [R12+0x2e008], desc[UR22][R176.64], P4 ;  /* 0x2e008000b00c7fae */ /* 0x0003e2000a1a1016 */
[----:B------:R-:W-:Y:S02]  /*16580*/  SGXT.U32 R249, R249, 0x1 ;  /* 0x00000001f9f9781a */ /* 0x000fe40000000000 */
[----:B------:R-:W-:Y:S01]  /*16590*/  SEL R9, RZ, 0x4, P2 ;  /* 0x00000004ff097807 */ /* 0x000fe20001000000 */
[----:B------:R-:W-:Y:S01]  /*165a0*/  LDGSTS.E [R13+0x28000], desc[UR22][R194.64], P5 ;  /* 0x28000000c20d7fae */ /* 0x000fe2000a9a1016 */
[----:B------:R-:W-:Y:S02]  /*165b0*/  LOP3.LUT R128, R128, 0x34, RZ, 0xfc, !PT ;  /* 0x0000003480807812 */ /* 0x000fe400078efcff */
[----:B------:R-:W-:-:S02]  /*165c0*/  LOP3.LUT R249, R249, 0x54, RZ, 0xfc, !PT ;  /* 0x00000054f9f97812 */ /* 0x000fc400078efcff */
[----:B------:R-:W-:Y:S02]  /*165d0*/  SEL R9, R9, RZ, P3 ;  /* 0x000000ff09097207 */ /* 0x000fe40001800000 */
[----:B------:R-:W-:Y:S02]  /*165e0*/  ISETP.GE.AND P2, PT, R128, UR4, PT ;  /* 0x0000000480007c0c */ /* 0x000fe4000bf46270 */
[----:B------:R-:W-:Y:S02]  /*165f0*/  SGXT.U32 R251, R251, 0x1 ;  /* 0x00000001fbfb781a */ /* 0x000fe40000000000 */
[----:B------:R-:W-:Y:S02]  /*16600*/  ISETP.GE.AND P5, PT, R249, UR4, PT ;  /* 0x00000004f9007c0c */ /* 0x000fe4000bfa6270 */
[----:B------:R-:W2:Y:S01]  /*16610*/  S2R R249, SR_TID.X ;  /* 0x0000000000f97919 */ /* 0x000ea20000002100 */
[----:B------:R-:W-:Y:S02]  /*16620*/  ISETP.NE.U32.AND P4, PT, R9, RZ, PT ;  /* 0x000000ff0900720c */ /* 0x000fe40003f85070 */
[----:B------:R-:W-:-:S02]  /*16630*/  SEL R9, RZ, 0x4, P2 ;  /* 0x00000004ff097807 */ /* 0x000fc40001000000 */
[----:B------:R-:W-:Y:S02]  /*16640*/  LOP3.LUT R251, R251, 0x56, RZ, 0xfc, !PT ;  /* 0x00000056fbfb7812 */ /* 0x000fe400078efcff */
[----:B------:R-:W-:Y:S02]  /*16650*/  SEL R9, R9, RZ, P3 ;  /* 0x000000ff09097207 */ /* 0x000fe40001800000 */
[----:B------:R-:W-:Y:S02]  /*16660*/  SEL R107, RZ, 0x4, P6 ;  /* 0x00000004ff6b7807 */ /* 0x000fe40003000000 */
[----:B------:R-:W-:Y:S02]  /*16670*/  ISETP.GE.AND P2, PT, R251, UR4, PT ;  /* 0x00000004fb007c0c */ /* 0x000fe4000bf46270 */
[----:B------:R-:W-:Y:S01]  /*16680*/  IADD3 R28, P6, PT, R28, R0, RZ ;  /* 0x000000001c1c7210 */ /* 0x000fe20007fde0ff */
[----:B------:R-:W-:Y:S01]  /*16690*/  LDGSTS.E [R13+0x28008], desc[UR22][R196.64], P4 ;  /* 0x28008000c40d7fae */ /* 0x000fe2000a1a1016 */
[----:B-1----:R-:W-:-:S02]  /*166a0*/  SEL R12, RZ, 0x4, P5 ;  /* 0x00000004ff0c7807 */ /* 0x002fc40002800000 */
[----:B------:R-:W-:Y:S02]  /*166b0*/  ISETP.NE.U32.AND P5, PT, R9, RZ, PT ;  /* 0x000000ff0900720c */ /* 0x000fe40003fa5070 */
[----:B------:R-:W-:Y:S01]  /*166c0*/  SEL R9, RZ, 0x4, P2 ;  /* 0x00000004ff097807 */ /* 0x000fe20001000000 */
[--C-:B------:R-:W-:Y:S01]  /*166d0*/  IMAD.X R29, R29, 0x1, R5.reuse, P6 ;  /* 0x000000011d1d7824 */ /* 0x100fe200030e0605 */
[-C--:B------:R-:W-:Y:S02]  /*166e0*/  IADD3 R106, P2, PT, R142, R0.reuse, RZ ;  /* 0x000000008e6a7210 */ /* 0x080fe40007f5e0ff */
[----:B------:R-:W-:Y:S02]  /*166f0*/  SEL R113, R107, RZ, P3 ;  /* 0x000000ff6b717207 */ /* 0x000fe40001800000 */
[----:B------:R-:W-:Y:S02]  /*16700*/  IADD3 R112, P6, PT, R126, R0, RZ ;  /* 0x000000007e707210 */ /* 0x000fe40007fde0ff */
[----:B------:R-:W-:Y:S01]  /*16710*/  SEL R12, R12, RZ, P3 ;  /* 0x000000ff0c0c7207 */ /* 0x000fe20001800000 */
[--C-:B------:R-:W-:Y:S01]  /*16720*/  IMAD.X R107, R143, 0x1, R5.reuse, P2 ;  /* 0x000000018f6b7824 */ /* 0x100fe200010e0605 */
[----:B------:R-:W-:Y:S01]  /*16730*/  ISETP.NE.U32.AND P2, PT, R113, RZ, PT ;  /* 0x000000ff7100720c */ /* 0x000fe20003f45070 */
[----:B------:R-:W-:Y:S01]  /*16740*/  IMAD.X R113, R127, 0x1, R5, P6 ;  /* 0x000000017f717824 */ /* 0x000fe200030e0605 */
[----:B------:R-:W-:Y:S01]  /*16750*/  ISETP.NE.U32.AND P4, PT, R12, RZ, PT ;  /* 0x000000ff0c00720c */ /* 0x000fe20003f85070 */
[----:B------:R-:W1:Y:S01]  /*16760*/  S2R R127, SR_TID.X ;  /* 0x00000000007f7919 */ /* 0x000e620000002100 */
[----:B--2---:R-:W-:Y:S01]  /*16770*/  SHF.R.U32.HI R251, RZ, 0x6, R249 ;  /* 0x00000006fffb7819 */ /* 0x004fe200000116f9 */
[----:B------:R-:W-:Y:S01]  /*16780*/  LDGSTS.E [R13+0x2a000], desc[UR22][R198.64], P5 ;  /* 0x2a000000c60d7fae */ /* 0x000fe2000a9a1016 */
[----:B------:R-:W-:-:S07]  /*16790*/  SHF.R.U32.HI R129, RZ, 0x6, R250 ;  /* 0x00000006ff817819 */ /* 0x000fce00000116fa */
[----:B------:R-:W-:Y:S04]  /*167a0*/  LDGSTS.E [R13+0x2a008], desc[UR22][R200.64], P2 ;  /* 0x2a008000c80d7fae */ /* 0x000fe800091a1016 */
[----:B------:R-:W-:Y:S01]  /*167b0*/  LDGSTS.E [R13+0x2c000], desc[UR22][R174.64], P4 ;  /* 0x2c000000ae0d7fae */ /* 0x000fe2000a1a1016 */
[----:B------:R-:W-:Y:S02]  /*167c0*/  IADD3 R94, P4, PT, R94, R0, RZ ;  /* 0x000000005e5e7210 */ /* 0x000fe40007f9e0ff */
[----:B------:R-:W-:Y:S02]  /*167d0*/  SGXT.U32 R251, R251, 0x1 ;  /* 0x00000001fbfb781a */ /* 0x000fe40000000000 */
[----:B------:R-:W-:Y:S01]  /*167e0*/  SGXT.U32 R129, R129, 0x1 ;  /* 0x000000018181781a */ /* 0x000fe20000000000 */
[----:B------:R-:W-:Y:S01]  /*167f0*/  IMAD.X R95, R95, 0x1, R5, P4 ;  /* 0x000000015f5f7824 */ /* 0x000fe200020e0605 */
[----:B------:R-:W-:-:S02]  /*16800*/  SHF.R.U32.HI R131, RZ, 0x6, R250 ;  /* 0x00000006ff837819 */ /* 0x000fc400000116fa */
[----:B------:R-:W-:Y:S02]  /*16810*/  IADD3 R62, P4, PT, R62, R0, RZ ;  /* 0x000000003e3e7210 */ /* 0x000fe40007f9e0ff */
[----:B------:R-:W-:Y:S02]  /*16820*/  LOP3.LUT R251, R251, 0x3a, RZ, 0xfc, !PT ;  /* 0x0000003afbfb7812 */ /* 0x000fe400078efcff */
[----:B------:R-:W-:Y:S02]  /*16830*/  LOP3.LUT R129, R129, 0x74, RZ, 0xfc, !PT ;  /* 0x0000007481817812 */ /* 0x000fe400078efcff */
[----:B------:R-:W-:Y:S01]  /*16840*/  SGXT.U32 R131, R131, 0x1 ;  /* 0x000000018383781a */ /* 0x000fe20000000000 */
[----:B------:R-:W-:Y:S01]  /*16850*/  IMAD.X R63, R63, 0x1, R5, P4 ;  /* 0x000000013f3f7824 */ /* 0x000fe200020e0605 */
[----:B------:R-:W-:Y:S02]  /*16860*/  SEL R9, R9, RZ, P3 ;  /* 0x000000ff09097207 */ /* 0x000fe40001800000 */
[----:B------:R-:W-:-:S02]  /*16870*/  ISETP.GE.AND P6, PT, R129, UR4, PT ;  /* 0x0000000481007c0c */ /* 0x000fc4000bfc6270 */
[----:B------:R-:W-:Y:S02]  /*16880*/  LOP3.LUT R131, R131, 0x76, RZ, 0xfc, !PT ;  /* 0x0000007683837812 */ /* 0x000fe400078efcff */
[----:B------:R-:W-:Y:S02]  /*16890*/  ISETP.GE.AND P4, PT, R251, UR4, PT ;  /* 0x00000004fb007c0c */ /* 0x000fe4000bf86270 */
[----:B------:R-:W2:Y:S01]  /*168a0*/  S2R R251, SR_TID.X ;  /* 0x0000000000fb7919 */ /* 0x000ea20000002100 */
[----:B------:R-:W-:Y:S02]  /*168b0*/  ISETP.NE.U32.AND P5, PT, R9, RZ, PT ;  /* 0x000000ff0900720c */ /* 0x000fe40003fa5070 */
[----:B------:R-:W-:Y:S02]  /*168c0*/  SEL R12, RZ, 0x4, P6 ;  /* 0x00000004ff0c7807 */ /* 0x000fe40003000000 */
[----:B------:R-:W-:Y:S02]  /*168d0*/  ISETP.GE.AND P2, PT, R131, UR4, PT ;  /* 0x0000000483007c0c */ /* 0x000fe4000bf46270 */
[----:B------:R-:W-:-:S02]  /*168e0*/  IADD3 R110, P6, PT, R110, R0, RZ ;  /* 0x000000006e6e7210 */ /* 0x000fc40007fde0ff */
[----:B-1----:R-:W-:Y:S02]  /*168f0*/  SHF.R.U32.HI R121, RZ, 0x6, R127 ;  /* 0x00000006ff797819 */ /* 0x002fe4000001167f */
[----:B------:R-:W-:Y:S02]  /*16900*/  SEL R12, R12, RZ, P3 ;  /* 0x000000ff0c0c7207 */ /* 0x000fe40001800000 */
[----:B------:R-:W-:Y:S01]  /*16910*/  SEL R9, RZ, 0x4, P2 ;  /* 0x00000004ff097807 */ /* 0x000fe20001000000 */
[----:B------:R-:W-:Y:S01]  /*16920*/  IMAD.X R111, R111, 0x1, R5, P6 ;  /* 0x000000016f6f7824 */ /* 0x000fe200030e0605 */
[----:B------:R-:W-:Y:S01]  /*16930*/  SGXT.U32 R121, R121, 0x1 ;  /* 0x000000017979781a */ /* 0x000fe20000000000 */
[----:B------:R-:W-:Y:S01]  /*16940*/  LDGSTS.E [R13+0x2c008], desc[UR22][R172.64], P5 ;  /* 0x2c008000ac0d7fae */ /* 0x000fe2000a9a1016 */
[----:B------:R-:W-:Y:S02]  /*16950*/  ISETP.NE.U32.AND P2, PT, R12, RZ, PT ;  /* 0x000000ff0c00720c */ /* 0x000fe40003f45070 */
[----:B------:R-:W-:-:S02]  /*16960*/  SEL R9, R9, RZ, P3 ;  /* 0x000000ff09097207 */ /* 0x000fc40001800000 */
[----:B------:R-:W-:Y:S02]  /*16970*/  IADD3 R78, P6, PT, R78, R0, RZ ;  /* 0x000000004e4e7210 */ /* 0x000fe40007fde0ff */
[----:B------:R-:W-:Y:S02]  /*16980*/  SHF.R.U32.HI R130, RZ, 0x6, R127 ;  /* 0x00000006ff827819 */ /* 0x000fe4000001167f */
[----:B------:R-:W-:Y:S02]  /*16990*/  LOP3.LUT R121, R121, 0x18, RZ, 0xfc, !PT ;  /* 0x0000001879797812 */ /* 0x000fe400078efcff */
[----:B------:R-:W-:Y:S01]  /*169a0*/  ISETP.NE.U32.AND P5, PT, R9, RZ, PT ;  /* 0x000000ff0900720c */ /* 0x000fe20003fa5070 */
[----:B------:R-:W-:Y:S01]  /*169b0*/  IMAD.X R79, R79, 0x1, R5, P6 ;  /* 0x000000014f4f7824 */ /* 0x000fe200030e0605 */
[----:B------:R-:W-:Y:S01]  /*169c0*/  SGXT.U32 R130, R130, 0x1 ;  /* 0x000000018282781a */ /* 0x000fe20000000000 */
[----:B------:R-:W-:Y:S01]  /*169d0*/  LDGSTS.E [R13+0x2e000], desc[UR22][R170.64], P2 ;  /* 0x2e000000aa0d7fae */ /* 0x000fe200091a1016 */
[----:B------:R-:W-:-:S02]  /*169e0*/  ISETP.GE.AND P6, PT, R121, UR4, PT ;  /* 0x0000000479007c0c */ /* 0x000fc4000bfc6270 */
[----:B------:R-:W-:Y:S02]  /*169f0*/  SHF.R.U32.HI R249, RZ, 0x6, R249 ;  /* 0x00000006fff97819 */ /* 0x000fe400000116f9 */
[----:B------:R-:W-:Y:S02]  /*16a00*/  LOP3.LUT R130, R130, 0x1a, RZ, 0xfc, !PT ;  /* 0x0000001a82827812 */ /* 0x000fe400078efcff */
[----:B------:R-:W-:Y:S02]  /*16a10*/  SEL R9, RZ, 0x4, P6 ;  /* 0x00000004ff097807 */ /* 0x000fe40003000000 */
[----:B------:R-:W-:Y:S01]  /*16a20*/  SGXT.U32 R249, R249, 0x1 ;  /* 0x00000001f9f9781a */ /* 0x000fe20000000000 */
[----:B------:R1:W-:Y:S01]  /*16a30*/  LDGSTS.E [R13+0x2e008], desc[UR22][R168.64], P5 ;  /* 0x2e008000a80d7fae */ /* 0x0003e2000a9a1016 */
[----:B------:R-:W-:Y:S02]  /*16a40*/  ISETP.GE.AND P2, PT, R130, UR4, PT ;  /* 0x0000000482007c0c */ /* 0x000fe4000bf46270 */
[----:B------:R-:W-:-:S02]  /*16a50*/  SEL R9, R9, RZ, P3 ;  /* 0x000000ff09097207 */ /* 0x000fc40001800000 */
[----:B------:R-:W-:Y:S02]  /*16a60*/  LOP3.LUT R249, R249, 0x38, RZ, 0xfc, !PT ;  /* 0x00000038f9f97812 */ /* 0x000fe400078efcff */
[----:B------:R-:W-:Y:S02]  /*16a70*/  ISETP.NE.U32.AND P5, PT, R9, RZ, PT ;  /* 0x000000ff0900720c */ /* 0x000fe40003fa5070 */
[----:B-1----:R-:W-:Y:S02]  /*16a80*/  SEL R13, RZ, 0x4, P2 ;  /* 0x00000004ff0d7807 */ /* 0x002fe40001000000 */
[----:B------:R-:W-:Y:S02]  /*16a90*/  ISETP.GE.AND P2, PT, R249, UR4, PT ;  /* 0x00000004f9007c0c */ /* 0x000fe4000bf46270 */
[----:B--2---:R-:W-:Y:S02]  /*16aa0*/  SHF.R.U32.HI R249, RZ, 0x6, R251 ;  /* 0x00000006fff97819 */ /* 0x004fe400000116fb */
[----:B------:R-:W-:-:S02]  /*16ab0*/  SEL R13, R13, RZ, P3 ;  /* 0x000000ff0d0d7207 */ /* 0x000fc40001800000 */
[----:B------:R-:W-:-:S03]  /*16ac0*/  IADD3 R12, P6, PT, R46, R0, RZ ;  /* 0x000000002e0c7210 */ /* 0x000fc60007fde0ff */
[----:B------:R-:W-:Y:S01]  /*16ad0*/  LDGSTS.E [R14+0x28000], desc[UR22][R204.64], P5 ;  /* 0x28000000cc0e7fae */ /* 0x000fe2000a9a1016 */
[----:B------:R-:W-:Y:S02]  /*16ae0*/  SEL R114, RZ, 0x4, P2 ;  /* 0x00000004ff727807 */ /* 0x000fe40001000000 */
[----:B------:R-:W-:Y:S02]  /*16af0*/  SEL R9, RZ, 0x4, P4 ;  /* 0x00000004ff097807 */ /* 0x000fe40002000000 */
[----:B------:R-:W-:Y:S02]  /*16b00*/  SGXT.U32 R249, R249, 0x1 ;  /* 0x00000001f9f9781a */ /* 0x000fe40000000000 */
[----:B------:R-:W-:Y:S01]  /*16b10*/  ISETP.NE.U32.AND P4, PT, R13, RZ, PT ;  /* 0x000000ff0d00720c */ /* 0x000fe20003f85070 */
[----:B------:R-:W-:Y:S01]  /*16b20*/  IMAD.X R13, R47, 0x1, R5, P6 ;  /* 0x000000012f0d7824 */ /* 0x000fe200030e0605 */
[-C--:B------:R-:W-:Y:S02]  /*16b30*/  IADD3 R26, P2, PT, R26, R0.reuse, RZ ;  /* 0x000000001a1a7210 */ /* 0x080fe40007f5e0ff */
[----:B------:R-:W-:-:S02]  /*16b40*/  IADD3 R46, P6, PT, R140, R0, RZ ;  /* 0x000000008c2e7210 */ /* 0x000fc40007fde0ff */
[----:B------:R-:W-:Y:S02]  /*16b50*/  SEL R114, R114, RZ, P3 ;  /* 0x000000ff72727207 */ /* 0x000fe40001800000 */
[----:B------:R-:W-:Y:S01]  /*16b60*/  LOP3.LUT R249, R249, 0x58, RZ, 0xfc, !PT ;  /* 0x00000058f9f97812 */ /* 0x000fe200078efcff */
[--C-:B------:R-:W-:Y:S01]  /*16b70*/  IMAD.X R27, R27, 0x1, R5.reuse, P2 ;  /* 0x000000011b1b7824 */ /* 0x100fe200010e0605 */
[----:B------:R-:W-:Y:S01]  /*16b80*/  ISETP.NE.U32.AND P2, PT, R114, RZ, PT ;  /* 0x000000ff7200720c */ /* 0x000fe20003f45070 */
[----:B------:R-:W-:Y:S01]  /*16b90*/  IMAD.X R47, R141, 0x1, R5, P6 ;  /* 0x000000018d2f7824 */ /* 0x000fe200030e0605 */
[----:B------:R-:W-:Y:S01]  /*16ba0*/  ISETP.GE.AND P5, PT, R249, UR4, PT ;  /* 0x00000004f9007c0c */ /* 0x000fe2000bfa6270 */
[----:B------:R-:W-:Y:S01]  /*16bb0*/  LDGSTS.E [R14+0x28008], desc[UR22][R206.64], P4 ;  /* 0x28008000ce0e7fae */ /* 0x000fe2000a1a1016 */
[----:B------:R-:W-:Y:S02]  /*16bc0*/  SHF.R.U32.HI R249, RZ, 0x6, R251 ;  /* 0x00000006fff97819 */ /* 0x000fe400000116fb */
[----:B------:R-:W-:-:S02]  /*16bd0*/  IADD3 R114, P6, PT, R124, R0, RZ ;  /* 0x000000007c727210 */ /* 0x000fc40007fde0ff */
[----:B------:R-:W1:Y:S01]  /*16be0*/  S2R R124, SR_TID.X ;  /* 0x00000000007c7919 */ /* 0x000e620000002100 */
[----:B------:R-:W-:Y:S02]  /*16bf0*/  SGXT.U32 R249, R249, 0x1 ;  /* 0x00000001f9f9781a */ /* 0x000fe40000000000 */
[----:B------:R-:W-:Y:S02]  /*16c00*/  SEL R9, R9, RZ, P3 ;  /* 0x000000ff09097207 */ /* 0x000fe40001800000 */
[----:B------:R-:W-:Y:S01]  /*16c10*/  SHF.R.U32.HI R251, RZ, 0x6, R251 ;  /* 0x00000006fffb7819 */ /* 0x000fe200000116fb */
[----:B------:R-:W-:Y:S01]  /*16c20*/  LDGSTS.E [R14+0x2a000], desc[UR22][R208.64], P2 ;  /* 0x2a000000d00e7fae */ /* 0x000fe200091a1016 */
[----:B------:R-:W-:Y:S02]  /*16c30*/  LOP3.LUT R249, R249, 0x5a, RZ, 0xfc, !PT ;  /* 0x0000005af9f97812 */ /* 0x000fe400078efcff */
[----:B------:R-:W-:Y:S02]  /*16c40*/  ISETP.NE.U32.AND P4, PT, R9, RZ, PT ;  /* 0x000000ff0900720c */ /* 0x000fe40003f85070 */
[----:B------:R-:W-:-:S02]  /*16c50*/  SEL R9, RZ, 0x4, P5 ;  /* 0x00000004ff097807 */ /* 0x000fc40002800000 */
[----:B------:R-:W-:Y:S02]  /*16c60*/  SGXT.U32 R251, R251, 0x1 ;  /* 0x00000001fbfb781a */ /* 0x000fe40000000000 */
[----:B------:R-:W-:Y:S02]  /*16c70*/  ISETP.GE.AND P5, PT, R249, UR4, PT ;  /* 0x00000004f9007c0c */ /* 0x000fe4000bfa6270 */
[----:B------:R-:W-:Y:S01]  /*16c80*/  LOP3.LUT R251, R251, 0x78, RZ, 0xfc, !PT ;  /* 0x00000078fbfb7812 */ /* 0x000fe200078efcff */
[----:B------:R-:W2:Y:S01]  /*16c90*/  LDL.LU.64 R248, [R1+0xb0] ;  /* 0x0000b00001f87983 */ /* 0x000ea20000300a00 */
[----:B------:R-:W-:Y:S02]  /*16ca0*/  SEL R9, R9, RZ, P3 ;  /* 0x000000ff09097207 */ /* 0x000fe40001800000 */
[----:B------:R-:W-:Y:S01]  /*16cb0*/  SEL R115, RZ, 0x4, P5 ;  /* 0x00000004ff737807 */ /* 0x000fe20002800000 */
[----:B------:R-:W-:Y:S01]  /*16cc0*/  LDGSTS.E [R14+0x2a008], desc[UR22][R210.64], P4 ;  /* 0x2a008000d20e7fae */ /* 0x000fe2000a1a1016 */
[----:B------:R-:W-:-:S02]  /*16cd0*/  ISETP.GE.AND P2, PT, R251, UR4, PT ;  /* 0x00000004fb007c0c */ /* 0x000fc4000bf46270 */
[----:B------:R-:W-:Y:S02]  /*16ce0*/  ISETP.NE.U32.AND P5, PT, R9, RZ, PT ;  /* 0x000000ff0900720c */ /* 0x000fe40003fa5070 */
[----:B------:R-:W-:Y:S02]  /*16cf0*/  SHF.R.U32.HI R135, RZ, 0x6, R250 ;  /* 0x00000006ff877819 */ /* 0x000fe400000116fa */
[----:B------:R-:W-:Y:S01]  /*16d00*/  SEL R9, R115, RZ, P3 ;  /* 0x000000ff73097207 */ /* 0x000fe20001800000 */
[----:B------:R-:W-:Y:S01]  /*16d10*/  IMAD.X R115, R125, 0x1, R5, P6 ;  /* 0x000000017d737824 */ /* 0x000fe200030e0605 */
[----:B------:R-:W-:Y:S02]  /*16d20*/  SEL R118, RZ, 0x4, P2 ;  /* 0x00000004ff767807 */ /* 0x000fe40001000000 */
[----:B------:R-:W-:Y:S02]  /*16d30*/  SGXT.U32 R135, R135, 0x1 ;  /* 0x000000018787781a */ /* 0x000fe40000000000 */
[----:B------:R-:W-:Y:S01]  /*16d40*/  ISETP.NE.U32.AND P2, PT, R9, RZ, PT ;  /* 0x000000ff0900720c */ /* 0x000fe20003f45070 */
[----:B------:R-:W3:Y:S01]  /*16d50*/  S2R R251, SR_TID.X ;  /* 0x0000000000fb7919 */ /* 0x000ee20000002100 */
[----:B------:R-:W-:-:S02]  /*16d60*/  IADD3 R108, P6, PT, R108, R0, RZ ;  /* 0x000000006c6c7210 */ /* 0x000fc40007fde0ff */
[--C-:B------:R-:W-:Y:S01]  /*16d70*/  SHF.R.U32.HI R123, RZ, 0x6, R127.reuse ;  /* 0x00000006ff7b7819 */ /* 0x100fe2000001167f */
[----:B------:R-:W-:Y:S01]  /*16d80*/  LDGSTS.E [R14+0x2c000], desc[UR22][R166.64], P5 ;  /* 0x2c000000a60e7fae */ /* 0x000fe2000a9a1016 */
[----:B------:R-:W-:Y:S02]  /*16d90*/  LOP3.LUT R135, R135, 0x7a, RZ, 0xfc, !PT ;  /* 0x0000007a87877812 */ /* 0x000fe400078efcff */
[----:B------:R-:W-:Y:S01]  /*16da0*/  SHF.R.U32.HI R134, RZ, 0x6, R127 ;  /* 0x00000006ff867819 */ /* 0x000fe2000001167f */
[----:B------:R-:W-:Y:S01]  /*16db0*/  IMAD.X R109, R109, 0x1, R5, P6 ;  /* 0x000000016d6d7824 */ /* 0x000fe200030e0605 */
[----:B------:R-:W-:Y:S02]  /*16dc0*/  SGXT.U32 R123, R123, 0x1 ;  /* 0x000000017b7b781a */ /* 0x000fe40000000000 */
[----:B------:R-:W-:Y:S01]  /*16dd0*/  ISETP.GE.AND P6, PT, R135, UR4, PT ;  /* 0x0000000487007c0c */ /* 0x000fe2000bfc6270 */
[----:B------:R-:W-:Y:S01]  /*16de0*/  LDGSTS.E [R14+0x2c008], desc[UR22][R164.64], P2 ;  /* 0x2c008000a40e7fae */ /* 0x000fe200091a1016 */
[----:B------:R-:W-:-:S02]  /*16df0*/  SGXT.U32 R134, R134, 0x1 ;  /* 0x000000018686781a */ /* 0x000fc40000000000 */
[----:B-1----:R-:W-:Y:S02]  /*16e00*/  SHF.R.U32.HI R238, RZ, 0x6, R124 ;  /* 0x00000006ffee7819 */ /* 0x002fe4000001167c */
[----:B------:R-:W-:Y:S02]  /*16e10*/  LOP3.LUT R123, R123, 0x1c, RZ, 0xfc, !PT ;  /* 0x0000001c7b7b7812 */ /* 0x000fe400078efcff */
[----:B------:R-:W-:Y:S02]  /*16e20*/  SEL R9, RZ, 0x4, P6 ;  /* 0x00000004ff097807 */ /* 0x000fe40003000000 */
[----:B------:R-:W-:Y:S02]  /*16e30*/  LOP3.LUT R134, R134, 0x1e, RZ, 0xfc, !PT ;  /* 0x0000001e86867812 */ /* 0x000fe400078efcff */
[----:B------:R-:W-:Y:S02]  /*16e40*/  SEL R118, R118, RZ, P3 ;  /* 0x000000ff76767207 */ /* 0x000fe40001800000 */
[----:B------:R-:W-:-:S02]  /*16e50*/  SGXT.U32 R238, R238, 0x1 ;  /* 0x00000001eeee781a */ /* 0x000fc40000000000 */
[----:B------:R-:W-:Y:S02]  /*16e60*/  ISETP.GE.AND P2, PT, R123, UR4, PT ;  /* 0x000000047b007c0c */ /* 0x000fe4000bf46270 */
[----:B------:R-:W-:Y:S02]  /*16e70*/  SEL R9, R9, RZ, P3 ;  /* 0x000000ff09097207 */ /* 0x000fe40001800000 */
[----:B------:R-:W-:Y:S02]  /*16e80*/  ISETP.GE.AND P5, PT, R134, UR4, PT ;  /* 0x0000000486007c0c */ /* 0x000fe4000bfa6270 */
[----:B------:R-:W-:Y:S02]  /*16e90*/  ISETP.NE.U32.AND P4, PT, R118, RZ, PT ;  /* 0x000000ff7600720c */ /* 0x000fe40003f85070 */
[----:B------:R-:W-:Y:S02]  /*16ea0*/  LOP3.LUT R238, R238, 0x3c, RZ, 0xfc, !PT ;  /* 0x0000003ceeee7812 */ /* 0x000fe400078efcff */
[----:B------:R-:W-:-:S02]  /*16eb0*/  SEL R118, RZ, 0x4, P2 ;  /* 0x00000004ff767807 */ /* 0x000fc40001000000 */
[----:B------:R-:W-:Y:S02]  /*16ec0*/  ISETP.NE.U32.AND P2, PT, R9, RZ, PT ;  /* 0x000000ff0900720c */ /* 0x000fe40003f45070 */
[----:B------:R-:W-:Y:S02]  /*16ed0*/  SEL R9, RZ, 0x4, P5 ;  /* 0x00000004ff097807 */ /* 0x000fe40002800000 */
[----:B------:R-:W-:Y:S02]  /*16ee0*/  ISETP.GE.AND P5, PT, R238, UR4, PT ;  /* 0x00000004ee007c0c */ /* 0x000fe4000bfa6270 */
[----:B------:R-:W-:Y:S01]  /*16ef0*/  SEL R118, R118, RZ, P3 ;  /* 0x000000ff76767207 */ /* 0x000fe20001800000 */
[----:B------:R-:W-:Y:S01]  /*16f00*/  LDGSTS.E [R14+0x2e000], desc[UR22][R162.64], P4 ;  /* 0x2e000000a20e7fae */ /* 0x000fe2000a1a1016 */
[----:B------:R-:W-:Y:S02]  /*16f10*/  SEL R119, RZ, 0x4, P5 ;  /* 0x00000004ff777807 */ /* 0x000fe40002800000 */
[----:B------:R-:W-:-:S02]  /*16f20*/  SEL R9, R9, RZ, P3 ;  /* 0x000000ff09097207 */ /* 0x000fc40001800000 */
[----:B------:R-:W-:Y:S01]  /*16f30*/  SEL R119, R119, RZ, P3 ;  /* 0x000000ff77777207 */ /* 0x000fe20001800000 */
[----:B------:R1:W-:Y:S01]  /*16f40*/  LDGSTS.E [R14+0x2e008], desc[UR22][R160.64], P2 ;  /* 0x2e008000a00e7fae */ /* 0x0003e200091a1016 */
[----:B------:R-:W-:Y:S02]  /*16f50*/  ISETP.NE.U32.AND P4, PT, R118, RZ, PT ;  /* 0x000000ff7600720c */ /* 0x000fe40003f85070 */
[----:B------:R-:W-:Y:S02]  /*16f60*/  ISETP.NE.U32.AND P5, PT, R9, RZ, PT ;  /* 0x000000ff0900720c */ /* 0x000fe40003fa5070 */
[----:B------:R-:W-:Y:S02]  /*16f70*/  ISETP.NE.U32.AND P2, PT, R119, RZ, PT ;  /* 0x000000ff7700720c */ /* 0x000fe40003f45070 */
[----:B---3--:R-:W-:-:S04]  /*16f80*/  SHF.R.U32.HI R251, RZ, 0x6, R251 ;  /* 0x00000006fffb7819 */ /* 0x008fc800000116fb */
[----:B------:R-:W-:-:S03]  /*16f90*/  SGXT.U32 R251, R251, 0x1 ;  /* 0x00000001fbfb781a */ /* 0x000fc60000000000 */
[----:B------:R3:W-:Y:S01]  /*16fa0*/  LDGSTS.E [R15+0x28000], desc[UR22][R212.64], P4 ;  /* 0x28000000d40f7fae */ /* 0x0007e2000a1a1016 */
[----:B------:R-:W-:-:S03]  /*16fb0*/  LOP3.LUT R251, R251, 0x5e, RZ, 0xfc, !PT ;  /* 0x0000005efbfb7812 */ /* 0x000fc600078efcff */
[----:B------:R3:W-:Y:S04]  /*16fc0*/  LDGSTS.E [R15+0x28008], desc[UR22][R214.64], P5 ;  /* 0x28008000d60f7fae */ /* 0x0007e8000a9a1016 */
[----:B------:R3:W-:Y:S01]  /*16fd0*/  LDGSTS.E [R15+0x2a000], desc[UR22][R216.64], P2 ;  /* 0x2a000000d80f7fae */ /* 0x0007e200091a1016 */
[----:B------:R-:W-:-:S03]  /*16fe0*/  ISETP.GE.AND P2, PT, R251, UR4, PT ;  /* 0x00000004fb007c0c */ /* 0x000fc6000bf46270 */
[----:B------:R-:W4:Y:S01]  /*16ff0*/  LDL.LU R251, [R1+0x34c] ;  /* 0x00034c0001fb7983 */ /* 0x000f220000300800 */
[----:B------:R-:W3:Y:S01]  /*17000*/  S2R R125, SR_TID.X ;  /* 0x00000000007d7919 */ /* 0x000ee20000002100 */
[----:B------:R-:W-:-:S04]  /*17010*/  SHF.R.U32.HI R122, RZ, 0x6, R124 ;  /* 0x00000006ff7a7819 */ /* 0x000fc8000001167c */
[----:B------:R-:W-:Y:S02]  /*17020*/  SGXT.U32 R122, R122, 0x1 ;  /* 0x000000017a7a781a */ /* 0x000fe40000000000 */
[-C--:B------:R-:W-:Y:S02]  /*17030*/  IADD3 R92, P6, PT, R92, R0.reuse, RZ ;  /* 0x000000005c5c7210 */ /* 0x080fe40007fde0ff */
[----:B------:R-:W-:Y:S02]  /*17040*/  LOP3.LUT R122, R122, 0x3e, RZ, 0xfc, !PT ;  /* 0x0000003e7a7a7812 */ /* 0x000fe400078efcff */
[----:B------:R-:W-:Y:S01]  /*17050*/  SHF.R.U32.HI R139, RZ, 0x6, R250 ;  /* 0x00000006ff8b7819 */ /* 0x000fe200000116fa */
[----:B------:R-:W-:Y:S01]  /*17060*/  IMAD.X R93, R93, 0x1, R5, P6 ;  /* 0x000000015d5d7824 */ /* 0x000fe200030e0605 */
[----:B------:R-:W-:Y:S02]  /*17070*/  ISETP.GE.AND P4, PT, R122, UR4, PT ;  /* 0x000000047a007c0c */ /* 0x000fe4000bf86270 */
[----:B------:R-:W-:-:S02]  /*17080*/  IADD3 R76, P6, PT, R76, R0, RZ ;  /* 0x000000004c4c7210 */ /* 0x000fc40007fde0ff */
[----:B------:R-:W-:Y:S02]  /*17090*/  SHF.R.U32.HI R137, RZ, 0x6, R250 ;  /* 0x00000006ff897819 */ /* 0x000fe400000116fa */
[----:B-1----:R-:W-:Y:S02]  /*170a0*/  SEL R14, RZ, 0x4, P4 ;  /* 0x00000004ff0e7807 */ /* 0x002fe40002000000 */
[----:B---3--:R-:W-:-:S04]  /*170b0*/  SHF.R.U32.HI R126, RZ, 0x6, R125 ;  /* 0x00000006ff7e7819 */ /* 0x008fc8000001167d */
[----:B------:R-:W-:-:S04]  /*170c0*/  SGXT.U32 R126, R126, 0x1 ;  /* 0x000000017e7e781a */ /* 0x000fc80000000000 */
[----:B------:R-:W-:Y:S02]  /*170d0*/  LOP3.LUT R126, R126, 0x5c, RZ, 0xfc, !PT ;  /* 0x0000005c7e7e7812 */ /* 0x000fe400078efcff */
[----:B------:R-:W-:Y:S02]  /*170e0*/  SGXT.U32 R139, R139, 0x1 ;  /* 0x000000018b8b781a */ /* 0x000fe40000000000 */
[----:B------:R-:W-:Y:S01]  /*170f0*/  ISETP.GE.AND P5, PT, R126, UR4, PT ;  /* 0x000000047e007c0c */ /* 0x000fe2000bfa6270 */
[----:B------:R-:W-:Y:S01]  /*17100*/  IMAD.X R77, R77, 0x1, R5, P6 ;  /* 0x000000014d4d7824 */ /* 0x000fe200030e0605 */
[----:B------:R-:W-:Y:S02]  /*17110*/  SGXT.U32 R137, R137, 0x1 ;  /* 0x000000018989781a */ /* 0x000fe40000000000 */
[----:B------:R-:W-:Y:S02]  /*17120*/  SEL R9, RZ, 0x4, P5 ;  /* 0x00000004ff097807 */ /* 0x000fe40002800000 */
[----:B------:R-:W-:-:S02]  /*17130*/  IADD3 R60, P6, PT, R60, R0, RZ ;  /* 0x000000003c3c7210 */ /* 0x000fc40007fde0ff */
[----:B------:R-:W-:Y:S02]  /*17140*/  LOP3.LUT R139, R139, 0x7e, RZ, 0xfc, !PT ;  /* 0x0000007e8b8b7812 */ /* 0x000fe400078efcff */
[----:B------:R-:W-:Y:S02]  /*17150*/  SEL R14, R14, RZ, P3 ;  /* 0x000000ff0e0e7207 */ /* 0x000fe40001800000 */
[----:B------:R-:W-:Y:S02]  /*17160*/  LOP3.LUT R137, R137, 0x7c, RZ, 0xfc, !PT ;  /* 0x0000007c89897812 */ /* 0x000fe400078efcff */
[----:B------:R-:W-:Y:S01]  /*17170*/  SEL R9, R9, RZ, P3 ;  /* 0x000000ff09097207 */ /* 0x000fe20001800000 */
[----:B------:R-:W-:Y:S01]  /*17180*/  IMAD.X R61, R61, 0x1, R5, P6 ;  /* 0x000000013d3d7824 */ /* 0x000fe200030e0605 */
[----:B------:R-:W-:Y:S02]  /*17190*/  ISETP.GE.AND P4, PT, R139, UR4, PT ;  /* 0x000000048b007c0c */ /* 0x000fe4000bf86270 */
[----:B------:R-:W-:-:S02]  /*171a0*/  ISETP.NE.U32.AND P5, PT, R14, RZ, PT ;  /* 0x000000ff0e00720c */ /* 0x000fc40003fa5070 */
[----:B------:R-:W-:Y:S02]  /*171b0*/  LOP3.LUT R250, R250, 0x7f, RZ, 0xc0, !PT ;  /* 0x0000007ffafa7812 */ /* 0x000fe400078ec0ff */
[----:B------:R-:W-:Y:S02]  /*171c0*/  ISETP.GE.AND P6, PT, R137, UR4, PT ;  /* 0x0000000489007c0c */ /* 0x000fe4000bfc6270 */
[----:B------:R-:W-:Y:S02]  /*171d0*/  SEL R118, RZ, 0x4, P2 ;  /* 0x00000004ff767807 */ /* 0x000fe40001000000 */
[----:B------:R-:W-:Y:S02]  /*171e0*/  ISETP.NE.U32.AND P2, PT, R9, RZ, PT ;  /* 0x000000ff0900720c */ /* 0x000fe40003f45070 */
[----:B------:R-:W-:Y:S02]  /*171f0*/  SEL R9, RZ, 0x4, P4 ;  /* 0x00000004ff097807 */ /* 0x000fe40002000000 */
[----:B------:R-:W-:Y:S01]  /*17200*/  ISETP.GE.AND P4, PT, R250, UR4, PT ;  /* 0x00000004fa007c0c */ /* 0x000fe2000bf86270 */
[----:B------:R1:W-:Y:S01]  /*17210*/  LDGSTS.E [R15+0x2a008], desc[UR22][R218.64], P5 ;  /* 0x2a008000da0f7fae */ /* 0x0003e2000a9a1016 */
[----:B------:R-:W-:-:S02]  /*17220*/  SEL R14, RZ, 0x4, P6 ;  /* 0x00000004ff0e7807 */ /* 0x000fc40003000000 */
[----:B------:R-:W-:Y:S02]  /*17230*/  SEL R118, R118, RZ, P3 ;  /* 0x000000ff76767207 */ /* 0x000fe40001800000 */
[----:B------:R-:W-:Y:S02]  /*17240*/  SEL R119, RZ, 0x4, P4 ;  /* 0x00000004ff777807 */ /* 0x000fe40002000000 */
[----:B------:R-:W-:Y:S01]  /*17250*/  SEL R14, R14, RZ, P3 ;  /* 0x000000ff0e0e7207 */ /* 0x000fe20001800000 */
[----:B------:R1:W-:Y:S01]  /*17260*/  LDGSTS.E [R15+0x2c000], desc[UR22][R158.64], P2 ;  /* 0x2c0000009e0f7fae */ /* 0x0003e200091a1016 */
[----:B------:R-:W-:Y:S02]  /*17270*/  SEL R9, R9, RZ, P3 ;  /* 0x000000ff09097207 */ /* 0x000fe40001800000 */
[----:B------:R-:W-:Y:S02]  /*17280*/  ISETP.NE.U32.AND P4, PT, R118, RZ, PT ;  /* 0x000000ff7600720c */ /* 0x000fe40003f85070 */
[----:B------:R-:W-:-:S02]  /*17290*/  SEL R119, R119, RZ, P3 ;  /* 0x000000ff77777207 */ /* 0x000fc40001800000 */
[----:B------:R-:W-:Y:S02]  /*172a0*/  ISETP.NE.U32.AND P5, PT, R14, RZ, PT ;  /* 0x000000ff0e00720c */ /* 0x000fe40003fa5070 */
[----:B------:R-:W-:Y:S02]  /*172b0*/  ISETP.NE.U32.AND P3, PT, R9, RZ, PT ;  /* 0x000000ff0900720c */ /* 0x000fe40003f65070 */
[----:B------:R-:W-:Y:S02]  /*172c0*/  ISETP.NE.U32.AND P2, PT, R119, RZ, PT ;  /* 0x000000ff7700720c */ /* 0x000fe40003f45070 */
[----:B------:R-:W-:-:S03]  /*172d0*/  IADD3 R44, P6, PT, R44, R0, RZ ;  /* 0x000000002c2c7210 */ /* 0x000fc60007fde0ff */
[----:B------:R1:W-:Y:S02]  /*172e0*/  LDGSTS.E [R15+0x2c008], desc[UR22][R156.64], P4 ;  /* 0x2c0080009c0f7fae */ /* 0x0003e4000a1a1016 */
[----:B------:R-:W-:Y:S02]  /*172f0*/  IMAD.X R45, R45, 0x1, R5, P6 ;  /* 0x000000012d2d7824 */ /* 0x000fe400030e0605 */
[----:B------:R1:W-:Y:S01]  /*17300*/  LDGSTS.E [R15+0x2e000], desc[UR22][R32.64], P5 ;  /* 0x2e000000200f7fae */ /* 0x0003e2000a9a1016 */
[----:B------:R-:W-:-:S03]  /*17310*/  IADD3 R24, P6, PT, R24, R0, RZ ;  /* 0x0000000018187210 */ /* 0x000fc60007fde0ff */
[----:B------:R1:W-:Y:S04]  /*17320*/  LDGSTS.E [R15+0x2e008], desc[UR22][R30.64], P3 ;  /* 0x2e0080001e0f7fae */ /* 0x0003e800099a1016 */
[----:B------:R-:W0:Y:S04]  /*17330*/  LDGDEPBAR ;  /* 0x00000000000079af */ /* 0x000e280000000000 */
[----:B------:R1:W5:Y:S04]  /*17340*/  LDL.LU R0, [R1+0x430] ;  /* 0x0004300001007983 */ /* 0x0003680000300800 */
[----:B----4-:R1:W-:Y:S04]  /*17350*/  LDGSTS.E [R251+0x58000], desc[UR22][R244.64], P2 ;  /* 0x58000000f4fb7fae */ /* 0x0103e800091a1016 */
[----:B------:R1:W-:Y:S04]  /*17360*/  LDGSTS.E [R251+0x58400], desc[UR22][R16.64], P2 ;  /* 0x5840000010fb7fae */ /* 0x0003e800091a1016 */
[----:B------:R1:W-:Y:S04]  /*17370*/  LDGSTS.E [R251+0x58800], desc[UR22][R246.64], P2 ;  /* 0x58800000f6fb7fae */ /* 0x0003e800091a1016 */
[----:B--2---:R1:W-:Y:S04]  /*17380*/  LDGSTS.E [R251+0x58c00], desc[UR22][R248.64], P2 ;  /* 0x58c00000f8fb7fae */ /* 0x0043e800091a1016 */
[----:B------:R-:W2:Y:S04]  /*17390*/  LDL.LU.64 R16, [R1+0x428] ;  /* 0x0004280001107983 */ /* 0x000ea80000300a00 */
[----:B------:R1:W-:Y:S04]  /*173a0*/  LDGSTS.E [R251+0x59000], desc[UR22][R202.64], P2 ;  /* 0x59000000cafb7fae */ /* 0x0003e800091a1016 */
[----:B------:R1:W-:Y:S04]  /*173b0*/  LDGSTS.E [R251+0x59400], desc[UR22][R18.64], P2 ;  /* 0x5940000012fb7fae */ /* 0x0003e800091a1016 */
[----:B------:R1:W-:Y:S04]  /*173c0*/  LDGSTS.E [R251+0x59800], desc[UR22][R20.64], P2 ;  /* 0x5980000014fb7fae */ /* 0x0003e800091a1016 */
[----:B------:R1:W5:Y:S04]  /*173d0*/  LDL.LU.64 R202, [R1+0x420] ;  /* 0x0004200001ca7983 */ /* 0x0003680000300a00 */
[----:B------:R-:W3:Y:S04]  /*173e0*/  LDL.LU.64 R18, [R1+0x418] ;  /* 0x0004180001127983 */ /* 0x000ee80000300a00 */
[----:B------:R-:W4:Y:S04]  /*173f0*/  LDL.LU.64 R20, [R1+0x410] ;  /* 0x0004100001147983 */ /* 0x000f280000300a00 */
[----:B------:R1:W-:Y:S04]  /*17400*/  LDGSTS.E [R251+0x59c00], desc[UR22][R22.64], P2 ;  /* 0x59c0000016fb7fae */ /* 0x0003e800091a1016 */
[----:B------:R-:W3:Y:S04]  /*17410*/  LDL.LU.64 R22, [R1+0x408] ;  /* 0x0004080001167983 */ /* 0x000ee80000300a00 */
[----:B--2---:R1:W-:Y:S04]  /*17420*/  LDGSTS.E [R16+0x58080], desc[UR22][R6.64], P2 ;  /* 0x5808000006107fae */ /* 0x0043e800091a1016 */
[----:B------:R1:W-:Y:S04]  /*17430*/  LDGSTS.E [R16+0x58480], desc[UR22][R2.64], P2 ;  /* 0x5848000002107fae */ /* 0x0003e800091a1016 */
[----:B------:R1:W-:Y:S04]  /*17440*/  LDGSTS.E [R16+0x58880], desc[UR22][R230.64], P2 ;  /* 0x58880000e6107fae */ /* 0x0003e800091a1016 */
[----:B------:R1:W5:Y:S04]  /*17450*/  LDL.LU.64 R6, [R1+0x400] ;  /* 0x0004000001067983 */ /* 0x0003680000300a00 */
[----:B------:R1:W5:Y:S04]  /*17460*/  LDL.LU.64 R2, [R1+0x3f8] ;  /* 0x0003f80001027983 */ /* 0x0003680000300a00 */
[----:B------:R1:W-:Y:S04]  /*17470*/  LDGSTS.E [R16+0x58c80], desc[UR22][R228.64], P2 ;  /* 0x58c80000e4107fae */ /* 0x0003e800091a1016 */
        /* <DEDUP_REMOVED lines=12> */
[----:B---3--:R1:W-:Y:S04]  /*17540*/  LDGSTS.E [R18+0x58180], desc[UR22][R74.64], P2 ;  /* 0x581800004a127fae */ /* 0x0083e800091a1016 */
        /* <DEDUP_REMOVED lines=15> */
[----:B----4-:R1:W-:Y:S04]  /*17640*/  LDGSTS.E [R20+0x58280], desc[UR22][R102.64], P2 ;  /* 0x5828000066147fae */ /* 0x0103e800091a1016 */
[----:B------:R1:W-:Y:S04]  /*17650*/  LDGSTS.E [R20+0x58680], desc[UR22][R104.64], P2 ;  /* 0x5868000068147fae */ /* 0x0003e800091a1016 */
[----:B------:R1:W-:Y:S04]  /*17660*/  LDGSTS.E [R20+0x58a80], desc[UR22][R10.64], P2 ;  /* 0x58a800000a147fae */ /* 0x0003e800091a1016 */
[----:B------:R1:W-:Y:S04]  /*17670*/  LDGSTS.E [R20+0x58e80], desc[UR22][R96.64], P2 ;  /* 0x58e8000060147fae */ /* 0x0003e800091a1016 */
[----:B------:R1:W-:Y:S04]  /*17680*/  LDGSTS.E [R20+0x59280], desc[UR22][R80.64], P2 ;  /* 0x5928000050147fae */ /* 0x0003e800091a1016 */
[----:B------:R1:W-:Y:S04]  /*17690*/  LDGSTS.E [R20+0x59680], desc[UR22][R64.64], P2 ;  /* 0x5968000040147fae */ /* 0x0003e800091a1016 */
[----:B------:R1:W-:Y:S04]  /*176a0*/  LDGSTS.E [R20+0x59a80], desc[UR22][R48.64], P2 ;  /* 0x59a8000030147fae */ /* 0x0003e800091a1016 */
[----:B------:R1:W-:Y:S04]  /*176b0*/  LDGSTS.E [R20+0x59e80], desc[UR22][R28.64], P2 ;  /* 0x59e800001c147fae */ /* 0x0003e800091a1016 */
[----:B------:R1:W-:Y:S01]  /*176c0*/  LDGSTS.E [R21+0x58300], desc[UR22][R106.64], P2 ;  /* 0x583000006a157fae */ /* 0x0003e200091a1016 */
[----:B------:R-:W-:-:S03]  /*176d0*/  ISETP.GE.AND P3, PT, R252, 0x100, PT ;  /* 0x00000100fc00780c */ /* 0x000fc60003f66270 */
[----:B------:R1:W-:Y:S04]  /*176e0*/  LDGSTS.E [R21+0x58700], desc[UR22][R112.64], P2 ;  /* 0x5870000070157fae */ /* 0x0003e800091a1016 */
[----:B------:R1:W-:Y:S04]  /*176f0*/  LDGSTS.E [R21+0x58b00], desc[UR22][R110.64], P2 ;  /* 0x58b000006e157fae */ /* 0x0003e800091a1016 */
[----:B------:R1:W-:Y:S04]  /*17700*/  LDGSTS.E [R21+0x58f00], desc[UR22][R94.64], P2 ;  /* 0x58f000005e157fae */ /* 0x0003e800091a1016 */
[----:B------:R1:W-:Y:S04]  /*17710*/  LDGSTS.E [R21+0x59300], desc[UR22][R78.64], P2 ;  /* 0x593000004e157fae */ /* 0x0003e800091a1016 */
[----:B------:R1:W-:Y:S04]  /*17720*/  LDGSTS.E [R21+0x59700], desc[UR22][R62.64], P2 ;  /* 0x597000003e157fae */ /* 0x0003e800091a1016 */
[----:B------:R1:W-:Y:S01]  /*17730*/  LDGSTS.E [R21+0x59b00], desc[UR22][R12.64], P2 ;  /* 0x59b000000c157fae */ /* 0x0003e200091a1016 */
[----:B------:R-:W-:-:S03]  /*17740*/  IMAD.X R25, R25, 0x1, R5, P6 ;  /* 0x0000000119197824 */ /* 0x000fc600030e0605 */
[----:B------:R1:W-:Y:S04]  /*17750*/  LDGSTS.E [R21+0x59f00], desc[UR22][R26.64], P2 ;  /* 0x59f000001a157fae */ /* 0x0003e800091a1016 */
[----:B------:R1:W-:Y:S04]  /*17760*/  LDGSTS.E [R22+0x58380], desc[UR22][R46.64], P2 ;  /* 0x583800002e167fae */ /* 0x0003e800091a1016 */
[----:B------:R1:W-:Y:S04]  /*17770*/  LDGSTS.E [R22+0x58780], desc[UR22][R114.64], P2 ;  /* 0x5878000072167fae */ /* 0x0003e800091a1016 */
[----:B------:R1:W-:Y:S04]  /*17780*/  LDGSTS.E [R22+0x58b80], desc[UR22][R108.64], P2 ;  /* 0x58b800006c167fae */ /* 0x0003e800091a1016 */
[----:B------:R1:W-:Y:S04]  /*17790*/  LDGSTS.E [R22+0x58f80], desc[UR22][R92.64], P2 ;  /* 0x58f800005c167fae */ /* 0x0003e800091a1016 */
[----:B------:R1:W-:Y:S01]  /*177a0*/  LDGSTS.E [R22+0x59380], desc[UR22][R76.64], P2 ;  /* 0x593800004c167fae */ /* 0x0003e200091a1016 */
[----:B------:R-:W-:-:S03]  /*177b0*/  UMOV UR14, URZ ;  /* 0x000000ff000e7c82 */ /* 0x000fc60008000000 */
[----:B------:R1:W-:Y:S04]  /*177c0*/  LDGSTS.E [R22+0x59780], desc[UR22][R60.64], P2 ;  /* 0x597800003c167fae */ /* 0x0003e800091a1016 */
[----:B------:R1:W-:Y:S04]  /*177d0*/  LDGSTS.E [R22+0x59b80], desc[UR22][R44.64], P2 ;  /* 0x59b800002c167fae */ /* 0x0003e800091a1016 */
[----:B------:R1:W-:Y:S01]  /*177e0*/  LDGSTS.E [R22+0x59f80], desc[UR22][R24.64], P2 ;  /* 0x59f8000018167fae */ /* 0x0003e200091a1016 */
[----:B------:R-:W-:-:S03]  /*177f0*/  ISETP.GE.AND P2, PT, R252, 0x80, PT ;  /* 0x00000080fc00780c */ /* 0x000fc60003f46270 */
[----:B------:R-:W0:Y:S01]  /*17800*/  LDGDEPBAR ;  /* 0x00000000000079af */ /* 0x000e220000000000 */
[----:B------:R-:W-:Y:S09]  /*17810*/  @!P3 BRA `(.L_x_7) ;  /* 0x000000780064b947 */ /* 0x000ff20003800000 */
[----:B------:R-:W2:Y:S04]  /*17820*/  LDL.LU R240, [R1+0x23c] ;  /* 0x00023c0001f07983 */ /* 0x000ea80000300800 */
[----:B------:R-:W3:Y:S04]  /*17830*/  LDL.LU R239, [R1+0x240] ;  /* 0x0002400001ef7983 */ /* 0x000ee80000300800 */
[----:B------:R-:W4:Y:S04]  /*17840*/  LDL.LU R241, [R1+0x244] ;  /* 0x0002440001f17983 */ /* 0x000f280000300800 */
[----:B------:R-:W4:Y:S04]  /*17850*/  LDL.LU R243, [R1+0x248] ;  /* 0x0002480001f37983 */ /* 0x000f280000300800 */
[----:B-1----:R-:W4:Y:S04]  /*17860*/  LDL.LU R251, [R1+0x24c] ;  /* 0x00024c0001fb7983 */ /* 0x002f280000300800 */
[----:B------:R-:W4:Y:S04]  /*17870*/  LDL.LU R249, [R1+0x250] ;  /* 0x0002500001f97983 */ /* 0x000f280000300800 */
[----:B------:R-:W4:Y:S04]  /*17880*/  LDL.LU R247, [R1+0x254] ;  /* 0x0002540001f77983 */ /* 0x000f280000300800 */
[----:B------:R-:W4:Y:S04]  /*17890*/  LDL.LU R245, [R1+0x258] ;  /* 0x0002580001f57983 */ /* 0x000f280000300800 */
[----:B------:R-:W4:Y:S04]  /*178a0*/  LDL.LU R252, [R1+0x25c] ;  /* 0x00025c0001fc7983 */ /* 0x000f280000300800 */
[----:B------:R-:W4:Y:S01]  /*178b0*/  LDL.LU R250, [R1+0x260] ;  /* 0x0002600001fa7983 */ /* 0x000f220000300800 */
[----:B------:R-:W-:-:S03]  /*178c0*/  SHF.R.S32.HI R141, RZ, 0x1f, R8 ;  /* 0x0000001fff8d7819 */ /* 0x000fc60000011408 */
[----:B------:R-:W4:Y:S04]  /*178d0*/  LDL.LU R248, [R1+0x264] ;  /* 0x0002640001f87983 */ /* 0x000f280000300800 */
[----:B------:R-:W4:Y:S04]  /*178e0*/  LDL.LU R246, [R1+0x268] ;  /* 0x0002680001f67983 */ /* 0x000f280000300800 */
[----:B------:R-:W4:Y:S04]  /*178f0*/  LDL.LU R244, [R1+0x26c] ;  /* 0x00026c0001f47983 */ /* 0x000f280000300800 */
[----:B------:R-:W4:Y:S04]  /*17900*/  LDL.LU R242, [R1+0x270] ;  /* 0x0002700001f27983 */ /* 0x000f280000300800 */
[----:B------:R-:W-:Y:S04]  /*17910*/  STL [R1+0x400], R5 ;  /* 0x0004000501007387 */ /* 0x000fe80000100800 */
[----:B------:R-:W-:Y:S04]  /*17920*/  STL [R1+0x3fc], R4 ;  /* 0x0003fc0401007387 */ /* 0x000fe80000100800 */
[----:B-----5:R-:W-:Y:S04]  /*17930*/  STL [R1+0x3f8], R3 ;  /* 0x0003f80301007387 */ /* 0x020fe80000100800 */
[----:B------:R1:W-:Y:S01]  /*17940*/  STL [R1+0x3f4], R0 ;  /* 0x0003f40001007387 */ /* 0x0003e20000100800 */
[----:B--2---:R-:W-:-:S04]  /*17950*/  IADD3 R104, P5, PT, R8, R240, RZ ;  /* 0x000000f008687210 */ /* 0x004fc80007fbe0ff */
[----:B------:R-:W-:Y:S02]  /*17960*/  LEA.HI.X.SX32 R106, R240, R141, 0x1, P5 ;  /* 0x0000008df06a7211 */ /* 0x000fe400028f0eff */
[----:B------:R-:W2:Y:S01]  /*17970*/  LDL.LU R240, [R1+0x274] ;  /* 0x0002740001f07983 */ /* 0x000ea20000300800 */
[C---:B---3--:R-:W-:Y:S02]  /*17980*/  IADD3 R100, P6, PT, R8.reuse, R239, RZ ;  /* 0x000000ef08647210 */ /* 0x048fe40007fde0ff */
[C---:B----4-:R-:W-:Y:S01]  /*17990*/  IADD3 R96, P3, PT, R8.reuse, R241, RZ ;  /* 0x000000f108607210 */ /* 0x050fe20007f7e0ff */
[----:B------:R-:W3:Y:S01]  /*179a0*/  LDL.LU R237, [R1+0x278] ;  /* 0x0002780001ed7983 */ /* 0x000ee20000300800 */
[----:B------:R-:W-:-:S03]  /*179b0*/  IADD3 R92, P4, PT, R8, R243, RZ ;  /* 0x000000f3085c7210 */ /* 0x000fc60007f9e0ff */
[----:B------:R-:W4:Y:S04]  /*179c0*/  LDL.LU R235, [R1+0x27c] ;  /* 0x00027c0001eb7983 */ /* 0x000f280000300800 */
        /* <DEDUP_REMOVED lines=12> */
[----:B------:R-:W4:Y:S01]  /*17a90*/  LDL.LU R145, [R1+0x2b0] ;  /* 0x0002b00001917983 */ /* 0x000f220000300800 */
[----:B------:R-:W-:-:S02]  /*17aa0*/  IADD3 R88, P5, PT, R8, R251, RZ ;  /* 0x000000fb08587210 */ /* 0x000fc40007fbe0ff */
[----:B------:R-:W-:Y:S01]  /*17ab0*/  LEA.HI.X.SX32 R102, R239, R141, 0x1, P6 ;  /* 0x0000008def667211 */ /* 0x000fe200030f0eff */
[----:B------:R-:W4:Y:S01]  /*17ac0*/  LDL.LU R184, [R1+0x2b4] ;  /* 0x0002b40001b87983 */ /* 0x000f220000300800 */
[C---:B------:R-:W-:Y:S02]  /*17ad0*/  IADD3 R84, P6, PT, R8.reuse, R249, RZ ;  /* 0x000000f908547210 */ /* 0x040fe40007fde0ff */
[----:B------:R-:W-:Y:S01]  /*17ae0*/  LEA.HI.X.SX32 R98, R241, R141, 0x1, P3 ;  /* 0x0000008df1627211 */ /* 0x000fe200018f0eff */
[----:B------:R-:W4:Y:S01]  /*17af0*/  LDL.LU R185, [R1+0x2b8] ;  /* 0x0002b80001b97983 */ /* 0x000f220000300800 */
[C---:B------:R-:W-:Y:S02]  /*17b00*/  IADD3 R80, P3, PT, R8.reuse, R247, RZ ;  /* 0x000000f708507210 */ /* 0x040fe40007f7e0ff */
[----:B------:R-:W-:Y:S01]  /*17b10*/  LEA.HI.X.SX32 R94, R243, R141, 0x1, P4 ;  /* 0x0000008df35e7211 */ /* 0x000fe200020f0eff */
[----:B------:R-:W4:Y:S01]  /*17b20*/  LDL.LU R144, [R1+0x2bc] ;  /* 0x0002bc0001907983 */ /* 0x000f220000300800 */
[----:B------:R-:W-:-:S02]  /*17b30*/  IADD3 R76, P4, PT, R8, R245, RZ ;  /* 0x000000f5084c7210 */ /* 0x000fc40007f9e0ff */
[-C--:B------:R-:W-:Y:S02]  /*17b40*/  LEA.HI.X.SX32 R90, R251, R141.reuse, 0x1, P5 ;  /* 0x0000008dfb5a7211 */ /* 0x080fe400028f0eff */
[C---:B------:R-:W-:Y:S02]  /*17b50*/  IADD3 R251, P5, PT, R8.reuse, R252, RZ ;  /* 0x000000fc08fb7210 */ /* 0x040fe40007fbe0ff */
[-C--:B------:R-:W-:Y:S02]  /*17b60*/  LEA.HI.X.SX32 R86, R249, R141.reuse, 0x1, P6 ;  /* 0x0000008df9567211 */ /* 0x080fe400030f0eff */
[C---:B------:R-:W-:Y:S02]  /*17b70*/  IADD3 R249, P6, PT, R8.reuse, R250, RZ ;  /* 0x000000fa08f97210 */ /* 0x040fe40007fde0ff */
[----:B------:R-:W-:Y:S02]  /*17b80*/  LEA.HI.X.SX32 R82, R247, R141, 0x1, P3 ;  /* 0x0000008df7527211 */ /* 0x000fe400018f0eff */
[----:B------:R-:W-:-:S02]  /*17b90*/  IADD3 R247, P3, PT, R8, R248, RZ ;  /* 0x000000f808f77210 */ /* 0x000fc40007f7e0ff */
[-C--:B------:R-:W-:Y:S02]  /*17ba0*/  LEA.HI.X.SX32 R78, R245, R141.reuse, 0x1, P4 ;  /* 0x0000008df54e7211 */ /* 0x080fe400020f0eff */
[----:B------:R-:W-:Y:S02]  /*17bb0*/  IADD3 R245, P4, PT, R8, R246, RZ ;  /* 0x000000f608f57210 */ /* 0x000fe40007f9e0ff */
[-C--:B------:R-:W-:Y:S02]  /*17bc0*/  LEA.HI.X.SX32 R252, R252, R141.reuse, 0x1, P5 ;  /* 0x0000008dfcfc7211 */ /* 0x080fe400028f0eff */
[----:B------:R-:W-:Y:S02]  /*17bd0*/  IADD3 R243, P5, PT, R8, R244, RZ ;  /* 0x000000f408f37210 */ /* 0x000fe40007fbe0ff */
[----:B------:R-:W-:Y:S02]  /*17be0*/  LEA.HI.X.SX32 R250, R250, R141, 0x1, P6 ;  /* 0x0000008dfafa7211 */ /* 0x000fe400030f0eff */
[----:B------:R-:W-:-:S02]  /*17bf0*/  IADD3 R241, P6, PT, R8, R242, RZ ;  /* 0x000000f208f17210 */ /* 0x000fc40007fde0ff */
[-C--:B------:R-:W-:Y:S02]  /*17c00*/  LEA.HI.X.SX32 R248, R248, R141.reuse, 0x1, P3 ;  /* 0x0000008df8f87211 */ /* 0x080fe400018f0eff */
[-C--:B------:R-:W-:Y:S02]  /*17c10*/  LEA.HI.X.SX32 R246, R246, R141.reuse, 0x1, P4 ;  /* 0x0000008df6f67211 */ /* 0x080fe400020f0eff */
[-C--:B------:R-:W-:Y:S02]  /*17c20*/  LEA.HI.X.SX32 R244, R244, R141.reuse, 0x1, P5 ;  /* 0x0000008df4f47211 */ /* 0x080fe400028f0eff */
[----:B------:R-:W-:Y:S02]  /*17c30*/  LEA.HI.X.SX32 R242, R242, R141, 0x1, P6 ;  /* 0x0000008df2f27211 */ /* 0x000fe400030f0eff */
[C---:B--2---:R-:W-:Y:S02]  /*17c40*/  IADD3 R239, P3, PT, R8.reuse, R240, RZ ;  /* 0x000000f008ef7210 */ /* 0x044fe40007f7e0ff */
[----:B---3--:R-:W-:-:S02]  /*17c50*/  IADD3 R236, P4, PT, R8, R237, RZ ;  /* 0x000000ed08ec7210 */ /* 0x008fc40007f9e0ff */
[----:B------:R-:W-:Y:S02]  /*17c60*/  LEA.HI.X.SX32 R240, R240, R141, 0x1, P3 ;  /* 0x0000008df0f07211 */ /* 0x000fe400018f0eff */
[C---:B----4-:R-:W-:Y:S02]  /*17c70*/  IADD3 R234, P5, PT, R8.reuse, R235, RZ ;  /* 0x000000eb08ea7210 */ /* 0x050fe40007fbe0ff */
[----:B------:R-:W-:Y:S02]  /*17c80*/  LEA.HI.X.SX32 R237, R237, R141, 0x1, P4 ;  /* 0x0000008deded7211 */ /* 0x000fe400020f0eff */
[C---:B------:R-:W-:Y:S02]  /*17c90*/  IADD3 R232, P6, PT, R8.reuse, R233, RZ ;  /* 0x000000e908e87210 */ /* 0x040fe40007fde0ff */
[----:B------:R-:W-:Y:S02]  /*17ca0*/  LEA.HI.X.SX32 R235, R235, R141, 0x1, P5 ;  /* 0x0000008debeb7211 */ /* 0x000fe400028f0eff */
[----:B------:R-:W-:-:S02]  /*17cb0*/  IADD3 R230, P3, PT, R8, R154, RZ ;  /* 0x0000009a08e67210 */ /* 0x000fc40007f7e0ff */
[----:B------:R-:W-:Y:S02]  /*17cc0*/  LEA.HI.X.SX32 R233, R233, R141, 0x1, P6 ;  /* 0x0000008de9e97211 */ /* 0x000fe400030f0eff */
[----:B------:R-:W-:Y:S02]  /*17cd0*/  IADD3 R228, P4, PT, R8, R155, RZ ;  /* 0x0000009b08e47210 */ /* 0x000fe40007f9e0ff */
[-C--:B------:R-:W-:Y:S02]  /*17ce0*/  LEA.HI.X.SX32 R231, R154, R141.reuse, 0x1, P3 ;  /* 0x0000008d9ae77211 */ /* 0x080fe400018f0eff */
[C---:B------:R-:W-:Y:S01]  /*17cf0*/  IADD3 R226, P5, PT, R8.reuse, R152, RZ ;  /* 0x0000009808e27210 */ /* 0x040fe20007fbe0ff */
[----:B------:R-:W2:Y:S01]  /*17d00*/  LDL.LU R154, [R1+0x2c0] ;  /* 0x0002c000019a7983 */ /* 0x000ea20000300800 */
[----:B------:R-:W-:Y:S02]  /*17d10*/  LEA.HI.X.SX32 R229, R155, R141, 0x1, P4 ;  /* 0x0000008d9be57211 */ /* 0x000fe400020f0eff */
[----:B------:R-:W-:Y:S01]  /*17d20*/  IADD3 R224, P6, PT, R8, R153, RZ ;  /* 0x0000009908e07210 */ /* 0x000fe20007fde0ff */
[----:B------:R-:W3:Y:S01]  /*17d30*/  LDL.LU R155, [R1+0x2c4] ;  /* 0x0002c400019b7983 */ /* 0x000ee20000300800 */
[----:B------:R-:W-:-:S02]  /*17d40*/  LEA.HI.X.SX32 R227, R152, R141, 0x1, P5 ;  /* 0x0000008d98e37211 */ /* 0x000fc400028f0eff */
[C---:B------:R-:W-:Y:S01]  /*17d50*/  IADD3 R222, P3, PT, R8.reuse, R150, RZ ;  /* 0x0000009608de7210 */ /* 0x040fe20007f7e0ff */
[----:B------:R-:W4:Y:S01]  /*17d60*/  LDL.LU R152, [R1+0x2c8] ;  /* 0x0002c80001987983 */ /* 0x000f220000300800 */
[----:B------:R-:W-:Y:S02]  /*17d70*/  LEA.HI.X.SX32 R225, R153, R141, 0x1, P6 ;  /* 0x0000008d99e17211 */ /* 0x000fe400030f0eff */
[----:B------:R-:W-:Y:S01]  /*17d80*/  IADD3 R220, P4, PT, R8, R151, RZ ;  /* 0x0000009708dc7210 */ /* 0x000fe20007f9e0ff */
[----:B------:R-:W4:Y:S01]  /*17d90*/  LDL.LU R153, [R1+0x2cc] ;  /* 0x0002cc0001997983 */ /* 0x000f220000300800 */
[-C--:B------:R-:W-:Y:S02]  /*17da0*/  LEA.HI.X.SX32 R223, R150, R141.reuse, 0x1, P3 ;  /* 0x0000008d96df7211 */ /* 0x080fe400018f0eff */
[----:B------:R-:W-:Y:S01]  /*17db0*/  IADD3 R218, P5, PT, R8, R148, RZ ;  /* 0x0000009408da7210 */ /* 0x000fe20007fbe0ff */
[----:B------:R-:W4:Y:S01]  /*17dc0*/  LDL.LU R150, [R1+0x2d0] ;  /* 0x0002d00001967983 */ /* 0x000f220000300800 */
[----:B------:R-:W-:-:S02]  /*17dd0*/  LEA.HI.X.SX32 R221, R151, R141, 0x1, P4 ;  /* 0x0000008d97dd7211 */ /* 0x000fc400020f0eff */
[----:B------:R-:W-:Y:S01]  /*17de0*/  IADD3 R216, P6, PT, R8, R146, RZ ;  /* 0x0000009208d87210 */ /* 0x000fe20007fde0ff */
[----:B------:R-:W4:Y:S01]  /*17df0*/  LDL.LU R151, [R1+0x2d4] ;  /* 0x0002d40001977983 */ /* 0x000f220000300800 */
[----:B------:R-:W-:Y:S02]  /*17e00*/  LEA.HI.X.SX32 R219, R148, R141, 0x1, P5 ;  /* 0x0000008d94db7211 */ /* 0x000fe400028f0eff */
[----:B------:R-:W-:Y:S01]  /*17e10*/  IADD3 R214, P3, PT, R8, R149, RZ ;  /* 0x0000009508d67210 */ /* 0x000fe20007f7e0ff */
[----:B------:R-:W4:Y:S01]  /*17e20*/  LDL.LU R148, [R1+0x2d8] ;  /* 0x0002d80001947983 */ /* 0x000f220000300800 */
[----:B------:R-:W-:-:S03]  /*17e30*/  LEA.HI.X.SX32 R217, R146, R141, 0x1, P6 ;  /* 0x0000008d92d97211 */ /* 0x000fc600030f0eff */
[----:B------:R-:W4:Y:S01]  /*17e40*/  LDL.LU R146, [R1+0x2dc] ;  /* 0x0002dc0001927983 */ /* 0x000f220000300800 */
[----:B------:R-:W-:Y:S02]  /*17e50*/  LEA.HI.X.SX32 R215, R149, R141, 0x1, P3 ;  /* 0x0000008d95d77211 */ /* 0x000fe400018f0eff */
[C---:B------:R-:W-:Y:S01]  /*17e60*/  IADD3 R210, P5, PT, R8.reuse, R147, RZ ;  /* 0x0000009308d27210 */ /* 0x040fe20007fbe0ff */
[----:B------:R-:W4:Y:S01]  /*17e70*/  LDL.LU R149, [R1+0x2e0] ;  /* 0x0002e00001957983 */ /* 0x000f220000300800 */
[----:B------:R-:W-:Y:S02]  /*17e80*/  IADD3 R208, P6, PT, R8, R145, RZ ;  /* 0x0000009108d07210 */ /* 0x000fe40007fde0ff */
[-C--:B------:R-:W-:Y:S02]  /*17e90*/  LEA.HI.X.SX32 R211, R147, R141.reuse, 0x1, P5 ;  /* 0x0000008d93d37211 */ /* 0x080fe400028f0eff */
[----:B------:R-:W4:Y:S01]  /*17ea0*/  LDL.LU R147, [R1+0x2e4] ;  /* 0x0002e40001937983 */ /* 0x000f220000300800 */
[----:B------:R-:W-:-:S03]  /*17eb0*/  LEA.HI.X.SX32 R209, R145, R141, 0x1, P6 ;  /* 0x0000008d91d17211 */ /* 0x000fc600030f0eff */
[----:B------:R-:W4:Y:S01]  /*17ec0*/  LDL.LU R145, [R1+0x2e8] ;  /* 0x0002e80001917983 */ /* 0x000f220000300800 */
[C---:B------:R-:W-:Y:S02]  /*17ed0*/  IADD3 R212, P4, PT, R8.reuse, R187, RZ ;  /* 0x000000bb08d47210 */ /* 0x040fe40007f9e0ff */
[C---:B------:R-:W-:Y:S01]  /*17ee0*/  IADD3 R206, P3, PT, R8.reuse, R184, RZ ;  /* 0x000000b808ce7210 */ /* 0x040fe20007f7e0ff */
[----:B------:R-:W4:Y:S01]  /*17ef0*/  LDL.LU R179, [R1+0x2ec] ;  /* 0x0002ec0001b37983 */ /* 0x000f220000300800 */
[----:B------:R-:W-:Y:S02]  /*17f00*/  LEA.HI.X.SX32 R213, R187, R141, 0x1, P4 ;  /* 0x0000008dbbd57211 */ /* 0x000fe400020f0eff */
[C---:B------:R-:W-:Y:S01]  /*17f10*/  IADD3 R204, P4, PT, R8.reuse, R185, RZ ;  /* 0x000000b908cc7210 */ /* 0x040fe20007f9e0ff */
[----:B------:R-:W4:Y:S01]  /*17f20*/  LDL.LU R177, [R1+0x2f0] ;  /* 0x0002f00001b17983 */ /* 0x000f220000300800 */
[----:B------:R-:W-:Y:S02]  /*17f30*/  IADD3 R72, P5, PT, R8, R144, RZ ;  /* 0x0000009008487210 */ /* 0x000fe40007fbe0ff */
[-C--:B------:R-:W-:Y:S01]  /*17f40*/  LEA.HI.X.SX32 R205, R185, R141.reuse, 0x1, P4 ;  /* 0x0000008db9cd7211 */ /* 0x080fe200020f0eff */
[----:B------:R-:W4:Y:S01]  /*17f50*/  LDL.LU R175, [R1+0x2f4] ;  /* 0x0002f40001af7983 */ /* 0x000f220000300800 */
[----:B------:R-:W-:-:S02]  /*17f60*/  LEA.HI.X.SX32 R207, R184, R141, 0x1, P3 ;  /* 0x0000008db8cf7211 */ /* 0x000fc400018f0eff */
[----:B------:R-:W-:Y:S01]  /*17f70*/  LEA.HI.X.SX32 R74, R144, R141, 0x1, P5 ;  /* 0x0000008d904a7211 */ /* 0x000fe200028f0eff */
[----:B------:R-:W4:Y:S04]  /*17f80*/  LDL.LU R173, [R1+0x2f8] ;  /* 0x0002f80001ad7983 */ /* 0x000f280000300800 */
[----:B------:R-:W4:Y:S04]  /*17f90*/  LDL.LU R171, [R1+0x2fc] ;  /* 0x0002fc0001ab7983 */ /* 0x000f280000300800 */
[----:B------:R-:W4:Y:S04]  /*17fa0*/  LDL.LU R142, [R1+0x300] ;  /* 0x00030000018e7983 */ /* 0x000f280000300800 */
[----:B------:R-:W4:Y:S01]  /*17fb0*/  LDL.LU R144, [R1+0x304] ;  /* 0x0003040001907983 */ /* 0x000f220000300800 */
[----:B--2---:R-:W-:-:S02]  /*17fc0*/  IADD3 R200, P6, PT, R8, R154, RZ ;  /* 0x0000009a08c87210 */ /* 0x004fc40007fde0ff */
[C---:B---3--:R-:W-:Y:S02]  /*17fd0*/  IADD3 R198, P3, PT, R8.reuse, R155, RZ ;  /* 0x0000009b08c67210 */ /* 0x048fe40007f7e0ff */
[----:B----4-:R-:W-:Y:S02]  /*17fe0*/  IADD3 R196, P4, PT, R8, R152, RZ ;  /* 0x0000009808c47210 */ /* 0x010fe40007f9e0ff */
[----:B------:R-:W-:Y:S02]  /*17ff0*/  LEA.HI.X.SX32 R201, R154, R141, 0x1, P6 ;  /* 0x0000008d9ac97211 */ /* 0x000fe400030f0eff */
[----:B------:R-:W-:Y:S01]  /*18000*/  IADD3 R194, P5, PT, R8, R153, RZ ;  /* 0x0000009908c27210 */ /* 0x000fe20007fbe0ff */
[----:B------:R-:W2:Y:S01]  /*18010*/  LDL.LU R154, [R1+0x308] ;  /* 0x00030800019a7983 */ /* 0x000ea20000300800 */
[----:B------:R-:W-:Y:S02]  /*18020*/  LEA.HI.X.SX32 R197, R152, R141, 0x1, P4 ;  /* 0x0000008d98c57211 */ /* 0x000fe400020f0eff */
[----:B------:R-:W-:-:S02]  /*18030*/  IADD3 R192, P6, PT, R8, R150, RZ ;  /* 0x0000009608c07210 */ /* 0x000fc40007fde0ff */
[-C--:B------:R-:W-:Y:S02]  /*18040*/  LEA.HI.X.SX32 R199, R155, R141.reuse, 0x1, P3 ;  /* 0x0000008d9bc77211 */ /* 0x080fe400018f0eff */
[----:B------:R-:W-:Y:S01]  /*18050*/  LEA.HI.X.SX32 R195, R153, R141, 0x1, P5 ;  /* 0x0000008d99c37211 */ /* 0x000fe200028f0eff */
[----:B------:R-:W3:Y:S01]  /*18060*/  LDL.LU R155, [R1+0x30c] ;  /* 0x00030c00019b7983 */ /* 0x000ee20000300800 */
[C---:B------:R-:W-:Y:S02]  /*18070*/  IADD3 R190, P3, PT, R8.reuse, R151, RZ ;  /* 0x0000009708be7210 */ /* 0x040fe40007f7e0ff */
        /* <DEDUP_REMOVED lines=8> */
[-C--:B------:R-:W-:Y:S02]  /*18100*/  LEA.HI.X.SX32 R191, R151, R141.reuse, 0x1, P3 ;  /* 0x0000008d97bf7211 */ /* 0x080fe400018f0eff */
[----:B------:R-:W-:Y:S02]  /*18110*/  LEA.HI.X.SX32 R187, R146, R141, 0x1, P5 ;  /* 0x0000008d92bb7211 */ /* 0x000fe400028f0eff */
[----:B------:R-:W4:Y:S01]  /*18120*/  LDL.LU R146, [R1+0x31c] ;  /* 0x00031c0001927983 */ /* 0x000f220000300800 */
[C---:B------:R-:W-:Y:S02]  /*18130*/  IADD3 R182, P3, PT, R8.reuse, R147, RZ ;  /* 0x0000009308b67210 */ /* 0x040fe40007f7e0ff */
[----:B------:R-:W-:Y:S01]  /*18140*/  LEA.HI.X.SX32 R185, R149, R141, 0x1, P6 ;  /* 0x0000008d95b97211 */ /* 0x000fe200030f0eff */
[----:B------:R-:W4:Y:S01]  /*18150*/  LDL.LU R153, [R1+0x320] ;  /* 0x0003200001997983 */ /* 0x000f220000300800 */
[----:B------:R-:W-:-:S03]  /*18160*/  IADD3 R180, P4, PT, R8, R145, RZ ;  /* 0x0000009108b47210 */ /* 0x000fc60007f9e0ff */
[----:B------:R-:W4:Y:S01]  /*18170*/  LDL.LU R151, [R1+0x324] ;  /* 0x0003240001977983 */ /* 0x000f220000300800 */
[----:B------:R-:W-:-:S03]  /*18180*/  LEA.HI.X.SX32 R183, R147, R141, 0x1, P3 ;  /* 0x0000008d93b77211 */ /* 0x000fc600018f0eff */
[----:B------:R-:W4:Y:S01]  /*18190*/  LDL.LU R149, [R1+0x328] ;  /* 0x0003280001957983 */ /* 0x000f220000300800 */
[----:B------:R-:W-:-:S03]  /*181a0*/  LEA.HI.X.SX32 R181, R145, R141, 0x1, P4 ;  /* 0x0000008d91b57211 */ /* 0x000fc600020f0eff */
[----:B------:R-:W4:Y:S04]  /*181b0*/  LDL.LU R147, [R1+0x32c] ;  /* 0x00032c0001937983 */ /* 0x000f280000300800 */
[----:B------:R-:W4:Y:S04]  /*181c0*/  LDL.LU R145, [R1+0x330] ;  /* 0x0003300001917983 */ /* 0x000f280000300800 */
[----:B------:R-:W4:Y:S04]  /*181d0*/  LDL.LU R143, [R1+0x334] ;  /* 0x00033400018f7983 */ /* 0x000f280000300800 */
[----:B------:R-:W4:Y:S01]  /*181e0*/  LDL.LU R14, [R1+0x338] ;  /* 0x00033800010e7983 */ /* 0x000f220000300800 */
[C---:B------:R-:W-:Y:S01]  /*181f0*/  IADD3 R178, P5, PT, R8.reuse, R179, RZ ;  /* 0x000000b308b27210 */ /* 0x040fe20007fbe0ff */
[----:B------:R-:W1:Y:S01]  /*18200*/  S2R R118, SR_TID.X ;  /* 0x0000000000767919 */ /* 0x000e620000002100 */
[----:B------:R-:W-:-:S02]  /*18210*/  IADD3 R176, P6, PT, R8, R177, RZ ;  /* 0x000000b108b07210 */ /* 0x000fc40007fde0ff */
[C---:B------:R-:W-:Y:S02]  /*18220*/  IADD3 R174, P3, PT, R8.reuse, R175, RZ ;  /* 0x000000af08ae7210 */ /* 0x040fe40007f7e0ff */
[C---:B------:R-:W-:Y:S02]  /*18230*/  IADD3 R172, P4, PT, R8.reuse, R173, RZ ;  /* 0x000000ad08ac7210 */ /* 0x040fe40007f9e0ff */
[-C--:B------:R-:W-:Y:S02]  /*18240*/  LEA.HI.X.SX32 R179, R179, R141.reuse, 0x1, P5 ;  /* 0x0000008db3b37211 */ /* 0x080fe400028f0eff */
[-C--:B------:R-:W-:Y:S02]  /*18250*/  LEA.HI.X.SX32 R177, R177, R141.reuse, 0x1, P6 ;  /* 0x0000008db1b17211 */ /* 0x080fe400030f0eff */
[----:B------:R-:W-:Y:S02]  /*18260*/  LEA.HI.X.SX32 R175, R175, R141, 0x1, P3 ;  /* 0x0000008dafaf7211 */ /* 0x000fe400018f0eff */
[----:B------:R-:W-:-:S02]  /*18270*/  IADD3 R170, P5, PT, R8, R171, RZ ;  /* 0x000000ab08aa7210 */ /* 0x000fc40007fbe0ff */
[C---:B------:R-:W-:Y:S02]  /*18280*/  IADD3 R168, P6, PT, R8.reuse, R142, RZ ;  /* 0x0000008e08a87210 */ /* 0x040fe40007fde0ff */
[----:B------:R-:W-:Y:S02]  /*18290*/  IADD3 R166, P3, PT, R8, R144, RZ ;  /* 0x0000009008a67210 */ /* 0x000fe40007f7e0ff */
[-C--:B------:R-:W-:Y:S02]  /*182a0*/  LEA.HI.X.SX32 R173, R173, R141.reuse, 0x1, P4 ;  /* 0x0000008dadad7211 */ /* 0x080fe400020f0eff */
[-C--:B------:R-:W-:Y:S02]  /*182b0*/  LEA.HI.X.SX32 R171, R171, R141.reuse, 0x1, P5 ;  /* 0x0000008dabab7211 */ /* 0x080fe400028f0eff */
[-C--:B------:R-:W-:Y:S02]  /*182c0*/  LEA.HI.X.SX32 R169, R142, R141.reuse, 0x1, P6 ;  /* 0x0000008d8ea97211 */ /* 0x080fe400030f0eff */
[----:B------:R-:W-:-:S02]  /*182d0*/  LEA.HI.X.SX32 R167, R144, R141, 0x1, P3 ;  /* 0x0000008d90a77211 */ /* 0x000fc400018f0eff */
[----:B-1----:R-:W-:-:S04]  /*182e0*/  SHF.R.U32.HI R118, RZ, 0x6, R118 ;  /* 0x00000006ff767819 */ /* 0x002fc80000011676 */
[----:B------:R-:W-:-:S04]  /*182f0*/  SGXT.U32 R118, R118, 0x1 ;  /* 0x000000017676781a */ /* 0x000fc80000000000 */
[----:B------:R-:W-:-:S05]  /*18300*/  LOP3.LUT R118, R118, 0x78, RZ, 0xfc, !PT ;  /* 0x0000007876767812 */ /* 0x000fca00078efcff */
[----:B------:R-:W-:Y:S01]  /*18310*/  IMAD R133, R118, R202, RZ ;  /* 0x000000ca76857224 */ /* 0x000fe200078e02ff */
[----:B------:R-:W-:-:S04]  /*18320*/  SHF.R.U32.HI R118, RZ, 0x6, R125 ;  /* 0x00000006ff767819 */ /* 0x000fc8000001167d */
[----:B------:R-:W-:-:S04]  /*18330*/  SGXT.U32 R118, R118, 0x1 ;  /* 0x000000017676781a */ /* 0x000fc80000000000 */
[----:B------:R-:W-:-:S05]  /*18340*/  LOP3.LUT R118, R118, 0x70, RZ, 0xfc, !PT ;  /* 0x0000007076767812 */ /* 0x000fca00078efcff */
[-C--:B------:R-:W-:Y:S02]  /*18350*/  IMAD R34, R118, R202.reuse, RZ ;  /* 0x000000ca76227224 */ /* 0x080fe400078e02ff */
[----:B------:R-:W-:Y:S01]  /*18360*/  IMAD R54, R126, R202, RZ ;  /* 0x000000ca7e367224 */ /* 0x000fe200078e02ff */
[----:B--2---:R-:W-:-:S04]  /*18370*/  IADD3 R164, P4, PT, R8, R154, RZ ;  /* 0x0000009a08a47210 */ /* 0x004fc80007f9e0ff */
[----:B------:R-:W-:Y:S02]  /*18380*/  LEA.HI.X.SX32 R165, R154, R141, 0x1, P4 ;  /* 0x0000008d9aa57211 */ /* 0x000fe400020f0eff */
[C---:B---3--:R-:W-:Y:S02]  /*18390*/  IADD3 R162, P5, PT, R8.reuse, R155, RZ ;  /* 0x0000009b08a27210 */ /* 0x048fe40007fbe0ff */
[C---:B----4-:R-:W-:Y:S02]  /*183a0*/  IADD3 R160, P6, PT, R8.reuse, R152, RZ ;  /* 0x0000009808a07210 */ /* 0x050fe40007fde0ff */
[C---:B------:R-:W-:Y:S02]  /*183b0*/  IADD3 R158, P3, PT, R8.reuse, R150, RZ ;  /* 0x00000096089e7210 */ /* 0x040fe40007f7e0ff */
[----:B------:R-:W-:Y:S02]  /*183c0*/  IADD3 R156, P4, PT, R8, R148, RZ ;  /* 0x00000094089c7210 */ /* 0x000fe40007f9e0ff */
[----:B------:R-:W-:-:S02]  /*183d0*/  LEA.HI.X.SX32 R163, R155, R141, 0x1, P5 ;  /* 0x0000008d9ba37211 */ /* 0x000fc400028f0eff */
[-C--:B------:R-:W-:Y:S02]  /*183e0*/  LEA.HI.X.SX32 R161, R152, R141.reuse, 0x1, P6 ;  /* 0x0000008d98a17211 */ /* 0x080fe400030f0eff */
[----:B------:R-:W-:Y:S02]  /*183f0*/  LEA.HI.X.SX32 R159, R150, R141, 0x1, P3 ;  /* 0x0000008d969f7211 */ /* 0x000fe400018f0eff */
[C---:B------:R-:W-:Y:S02]  /*18400*/  IADD3 R154, P5, PT, R8.reuse, R146, RZ ;  /* 0x00000092089a7210 */ /* 0x040fe40007fbe0ff */
[----:B------:R-:W-:Y:S02]  /*18410*/  IADD3 R152, P6, PT, R8, R153, RZ ;  /* 0x0000009908987210 */ /* 0x000fe40007fde0ff */
[----:B------:R-:W-:Y:S02]  /*18420*/  LEA.HI.X.SX32 R157, R148, R141, 0x1, P4 ;  /* 0x0000008d949d7211 */ /* 0x000fe400020f0eff */
[----:B------:R-:W-:-:S02]  /*18430*/  IADD3 R150, P3, PT, R8, R151, RZ ;  /* 0x0000009708967210 */ /* 0x000fc40007f7e0ff */
[----:B------:R-:W-:Y:S02]  /*18440*/  IADD3 R148, P4, PT, R8, R149, RZ ;  /* 0x0000009508947210 */ /* 0x000fe40007f9e0ff */
[-C--:B------:R-:W-:Y:S02]  /*18450*/  LEA.HI.X.SX32 R155, R146, R141.reuse, 0x1, P5 ;  /* 0x0000008d929b7211 */ /* 0x080fe400028f0eff */
[-C--:B------:R-:W-:Y:S02]  /*18460*/  LEA.HI.X.SX32 R153, R153, R141.reuse, 0x1, P6 ;  /* 0x0000008d99997211 */ /* 0x080fe400030f0eff */
[----:B------:R-:W-:Y:S02]  /*18470*/  LEA.HI.X.SX32 R151, R151, R141, 0x1, P3 ;  /* 0x0000008d97977211 */ /* 0x000fe400018f0eff */
[C---:B------:R-:W-:Y:S02]  /*18480*/  IADD3 R146, P5, PT, R8.reuse, R147, RZ ;  /* 0x0000009308927210 */ /* 0x040fe40007fbe0ff */
[----:B------:R-:W-:-:S02]  /*18490*/  IADD3 R144, P6, PT, R8, R145, RZ ;  /* 0x0000009108907210 */ /* 0x000fc40007fde0ff */
[C---:B------:R-:W-:Y:S02]  /*184a0*/  IADD3 R142, P3, PT, R8.reuse, R143, RZ ;  /* 0x0000008f088e7210 */ /* 0x040fe40007f7e0ff */
[-C--:B------:R-:W-:Y:S02]  /*184b0*/  LEA.HI.X.SX32 R149, R149, R141.reuse, 0x1, P4 ;  /* 0x0000008d95957211 */ /* 0x080fe400020f0eff */
[----:B------:R-:W-:Y:S02]  /*184c0*/  IADD3 R140, P4, PT, R8, R14, RZ ;  /* 0x0000000e088c7210 */ /* 0x000fe40007f9e0ff */
[-C--:B------:R-:W-:Y:S02]  /*184d0*/  LEA.HI.X.SX32 R147, R147, R141.reuse, 0x1, P5 ;  /* 0x0000008d93937211 */ /* 0x080fe400028f0eff */
[-C--:B------:R-:W-:Y:S02]  /*184e0*/  LEA.HI.X.SX32 R145, R145, R141.reuse, 0x1, P6 ;  /* 0x0000008d91917211 */ /* 0x080fe400030f0eff */
[----:B------:R-:W-:-:S02]  /*184f0*/  LEA.HI.X.SX32 R143, R143, R141, 0x1, P3 ;  /* 0x0000008d8f8f7211 */ /* 0x000fc400018f0eff */
[----:B------:R-:W-:Y:S02]  /*18500*/  LEA.HI.X.SX32 R141, R14, R141, 0x1, P4 ;  /* 0x0000008d0e8d7211 */ /* 0x000fe400020f0eff */
[----:B------:R-:W1:Y:S02]  /*18510*/  S2R R14, SR_TID.X ;  /* 0x00000000000e7919 */ /* 0x000e640000002100 */
[--C-:B-1----:R-:W-:Y:S02]  /*18520*/  SHF.R.U32.HI R118, RZ, 0x6, R14.reuse ;  /* 0x00000006ff767819 */ /* 0x102fe4000001160e */
[----:B------:R-:W-:Y:S02]  /*18530*/  SHF.R.U32.HI R9, RZ, 0x6, R14 ;  /* 0x00000006ff097819 */ /* 0x000fe4000001160e */
[----:B------:R-:W-:Y:S02]  /*18540*/  SGXT.U32 R118, R118, 0x1 ;  /* 0x000000017676781a */ /* 0x000fe40000000000 */
[----:B------:R-:W-:-:S02]  /*18550*/  SGXT.U32 R9, R9, 0x1 ;  /* 0x000000010909781a */ /* 0x000fc40000000000 */
[----:B------:R-:W-:Y:S02]  /*18560*/  LOP3.LUT R118, R118, 0x6a, RZ, 0xfc, !PT ;  /* 0x0000006a76767812 */ /* 0x000fe400078efcff */
[----:B------:R-:W-:Y:S02]  /*18570*/  LOP3.LUT R9, R9, 0x6c, RZ, 0xfc, !PT ;  /* 0x0000006c09097812 */ /* 0x000fe400078efcff */
[--C-:B------:R-:W-:Y:S01]  /*18580*/  SHF.R.U32.HI R119, RZ, 0x6, R14.reuse ;  /* 0x00000006ff777819 */ /* 0x100fe2000001160e */
[-C--:B------:R-:W-:Y:S01]  /*18590*/  IMAD R40, R118, R202.reuse, RZ ;  /* 0x000000ca76287224 */ /* 0x080fe200078e02ff */
[--C-:B------:R-:W-:Y:S01]  /*185a0*/  SHF.R.U32.HI R118, RZ, 0x6, R14.reuse ;  /* 0x00000006ff767819 */ /* 0x100fe2000001160e */
[----:B------:R-:W-:Y:S01]  /*185b0*/  IMAD R38, R9, R202, RZ ;  /* 0x000000ca09267224 */ /* 0x000fe200078e02ff */
[----:B------:R-:W-:Y:S02]  /*185c0*/  SHF.R.U32.HI R9, RZ, 0x6, R14 ;  /* 0x00000006ff097819 */ /* 0x000fe4000001160e */
[----:B------:R-:W-:-:S02]  /*185d0*/  SGXT.U32 R119, R119, 0x1 ;  /* 0x000000017777781a */ /* 0x000fc40000000000 */
[----:B------:R-:W-:Y:S02]  /*185e0*/  SGXT.U32 R118, R118, 0x1 ;  /* 0x000000017676781a */ /* 0x000fe40000000000 */
[----:B------:R-:W-:Y:S02]  /*185f0*/  SGXT.U32 R9, R9, 0x1 ;  /* 0x000000010909781a */ /* 0x000fe40000000000 */
[----:B------:R-:W-:Y:S02]  /*18600*/  LOP3.LUT R119, R119, 0x6e, RZ, 0xfc, !PT ;  /* 0x0000006e77777812 */ /* 0x000fe400078efcff */
[----:B------:R-:W-:Y:S02]  /*18610*/  LOP3.LUT R9, R9, 0x66, RZ, 0xfc, !PT ;  /* 0x0000006609097812 */ /* 0x000fe400078efcff */
[----:B------:R-:W-:Y:S01]  /*18620*/  LOP3.LUT R118, R118, 0x64, RZ, 0xfc, !PT ;  /* 0x0000006476767812 */ /* 0x000fe200078efcff */
[-C--:B------:R-:W-:Y:S01]  /*18630*/  IMAD R36, R119, R202.reuse, RZ ;  /* 0x000000ca77247224 */ /* 0x080fe200078e02ff */
[--C-:B------:R-:W-:Y:S01]  /*18640*/  SHF.R.U32.HI R119, RZ, 0x6, R14.reuse ;  /* 0x00000006ff777819 */ /* 0x100fe2000001160e */
[-C--:B------:R-:W-:Y:S01]  /*18650*/  IMAD R44, R9, R202.reuse, RZ ;  /* 0x000000ca092c7224 */ /* 0x080fe200078e02ff */
[--C-:B------:R-:W-:Y:S01]  /*18660*/  SHF.R.U32.HI R9, RZ, 0x6, R14.reuse ;  /* 0x00000006ff097819 */ /* 0x100fe2000001160e */
[----:B------:R-:W-:Y:S01]  /*18670*/  IMAD R46, R118, R202, RZ ;  /* 0x000000ca762e7224 */ /* 0x000fe200078e02ff */
[----:B------:R-:W-:-:S02]  /*18680*/  SHF.R.U32.HI R118, RZ, 0x6, R14 ;  /* 0x00000006ff767819 */ /* 0x000fc4000001160e */
[----:B------:R-:W-:-:S04]  /*18690*/  SHF.R.U32.HI R14, RZ, 0x6, R14 ;  /* 0x00000006ff0e7819 */ /* 0x000fc8000001160e */
[----:B------:R-:W-:-:S04]  /*186a0*/  SGXT.U32 R14, R14, 0x1 ;  /* 0x000000010e0e781a */ /* 0x000fc80000000000 */
[----:B------:R-:W-:-:S05]  /*186b0*/  LOP3.LUT R14, R14, 0x62, RZ, 0xfc, !PT ;  /* 0x000000620e0e7812 */ /* 0x000fca00078efcff */
[----:B------:R-:W-:Y:S02]  /*186c0*/  IMAD R48, R14, R202, RZ ;  /* 0x000000ca0e307224 */ /* 0x000fe400078e02ff */
[----:B------:R-:W1:Y:S01]  /*186d0*/  S2R R14, SR_TID.X ;  /* 0x00000000000e7919 */ /* 0x000e620000002100 */
[----:B------:R-:W-:-:S04]  /*186e0*/  SGXT.U32 R118, R118, 0x1 ;  /* 0x000000017676781a */ /* 0x000fc80000000000 */
[----:B------:R-:W-:-:S05]  /*186f0*/  LOP3.LUT R118, R118, 0x5e, RZ, 0xfc, !PT ;  /* 0x0000005e76767812 */ /* 0x000fca00078efcff */
[----:B------:R-:W-:Y:S01]  /*18700*/  IMAD R52, R118, R202, RZ ;  /* 0x000000ca76347224 */ /* 0x000fe200078e02ff */
[----:B------:R-:W-:-:S04]  /*18710*/  SGXT.U32 R9, R9, 0x1 ;  /* 0x000000010909781a */ /* 0x000fc80000000000 */
[----:B------:R-:W-:Y:S02]  /*18720*/  LOP3.LUT R9, R9, 0x60, RZ, 0xfc, !PT ;  /* 0x0000006009097812 */ /* 0x000fe400078efcff */
[--C-:B-1----:R-:W-:Y:S02]  /*18730*/  SHF.R.U32.HI R126, RZ, 0x6, R14.reuse ;  /* 0x00000006ff7e7819 */ /* 0x102fe4000001160e */
[----:B------:R-:W-:Y:S02]  /*18740*/  SHF.R.U32.HI R118, RZ, 0x6, R14 ;  /* 0x00000006ff767819 */ /* 0x000fe4000001160e */
[----:B------:R-:W-:Y:S02]  /*18750*/  SGXT.U32 R126, R126, 0x1 ;  /* 0x000000017e7e781a */ /* 0x000fe40000000000 */
[----:B------:R-:W-:Y:S02]  /*18760*/  SGXT.U32 R118, R118, 0x1 ;  /* 0x000000017676781a */ /* 0x000fe40000000000 */
[----:B------:R-:W-:-:S02]  /*18770*/  LOP3.LUT R126, R126, 0x56, RZ, 0xfc, !PT ;  /* 0x000000567e7e7812 */ /* 0x000fc400078efcff */
[----:B------:R-:W-:Y:S01]  /*18780*/  LOP3.LUT R118, R118, 0x58, RZ, 0xfc, !PT ;  /* 0x0000005876767812 */ /* 0x000fe200078efcff */
[-C--:B------:R-:W-:Y:S01]  /*18790*/  IMAD R50, R9, R202.reuse, RZ ;  /* 0x000000ca09327224 */ /* 0x080fe200078e02ff */
[--C-:B------:R-:W-:Y:S01]  /*187a0*/  SHF.R.U32.HI R9, RZ, 0x6, R14.reuse ;  /* 0x00000006ff097819 */ /* 0x100fe2000001160e */
[-C--:B------:R-:W-:Y:S01]  /*187b0*/  IMAD R60, R126, R202.reuse, RZ ;  /* 0x000000ca7e3c7224 */ /* 0x080fe200078e02ff */
[--C-:B------:R-:W-:Y:S01]  /*187c0*/  SHF.R.U32.HI R126, RZ, 0x6, R14.reuse ;  /* 0x00000006ff7e7819 */ /* 0x100fe2000001160e */
[----:B------:R-:W-:Y:S01]  /*187d0*/  IMAD R58, R118, R202, RZ ;  /* 0x000000ca763a7224 */ /* 0x000fe200078e02ff */
[--C-:B------:R-:W-:Y:S02]  /*187e0*/  SHF.R.U32.HI R118, RZ, 0x6, R14.reuse ;  /* 0x00000006ff767819 */ /* 0x100fe4000001160e */
[----:B------:R-:W-:-:S04]  /*187f0*/  SHF.R.U32.HI R14, RZ, 0x6, R14 ;  /* 0x00000006ff0e7819 */ /* 0x000fc8000001160e */
[----:B------:R-:W-:-:S04]  /*18800*/  SGXT.U32 R14, R14, 0x1 ;  /* 0x000000010e0e781a */ /* 0x000fc80000000000 */
[----:B------:R-:W-:-:S05]  /*18810*/  LOP3.LUT R14, R14, 0x54, RZ, 0xfc, !PT ;  /* 0x000000540e0e7812 */ /* 0x000fca00078efcff */
[-C--:B------:R-:W-:Y:S02]  /*18820*/  IMAD R62, R14, R202.reuse, RZ ;  /* 0x000000ca0e3e7224 */ /* 0x080fe400078e02ff */
[----:B------:R-:W1:Y:S01]  /*18830*/  S2R R14, SR_TID.X ;  /* 0x00000000000e7919 */ /* 0x000e620000002100 */
[----:B------:R-:W-:Y:S02]  /*18840*/  SGXT.U32 R126, R126, 0x1 ;  /* 0x000000017e7e781a */ /* 0x000fe40000000000 */
[----:B------:R-:W-:Y:S02]  /*18850*/  SGXT.U32 R118, R118, 0x1 ;  /* 0x000000017676781a */ /* 0x000fe40000000000 */
[----:B------:R-:W-:Y:S02]  /*18860*/  LOP3.LUT R126, R126, 0x50, RZ, 0xfc, !PT ;  /* 0x000000507e7e7812 */ /* 0x000fe400078efcff */
[----:B------:R-:W-:Y:S01]  /*18870*/  LOP3.LUT R118, R118, 0x52, RZ, 0xfc, !PT ;  /* 0x0000005276767812 */ /* 0x000fe200078efcff */
[----:B------:R-:W-:-:S02]  /*18880*/  IMAD R68, R120, R202, RZ ;  /* 0x000000ca78447224 */ /* 0x000fc400078e02ff */
[-C--:B------:R-:W-:Y:S02]  /*18890*/  IMAD R66, R126, R202.reuse, RZ ;  /* 0x000000ca7e427224 */ /* 0x080fe400078e02ff */
[----:B------:R-:W-:Y:S01]  /*188a0*/  IMAD R64, R118, R202, RZ ;  /* 0x000000ca76407224 */ /* 0x000fe200078e02ff */
[--C-:B-1----:R-:W-:Y:S02]  /*188b0*/  SHF.R.U32.HI R120, RZ, 0x6, R14.reuse ;  /* 0x00000006ff787819 */ /* 0x102fe4000001160e */
[--C-:B------:R-:W-:Y:S02]  /*188c0*/  SHF.R.U32.HI R126, RZ, 0x6, R14.reuse ;  /* 0x00000006ff7e7819 */ /* 0x100fe4000001160e */
[--C-:B------:R-:W-:Y:S02]  /*188d0*/  SHF.R.U32.HI R118, RZ, 0x6, R14.reuse ;  /* 0x00000006ff767819 */ /* 0x100fe4000001160e */
        /* <DEDUP_REMOVED lines=8> */
[----:B------:R-:W-:Y:S02]  /*18960*/  SHF.R.U32.HI R126, RZ, 0x6, R124 ;  /* 0x00000006ff7e7819 */ /* 0x000fe4000001167c */
[----:B------:R-:W-:Y:S02]  /*18970*/  SGXT.U32 R118, R118, 0x1 ;  /* 0x000000017676781a */ /* 0x000fe40000000000 */
[----:B------:R-:W-:Y:S02]  /*18980*/  SGXT.U32 R126, R126, 0x1 ;  /* 0x000000017e7e781a */ /* 0x000fe40000000000 */
[----:B------:R-:W-:Y:S02]  /*18990*/  LOP3.LUT R118, R118, 0x4a, RZ, 0xfc, !PT ;  /* 0x0000004a76767812 */ /* 0x000fe400078efcff */
[----:B------:R-:W-:-:S03]  /*189a0*/  LOP3.LUT R126, R126, 0x42, RZ, 0xfc, !PT ;  /* 0x000000427e7e7812 */ /* 0x000fc600078efcff */
[-C--:B------:R-:W-:Y:S02]  /*189b0*/  IMAD R110, R118, R202.reuse, RZ ;  /* 0x000000ca766e7224 */ /* 0x080fe400078e02ff */
[----:B------:R-:W-:Y:S01]  /*189c0*/  IMAD R118, R126, R202, RZ ;  /* 0x000000ca7e767224 */ /* 0x000fe200078e02ff */
[----:B-1----:R-:W-:-:S04]  /*189d0*/  SHF.R.U32.HI R126, RZ, 0x6, R14 ;  /* 0x00000006ff7e7819 */ /* 0x002fc8000001160e */
[----:B------:R-:W-:-:S04]  /*189e0*/  SGXT.U32 R126, R126, 0x1 ;  /* 0x000000017e7e781a */ /* 0x000fc80000000000 */
[----:B------:R-:W-:-:S05]  /*189f0*/  LOP3.LUT R126, R126, 0x36, RZ, 0xfc, !PT ;  /* 0x000000367e7e7812 */ /* 0x000fca00078efcff */
[----:B------:R-:W-:Y:S02]  /*18a00*/  IMAD R99, R126, R202, RZ ;  /* 0x000000ca7e637224 */ /* 0x000fe400078e02ff */
[----:B------:R-:W1:Y:S01]  /*18a10*/  S2R R126, SR_TID.X ;  /* 0x00000000007e7919 */ /* 0x000e620000002100 */
[----:B------:R-:W-:-:S04]  /*18a20*/  SGXT.U32 R120, R120, 0x1 ;  /* 0x000000017878781a */ /* 0x000fc80000000000 */
[----:B------:R-:W-:Y:S01]  /*18a30*/  LOP3.LUT R120, R120, 0x46, RZ, 0xfc, !PT ;  /* 0x0000004678787812 */ /* 0x000fe200078efcff */
[-C--:B------:R-:W-:Y:S02]  /*18a40*/  IMAD R97, R128, R202.reuse, RZ ;  /* 0x000000ca80617224 */ /* 0x080fe400078e02ff */
[-C--:B------:R-:W-:Y:S02]  /*18a50*/  IMAD R107, R138, R202.reuse, RZ ;  /* 0x000000ca8a6b7224 */ /* 0x080fe400078e02ff */
[-C--:B------:R-:W-:Y:S01]  /*18a60*/  IMAD R114, R120, R202.reuse, RZ ;  /* 0x000000ca78727224 */ /* 0x080fe200078e02ff */
[--C-:B------:R-:W-:Y:S01]  /*18a70*/  SHF.R.U32.HI R120, RZ, 0x6, R124.reuse ;  /* 0x00000006ff787819 */ /* 0x100fe2000001167c */
[----:B------:R-:W-:Y:S01]  /*18a80*/  IMAD R103, R136, R202, RZ ;  /* 0x000000ca88677224 */ /* 0x000fe200078e02ff */
[----:B------:R-:W-:-:S04]  /*18a90*/  SHF.R.U32.HI R124, RZ, 0x6, R124 ;  /* 0x00000006ff7c7819 */ /* 0x000fc8000001167c */
[----:B------:R-:W-:-:S04]  /*18aa0*/  SGXT.U32 R124, R124, 0x1 ;  /* 0x000000017c7c781a */ /* 0x000fc80000000000 */
[----:B------:R-:W-:Y:S02]  /*18ab0*/  LOP3.LUT R124, R124, 0x44, RZ, 0xfc, !PT ;  /* 0x000000447c7c7812 */ /* 0x000fe400078efcff */
[--C-:B-1----:R-:W-:Y:S02]  /*18ac0*/  SHF.R.U32.HI R136, RZ, 0x6, R126.reuse ;  /* 0x00000006ff887819 */ /* 0x102fe4000001167e */
[--C-:B------:R-:W-:Y:S02]  /*18ad0*/  SHF.R.U32.HI R138, RZ, 0x6, R126.reuse ;  /* 0x00000006ff8a7819 */ /* 0x100fe4000001167e */
[----:B------:R-:W-:Y:S02]  /*18ae0*/  SHF.R.U32.HI R128, RZ, 0x6, R126 ;  /* 0x00000006ff807819 */ /* 0x000fe4000001167e */
[----:B------:R-:W-:Y:S02]  /*18af0*/  SGXT.U32 R136, R136, 0x1 ;  /* 0x000000018888781a */ /* 0x000fe40000000000 */
[----:B------:R-:W-:-:S02]  /*18b00*/  SGXT.U32 R138, R138, 0x1 ;  /* 0x000000018a8a781a */ /* 0x000fc40000000000 */
[----:B------:R-:W-:Y:S02]  /*18b10*/  SGXT.U32 R128, R128, 0x1 ;  /* 0x000000018080781a */ /* 0x000fe40000000000 */
[----:B------:R-:W-:Y:S02]  /*18b20*/  LOP3.LUT R138, R138, 0x2a, RZ, 0xfc, !PT ;  /* 0x0000002a8a8a7812 */ /* 0x000fe400078efcff */
[----:B------:R-:W-:Y:S02]  /*18b30*/  LOP3.LUT R128, R128, 0x2c, RZ, 0xfc, !PT ;  /* 0x0000002c80807812 */ /* 0x000fe400078efcff */
[----:B------:R-:W-:Y:S01]  /*18b40*/  LOP3.LUT R136, R136, 0x28, RZ, 0xfc, !PT ;  /* 0x0000002888887812 */ /* 0x000fe200078efcff */
[-C--:B------:R-:W-:Y:S01]  /*18b50*/  IMAD R116, R124, R202.reuse, RZ ;  /* 0x000000ca7c747224 */ /* 0x080fe200078e02ff */
[----:B------:R-:W-:Y:S01]  /*18b60*/  SGXT.U32 R9, R9, 0x1 ;  /* 0x000000010909781a */ /* 0x000fe20000000000 */
[-C--:B------:R-:W-:Y:S01]  /*18b70*/  IMAD R109, R128, R202.reuse, RZ ;  /* 0x000000ca806d7224 */ /* 0x080fe200078e02ff */
[----:B------:R-:W-:Y:S01]  /*18b80*/  SHF.R.U32.HI R124, RZ, 0x6, R14 ;  /* 0x00000006ff7c7819 */ /* 0x000fe2000001160e */
[-C--:B------:R-:W-:Y:S01]  /*18b90*/  IMAD R111, R138, R202.reuse, RZ ;  /* 0x000000ca8a6f7224 */ /* 0x080fe200078e02ff */
[----:B------:R-:W-:Y:S01]  /*18ba0*/  SHF.R.U32.HI R126, RZ, 0x6, R126 ;  /* 0x00000006ff7e7819 */ /* 0x000fe2000001167e */
[----:B------:R-:W-:Y:S01]  /*18bb0*/  IMAD R113, R136, R202, RZ ;  /* 0x000000ca88717224 */ /* 0x000fe200078e02ff */
[----:B------:R-:W-:-:S02]  /*18bc0*/  SHF.R.U32.HI R136, RZ, 0x6, R127 ;  /* 0x00000006ff887819 */ /* 0x000fc4000001167f */
[--C-:B------:R-:W-:Y:S02]  /*18bd0*/  SHF.R.U32.HI R138, RZ, 0x6, R127.reuse ;  /* 0x00000006ff8a7819 */ /* 0x100fe4000001167f */
[--C-:B------:R-:W-:Y:S02]  /*18be0*/  SHF.R.U32.HI R128, RZ, 0x6, R127.reuse ;  /* 0x00000006ff807819 */ /* 0x100fe4000001167f */
[----:B------:R-:W-:Y:S02]  /*18bf0*/  LOP3.LUT R9, R9, 0x5a, RZ, 0xfc, !PT ;  /* 0x0000005a09097812 */ /* 0x000fe400078efcff */
[----:B------:R-:W-:Y:S02]  /*18c00*/  SHF.R.U32.HI R127, RZ, 0x6, R127 ;  /* 0x00000006ff7f7819 */ /* 0x000fe4000001167f */
[----:B------:R-:W-:Y:S02]  /*18c10*/  SGXT.U32 R124, R124, 0x1 ;  /* 0x000000017c7c781a */ /* 0x000fe40000000000 */
[----:B------:R-:W-:Y:S01]  /*18c20*/  SGXT.U32 R126, R126, 0x1 ;  /* 0x000000017e7e781a */ /* 0x000fe20000000000 */
[----:B------:R-:W-:Y:S01]  /*18c30*/  IMAD R56, R9, R202, RZ ;  /* 0x000000ca09387224 */ /* 0x000fe200078e02ff */
[----:B------:R-:W-:Y:S01]  /*18c40*/  SGXT.U32 R127, R127, 0x1 ;  /* 0x000000017f7f781a */ /* 0x000fe20000000000 */
[----:B------:R-:W2:Y:S01]  /*18c50*/  LDL.LU R9, [R1+0x220] ;  /* 0x0002200001097983 */ /* 0x000ea20000300800 */
[----:B------:R-:W-:-:S02]  /*18c60*/  LOP3.LUT R124, R124, 0x38, RZ, 0xfc, !PT ;  /* 0x000000387c7c7812 */ /* 0x000fc400078efcff */
[----:B------:R-:W-:Y:S01]  /*18c70*/  LOP3.LUT R126, R126, 0x2e, RZ, 0xfc, !PT ;  /* 0x0000002e7e7e7812 */ /* 0x000fe200078efcff */
[----:B------:R-:W3:Y:S01]  /*18c80*/  LDL.LU R70, [R1+0x224] ;  /* 0x0002240001467983 */ /* 0x000ee20000300800 */
[----:B------:R-:W-:-:S03]  /*18c90*/  LOP3.LUT R127, R127, 0x26, RZ, 0xfc, !PT ;  /* 0x000000267f7f7812 */ /* 0x000fc600078efcff */
[----:B------:R-:W4:Y:S01]  /*18ca0*/  LDL.LU R71, [R1+0x228] ;  /* 0x0002280001477983 */ /* 0x000f220000300800 */
[----:B------:R-:W-:-:S03]  /*18cb0*/  IMAD R101, R124, R202, RZ ;  /* 0x000000ca7c657224 */ /* 0x000fc600078e02ff */
[----:B------:R-:W2:Y:S01]  /*18cc0*/  LDL.LU R15, [R1+0x22c] ;  /* 0x00022c00010f7983 */ /* 0x000ea20000300800 */
[----:B------:R-:W-:-:S03]  /*18cd0*/  IMAD R105, R126, R202, RZ ;  /* 0x000000ca7e697224 */ /* 0x000fc600078e02ff */
[----:B------:R-:W3:Y:S01]  /*18ce0*/  LDL.LU R73, [R1+0x230] ;  /* 0x0002300001497983 */ /* 0x000ee20000300800 */
[----:B------:R-:W-:-:S03]  /*18cf0*/  IMAD R115, R127, R202, RZ ;  /* 0x000000ca7f737224 */ /* 0x000fc600078e02ff */
[----:B------:R-:W3:Y:S04]  /*18d00*/  LDL.LU R124, [R1+0x234] ;  /* 0x00023400017c7983 */ /* 0x000ee80000300800 */
[----:B------:R-:W3:Y:S04]  /*18d10*/  LDL.LU R126, [R1+0x238] ;  /* 0x00023800017e7983 */ /* 0x000ee80000300800 */
[----:B------:R-:W3:Y:S01]  /*18d20*/  LDL.LU R127, [R1+0x3ec] ;  /* 0x0003ec00017f7983 */ /* 0x000ee20000300800 */
[----:B------:R-:W-:Y:S02]  /*18d30*/  SHF.R.U32.HI R125, RZ, 0x6, R125 ;  /* 0x00000006ff7d7819 */ /* 0x000fe4000001167d */
[----:B------:R-:W-:-:S02]  /*18d40*/  SHF.R.U32.HI R14, RZ, 0x6, R14 ;  /* 0x00000006ff0e7819 */ /* 0x000fc4000001160e */
[----:B------:R-:W-:Y:S02]  /*18d50*/  SGXT.U32 R136, R136, 0x1 ;  /* 0x000000018888781a */ /* 0x000fe40000000000 */
[----:B------:R-:W-:Y:S01]  /*18d60*/  SGXT.U32 R119, R119, 0x1 ;  /* 0x000000017777781a */ /* 0x000fe20000000000 */
[----:B------:R-:W-:Y:S01]  /*18d70*/  IMAD R137, R137, R202, RZ ;  /* 0x000000ca89897224 */ /* 0x000fe200078e02ff */
[----:B------:R-:W-:Y:S02]  /*18d80*/  SGXT.U32 R125, R125, 0x1 ;  /* 0x000000017d7d781a */ /* 0x000fe40000000000 */
[----:B------:R-:W-:Y:S02]  /*18d90*/  SGXT.U32 R120, R120, 0x1 ;  /* 0x000000017878781a */ /* 0x000fe40000000000 */
[----:B------:R-:W-:Y:S02]  /*18da0*/  SGXT.U32 R14, R14, 0x1 ;  /* 0x000000010e0e781a */ /* 0x000fe40000000000 */
[----:B------:R-:W-:-:S02]  /*18db0*/  SGXT.U32 R138, R138, 0x1 ;  /* 0x000000018a8a781a */ /* 0x000fc40000000000 */
[----:B------:R-:W-:Y:S02]  /*18dc0*/  SGXT.U32 R128, R128, 0x1 ;  /* 0x000000018080781a */ /* 0x000fe40000000000 */
[----:B------:R-:W-:Y:S01]  /*18dd0*/  LOP3.LUT R136, R136, 0x20, RZ, 0xfc, !PT ;  /* 0x0000002088887812 */ /* 0x000fe200078efcff */
[-C--:B------:R-:W-:Y:S01]  /*18de0*/  IMAD R135, R135, R202.reuse, RZ ;  /* 0x000000ca87877224 */ /* 0x080fe200078e02ff */
[----:B------:R-:W-:Y:S02]  /*18df0*/  LOP3.LUT R119, R119, 0x68, RZ, 0xfc, !PT ;  /* 0x0000006877777812 */ /* 0x000fe400078efcff */
[----:B------:R-:W-:Y:S01]  /*18e00*/  LOP3.LUT R125, R125, 0x72, RZ, 0xfc, !PT ;  /* 0x000000727d7d7812 */ /* 0x000fe200078efcff */
[----:B------:R-:W-:Y:S01]  /*18e10*/  IMAD R29, R136, R202, RZ ;  /* 0x000000ca881d7224 */ /* 0x000fe200078e02ff */
[----:B------:R-:W-:Y:S02]  /*18e20*/  LOP3.LUT R120, R120, 0x40, RZ, 0xfc, !PT ;  /* 0x0000004078787812 */ /* 0x000fe400078efcff */
[----:B------:R-:W-:-:S02]  /*18e30*/  LOP3.LUT R14, R14, 0x3a, RZ, 0xfc, !PT ;  /* 0x0000003a0e0e7812 */ /* 0x000fc400078efcff */
[----:B------:R-:W-:Y:S02]  /*18e40*/  LOP3.LUT R128, R128, 0x24, RZ, 0xfc, !PT ;  /* 0x0000002480807812 */ /* 0x000fe400078efcff */
[----:B------:R-:W-:Y:S01]  /*18e50*/  LOP3.LUT R138, R138, 0x22, RZ, 0xfc, !PT ;  /* 0x000000228a8a7812 */ /* 0x000fe200078efcff */
[-C--:B------:R-:W-:Y:S01]  /*18e60*/  IMAD R139, R139, R202.reuse, RZ ;  /* 0x000000ca8b8b7224 */ /* 0x080fe200078e02ff */
[----:B------:R-:W-:Y:S01]  /*18e70*/  SHF.R.S32.HI R31, RZ, 0x1f, R7 ;  /* 0x0000001fff1f7819 */ /* 0x000fe20000011407 */
[-C--:B------:R-:W-:Y:S01]  /*18e80*/  IMAD R131, R131, R202.reuse, RZ ;  /* 0x000000ca83837224 */ /* 0x080fe200078e02ff */
[C---:B------:R-:W-:Y:S01]  /*18e90*/  IADD3 R136, P6, PT, R7.reuse, R137, RZ ;  /* 0x0000008907887210 */ /* 0x040fe20007fde0ff */
[-C--:B------:R-:W-:Y:S01]  /*18ea0*/  IMAD R30, R134, R202.reuse, RZ ;  /* 0x000000ca861e7224 */ /* 0x080fe200078e02ff */
[----:B------:R-:W-:Y:S01]  /*18eb0*/  IADD3 R134, P4, PT, R7, R135, RZ ;  /* 0x0000008707867210 */ /* 0x000fe20007f9e0ff */
[-C--:B------:R-:W-:Y:S02]  /*18ec0*/  IMAD R32, R123, R202.reuse, RZ ;  /* 0x000000ca7b207224 */ /* 0x080fe400078e02ff */
[-C--:B------:R-:W-:Y:S01]  /*18ed0*/  IMAD R129, R129, R202.reuse, RZ ;  /* 0x000000ca81817224 */ /* 0x080fe200078e02ff */
[----:B------:R-:W3:Y:S01]  /*18ee0*/  LDL.LU R123, [R1+0x340] ;  /* 0x00034000017b7983 */ /* 0x000ee20000300800 */
[-C--:B------:R-:W-:Y:S01]  /*18ef0*/  IMAD R42, R119, R202.reuse, RZ ;  /* 0x000000ca772a7224 */ /* 0x080fe200078e02ff */
[----:B------:R-:W-:Y:S01]  /*18f00*/  LEA.HI.X.SX32 R137, R137, R31, 0x1, P6 ;  /* 0x0000001f89897211 */ /* 0x000fe200030f0eff */
[----:B------:R-:W-:-:S02]  /*18f10*/  IMAD R125, R125, R202, RZ ;  /* 0x000000ca7d7d7224 */ /* 0x000fc400078e02ff */
[-C--:B------:R-:W-:Y:S02]  /*18f20*/  IMAD R120, R120, R202.reuse, RZ ;  /* 0x000000ca78787224 */ /* 0x080fe400078e02ff */
[-C--:B------:R-:W-:Y:S02]  /*18f30*/  IMAD R122, R122, R202.reuse, RZ ;  /* 0x000000ca7a7a7224 */ /* 0x080fe400078e02ff */
[-C--:B------:R-:W-:Y:S02]  /*18f40*/  IMAD R238, R238, R202.reuse, RZ ;  /* 0x000000caeeee7224 */ /* 0x080fe400078e02ff */
[-C--:B------:R-:W-:Y:S02]  /*18f50*/  IMAD R91, R14, R202.reuse, RZ ;  /* 0x000000ca0e5b7224 */ /* 0x080fe400078e02ff */
[-C--:B------:R-:W-:Y:S02]  /*18f60*/  IMAD R117, R128, R202.reuse, RZ ;  /* 0x000000ca80757224 */ /* 0x080fe400078e02ff */
[----:B------:R-:W-:-:S02]  /*18f70*/  IMAD R119, R138, R202, RZ ;  /* 0x000000ca8a777224 */ /* 0x000fc400078e02ff */
[-C--:B------:R-:W-:Y:S01]  /*18f80*/  IMAD R8, R121, R202.reuse, RZ ;  /* 0x000000ca79087224 */ /* 0x080fe200078e02ff */
[C---:B------:R-:W-:Y:S01]  /*18f90*/  IADD3 R138, P5, PT, R7.reuse, R139, RZ ;  /* 0x0000008b078a7210 */ /* 0x040fe20007fbe0ff */
[----:B------:R-:W-:Y:S01]  /*18fa0*/  IMAD R202, R130, R202, RZ ;  /* 0x000000ca82ca7224 */ /* 0x000fe200078e02ff */
[----:B------:R-:W-:Y:S01]  /*18fb0*/  IADD3 R130, P6, PT, R7, R131, RZ ;  /* 0x0000008307827210 */ /* 0x000fe20007fde0ff */
[----:B------:R-:W3:Y:S01]  /*18fc0*/  LDL.LU R121, [R1+0x344] ;  /* 0x0003440001797983 */ /* 0x000ee20000300800 */
[----:B------:R-:W-:Y:S02]  /*18fd0*/  LEA.HI.X.SX32 R135, R135, R31, 0x1, P4 ;  /* 0x0000001f87877211 */ /* 0x000fe400020f0eff */
[----:B------:R-:W-:Y:S02]  /*18fe0*/  IADD3 R128, P4, PT, R7, R129, RZ ;  /* 0x0000008107807210 */ /* 0x000fe40007f9e0ff */
[-C--:B------:R-:W-:Y:S02]  /*18ff0*/  LEA.HI.X.SX32 R139, R139, R31.reuse, 0x1, P5 ;  /* 0x0000001f8b8b7211 */ /* 0x080fe400028f0eff */
[----:B------:R-:W-:-:S02]  /*19000*/  LEA.HI.X.SX32 R131, R131, R31, 0x1, P6 ;  /* 0x0000001f83837211 */ /* 0x000fc400030f0eff */
[C---:B------:R-:W-:Y:S02]  /*19010*/  IADD3 R132, P5, PT, R7.reuse, R133, RZ ;  /* 0x0000008507847210 */ /* 0x040fe40007fbe0ff */
[----:B------:R-:W-:Y:S02]  /*19020*/  IADD3 R35, P6, PT, R7, R34, RZ ;  /* 0x0000002207237210 */ /* 0x000fe40007fde0ff */
[-C--:B------:R-:W-:Y:S02]  /*19030*/  LEA.HI.X.SX32 R129, R129, R31.reuse, 0x1, P4 ;  /* 0x0000001f81817211 */ /* 0x080fe400020f0eff */
[----:B------:R-:W-:Y:S02]  /*19040*/  IADD3 R37, P4, PT, R7, R36, RZ ;  /* 0x0000002407257210 */ /* 0x000fe40007f9e0ff */
[-C--:B------:R-:W-:Y:S02]  /*19050*/  LEA.HI.X.SX32 R133, R133, R31.reuse, 0x1, P5 ;  /* 0x0000001f85857211 */ /* 0x080fe400028f0eff */
[----:B------:R-:W-:-:S02]  /*19060*/  LEA.HI.X.SX32 R34, R34, R31, 0x1, P6 ;  /* 0x0000001f22227211 */ /* 0x000fc400030f0eff */
[C---:B------:R-:W-:Y:S02]  /*19070*/  IADD3 R33, P5, PT, R7.reuse, R125, RZ ;  /* 0x0000007d07217210 */ /* 0x040fe40007fbe0ff */
[C---:B------:R-:W-:Y:S02]  /*19080*/  IADD3 R41, P6, PT, R7.reuse, R40, RZ ;  /* 0x0000002807297210 */ /* 0x040fe40007fde0ff */
        /* <DEDUP_REMOVED lines=29> */
[-C--:B------:R-:W-:Y:S02]  /*19260*/  LEA.HI.X.SX32 R66, R66, R31.reuse, 0x1, P4 ;  /* 0x0000001f42427211 */ /* 0x080fe400020f0eff */
[----:B------:R-:W-:Y:S02]  /*19270*/  LEA.HI.X.SX32 R62, R62, R31, 0x1, P5 ;  /* 0x0000001f3e3e7211 */ /* 0x000fe400028f0eff */
[C---:B----4-:R-:W-:Y:S02]  /*19280*/  IADD3 R14, P6, PT, R7.reuse, R71, RZ ;  /* 0x00000047070e7210 */ /* 0x050fe40007fde0ff */
[----:B--2---:R-:W-:Y:S02]  /*19290*/  IADD3 R16, P4, PT, R7, R15, RZ ;  /* 0x0000000f07107210 */ /* 0x004fe40007f9e0ff */
[----:B------:R-:W-:-:S02]  /*192a0*/  LEA.HI.X.SX32 R13, R71, R31, 0x1, P6 ;  /* 0x0000001f470d7211 */ /* 0x000fc400030f0eff */
[----:B---3--:R-:W-:Y:S02]  /*192b0*/  IADD3 R12, P5, PT, R7, R70, RZ ;  /* 0x00000046070c7210 */ /* 0x008fe40007fbe0ff */
[-C--:B------:R-:W-:Y:S02]  /*192c0*/  LEA.HI.X.SX32 R15, R15, R31.reuse, 0x1, P4 ;  /* 0x0000001f0f0f7211 */ /* 0x080fe400020f0eff */
[----:B------:R-:W-:Y:S02]  /*192d0*/  LEA.HI.X.SX32 R11, R70, R31, 0x1, P5 ;  /* 0x0000001f460b7211 */ /* 0x000fe400028f0eff */
[C---:B------:R-:W-:Y:S02]  /*192e0*/  IADD3 R22, P6, PT, R7.reuse, R126, RZ ;  /* 0x0000007e07167210 */ /* 0x040fe40007fde0ff */
[----:B------:R-:W-:Y:S02]  /*192f0*/  IADD3 R24, P4, PT, R7, R127, RZ ;  /* 0x0000007f07187210 */ /* 0x000fe40007f9e0ff */
[----:B------:R-:W-:-:S02]  /*19300*/  LEA.HI.X.SX32 R21, R126, R31, 0x1, P6 ;  /* 0x0000001f7e157211 */ /* 0x000fc400030f0eff */
[----:B------:R-:W-:Y:S01]  /*19310*/  LEA.HI.X.SX32 R70, R127, R31, 0x1, P4 ;  /* 0x0000001f7f467211 */ /* 0x000fe200020f0eff */
[----:B------:R-:W2:Y:S04]  /*19320*/  LDL.LU R126, [R1+0x348] ;  /* 0x00034800017e7983 */ /* 0x000ea80000300800 */
[----:B------:R-:W3:Y:S01]  /*19330*/  LDL.LU R127, [R1+0x3f0] ;  /* 0x0003f000017f7983 */ /* 0x000ee20000300800 */
[----:B------:R-:W-:-:S04]  /*19340*/  IADD3 R10, P3, PT, R7, R9, RZ ;  /* 0x00000009070a7210 */ /* 0x000fc80007f7e0ff */
[----:B------:R-:W-:Y:S02]  /*19350*/  LEA.HI.X.SX32 R9, R9, R31, 0x1, P3 ;  /* 0x0000001f09097211 */ /* 0x000fe400018f0eff */
[C---:B------:R-:W-:Y:S02]  /*19360*/  IADD3 R18, P3, PT, R7.reuse, R73, RZ ;  /* 0x0000004907127210 */ /* 0x040fe40007f7e0ff */
[----:B------:R-:W-:Y:S02]  /*19370*/  IADD3 R20, P5, PT, R7, R124, RZ ;  /* 0x0000007c07147210 */ /* 0x000fe40007fbe0ff */
[-C--:B------:R-:W-:Y:S02]  /*19380*/  LEA.HI.X.SX32 R17, R73, R31.reuse, 0x1, P3 ;  /* 0x0000001f49117211 */ /* 0x080fe400018f0eff */
[----:B------:R-:W-:Y:S02]  /*19390*/  IADD3 R71, P4, PT, R7, R108, RZ ;  /* 0x0000006c07477210 */ /* 0x000fe40007f9e0ff */
[----:B------:R-:W-:-:S02]  /*193a0*/  LEA.HI.X.SX32 R19, R124, R31, 0x1, P5 ;  /* 0x0000001f7c137211 */ /* 0x000fc400028f0eff */
[----:B------:R-:W-:Y:S02]  /*193b0*/  LEA.HI.X.SX32 R108, R108, R31, 0x1, P4 ;  /* 0x0000001f6c6c7211 */ /* 0x000fe400020f0eff */
[----:B------:R-:W-:-:S04]  /*193c0*/  IADD3 R75, P4, PT, R7, R112, RZ ;  /* 0x00000070074b7210 */ /* 0x000fc80007f9e0ff */
[----:B------:R-:W-:Y:S02]  /*193d0*/  LEA.HI.X.SX32 R112, R112, R31, 0x1, P4 ;  /* 0x0000001f70707211 */ /* 0x000fe400020f0eff */
[----:B------:R-:W-:-:S04]  /*193e0*/  IADD3 R26, P3, PT, R7, R123, RZ ;  /* 0x0000007b071a7210 */ /* 0x000fc80007f7e0ff */
[-C--:B------:R-:W-:Y:S02]  /*193f0*/  LEA.HI.X.SX32 R25, R123, R31.reuse, 0x1, P3 ;  /* 0x0000001f7b197211 */ /* 0x080fe400018f0eff */
[C---:B------:R-:W-:Y:S02]  /*19400*/  IADD3 R73, P3, PT, R7.reuse, R110, RZ ;  /* 0x0000006e07497210 */ /* 0x040fe40007f7e0ff */
[C---:B------:R-:W-:Y:S02]  /*19410*/  IADD3 R81, P4, PT, R7.reuse, R118, RZ ;  /* 0x0000007607517210 */ /* 0x040fe40007f9e0ff */
[----:B------:R-:W-:Y:S02]  /*19420*/  LEA.HI.X.SX32 R110, R110, R31, 0x1, P3 ;  /* 0x0000001f6e6e7211 */ /* 0x000fe400018f0eff */
[C---:B------:R-:W-:Y:S02]  /*19430*/  IADD3 R79, P3, PT, R7.reuse, R116, RZ ;  /* 0x00000074074f7210 */ /* 0x040fe40007f7e0ff */
[----:B------:R-:W-:-:S04]  /*19440*/  IADD3 R28, P5, PT, R7, R121, RZ ;  /* 0x00000079071c7210 */ /* 0x000fc80007fbe0ff */
[-C--:B------:R-:W-:Y:S02]  /*19450*/  LEA.HI.X.SX32 R27, R121, R31.reuse, 0x1, P5 ;  /* 0x0000001f791b7211 */ /* 0x080fe400028f0eff */
        /* <DEDUP_REMOVED lines=18> */
[----:B------:R-:W-:Y:S01]  /*19580*/  IADD3 R101, P5, PT, R7, R105, RZ ;  /* 0x0000006907657210 */ /* 0x000fe20007fbe0ff */
[----:B------:R1:W-:Y:S01]  /*19590*/  STL [R1+0x48], R3 ;  /* 0x0000480301007387 */ /* 0x0003e20000100800 */
[----:B------:R-:W-:-:S03]  /*195a0*/  LEA.HI.X.SX32 R4, R107, R31, 0x1, P3 ;  /* 0x0000001f6b047211 */ /* 0x000fc600018f0eff */
[----:B------:R4:W-:Y:S01]  /*195b0*/  STL [R1+0x4c], R2 ;  /* 0x00004c0201007387 */ /* 0x0009e20000100800 */
[----:B-1----:R-:W-:Y:S02]  /*195c0*/  LEA.HI.X.SX32 R3, R103, R31, 0x1, P4 ;  /* 0x0000001f67037211 */ /* 0x002fe400020f0eff */
[----:B------:R-:W-:Y:S02]  /*195d0*/  IADD3 R103, P3, PT, R7, R109, RZ ;  /* 0x0000006d07677210 */ /* 0x000fe40007f7e0ff */
[----:B----4-:R-:W-:Y:S02]  /*195e0*/  LEA.HI.X.SX32 R2, R105, R31, 0x1, P5 ;  /* 0x0000001f69027211 */ /* 0x010fe400028f0eff */
[C---:B------:R-:W-:Y:S01]  /*195f0*/  IADD3 R105, P4, PT, R7.reuse, R111, RZ ;  /* 0x0000006f07697210 */ /* 0x040fe20007f9e0ff */
[----:B------:R1:W-:Y:S01]  /*19600*/  STL [R1+0x50], R4 ;  /* 0x0000500401007387 */ /* 0x0003e20000100800 */
[----:B------:R-:W-:-:S03]  /*19610*/  IADD3 R107, P5, PT, R7, R113, RZ ;  /* 0x00000071076b7210 */ /* 0x000fc60007fbe0ff */
[----:B------:R4:W-:Y:S04]  /*19620*/  STL [R1+0x54], R3 ;  /* 0x0000540301007387 */ /* 0x0009e80000100800 */
[----:B------:R4:W-:Y:S01]  /*19630*/  STL [R1+0x58], R2 ;  /* 0x0000580201007387 */ /* 0x0009e20000100800 */
[----:B-1----:R-:W-:Y:S02]  /*19640*/  LEA.HI.X.SX32 R4, R109, R31, 0x1, P3 ;  /* 0x0000001f6d047211 */ /* 0x002fe400018f0eff */
[----:B------:R-:W-:Y:S02]  /*19650*/  IADD3 R109, P3, PT, R7, R115, RZ ;  /* 0x00000073076d7210 */ /* 0x000fe40007f7e0ff */
[----:B----4-:R-:W-:Y:S02]  /*19660*/  LEA.HI.X.SX32 R3, R111, R31, 0x1, P4 ;  /* 0x0000001f6f037211 */ /* 0x010fe400020f0eff */
[----:B------:R-:W-:-:S02]  /*19670*/  IADD3 R111, P4, PT, R7, R117, RZ ;  /* 0x00000075076f7210 */ /* 0x000fc40007f9e0ff */
[----:B------:R-:W-:Y:S01]  /*19680*/  LEA.HI.X.SX32 R2, R113, R31, 0x1, P5 ;  /* 0x0000001f71027211 */ /* 0x000fe200028f0eff */
[----:B------:R1:W-:Y:S01]  /*19690*/  STL [R1+0x5c], R4 ;  /* 0x00005c0401007387 */ /* 0x0003e20000100800 */
[C---:B------:R-:W-:Y:S02]  /*196a0*/  IADD3 R113, P5, PT, R7.reuse, R119, RZ ;  /* 0x0000007707717210 */ /* 0x040fe40007fbe0ff */
[----:B------:R-:W-:Y:S01]  /*196b0*/  IADD3 R69, P6, PT, R7, R68, RZ ;  /* 0x0000004407457210 */ /* 0x000fe20007fde0ff */
[----:B------:R4:W-:Y:S04]  /*196c0*/  STL [R1+0x60], R3 ;  /* 0x0000600301007387 */ /* 0x0009e80000100800 */
[----:B------:R4:W-:Y:S01]  /*196d0*/  STL [R1+0x64], R2 ;  /* 0x0000640201007387 */ /* 0x0009e20000100800 */
[----:B-1----:R-:W-:-:S02]  /*196e0*/  LEA.HI.X.SX32 R4, R115, R31, 0x1, P3 ;  /* 0x0000001f73047211 */ /* 0x002fc400018f0eff */
[-C--:B------:R-:W-:Y:S02]  /*196f0*/  LEA.HI.X.SX32 R68, R68, R31.reuse, 0x1, P6 ;  /* 0x0000001f44447211 */ /* 0x080fe400030f0eff */
[----:B----4-:R-:W-:Y:S02]  /*19700*/  LEA.HI.X.SX32 R3, R117, R31, 0x1, P4 ;  /* 0x0000001f75037211 */ /* 0x010fe400020f0eff */
[----:B------:R-:W-:Y:S02]  /*19710*/  IADD3 R115, P3, PT, R7, R29, RZ ;  /* 0x0000001d07737210 */ /* 0x000fe40007f7e0ff */
[----:B------:R-:W-:Y:S02]  /*19720*/  LEA.HI.X.SX32 R2, R119, R31, 0x1, P5 ;  /* 0x0000001f77027211 */ /* 0x000fe400028f0eff */
[C---:B------:R-:W-:Y:S02]  /*19730*/  IADD3 R117, P4, PT, R7.reuse, R30, RZ ;  /* 0x0000001e07757210 */ /* 0x040fe40007f9e0ff */
[C---:B------:R-:W-:Y:S01]  /*19740*/  IADD3 R119, P5, PT, R7.reuse, R32, RZ ;  /* 0x0000002007777210 */ /* 0x040fe20007fbe0ff */
[----:B------:R1:W-:Y:S01]  /*19750*/  STL [R1+0x68], R4 ;  /* 0x0000680401007387 */ /* 0x0003e20000100800 */
[----:B------:R-:W-:-:S02]  /*19760*/  IADD3 R77, P6, PT, R7, R114, RZ ;  /* 0x00000072074d7210 */ /* 0x000fc40007fde0ff */
[-C--:B------:R-:W-:Y:S01]  /*19770*/  LEA.HI.X.SX32 R5, R29, R31.reuse, 0x1, P3 ;  /* 0x0000001f1d057211 */ /* 0x080fe200018f0eff */
[----:B------:R4:W-:Y:S01]  /*19780*/  STL [R1+0x6c], R3 ;  /* 0x00006c0301007387 */ /* 0x0009e20000100800 */
[-C--:B------:R-:W-:Y:S02]  /*19790*/  LEA.HI.X.SX32 R114, R114, R31.reuse, 0x1, P6 ;  /* 0x0000001f72727211 */ /* 0x080fe400030f0eff */
[C---:B------:R-:W-:Y:S02]  /*197a0*/  IADD3 R123, P3, PT, R7.reuse, R202, RZ ;  /* 0x000000ca077b7210 */ /* 0x040fe40007f7e0ff */
[-C--:B-1----:R-:W-:Y:S02]  /*197b0*/  LEA.HI.X.SX32 R4, R30, R31.reuse, 0x1, P4 ;  /* 0x0000001f1e047211 */ /* 0x082fe400020f0eff */
[----:B------:R-:W-:Y:S02]  /*197c0*/  IADD3 R121, P4, PT, R7, R8, RZ ;  /* 0x0000000807797210 */ /* 0x000fe40007f9e0ff */
[-C--:B----4-:R-:W-:Y:S01]  /*197d0*/  LEA.HI.X.SX32 R3, R32, R31.reuse, 0x1, P5 ;  /* 0x0000001f20037211 */ /* 0x090fe200028f0eff */
[----:B------:R1:W-:Y:S02]  /*197e0*/  STL [R1+0x7c], R2 ;  /* 0x00007c0201007387 */ /* 0x0003e40000100800 */
[----:B-1----:R-:W-:-:S02]  /*197f0*/  LEA.HI.X.SX32 R2, R202, R31, 0x1, P3 ;  /* 0x0000001fca027211 */ /* 0x002fc400018f0eff */
[----:B------:R-:W-:Y:S02]  /*19800*/  SHF.R.S32.HI R202, RZ, 0x1f, R203 ;  /* 0x0000001fffca7819 */ /* 0x000fe400000114cb */
[----:B------:R-:W-:Y:S02]  /*19810*/  SHF.L.U64.HI R102, R100, 0x2, R102 ;  /* 0x0000000264667819 */ /* 0x000fe40000010266 */
[C---:B------:R-:W-:Y:S01]  /*19820*/  SHF.L.U64.HI R98, R96.reuse, 0x2, R98 ;  /* 0x0000000260627819 */ /* 0x040fe20000010262 */
[----:B------:R-:W-:Y:S01]  /*19830*/  IMAD.SHL.U32 R96, R96, 0x4, RZ ;  /* 0x0000000460607824 */ /* 0x000fe200078e00ff */
[C---:B--2---:R-:W-:Y:S02]  /*19840*/  IADD3 R30, P5, PT, R7.reuse, R126, RZ ;  /* 0x0000007e071e7210 */ /* 0x044fe40007fbe0ff */
[----:B---3--:R-:W-:Y:S01]  /*19850*/  IADD3 R32, P6, PT, R7, R127, RZ ;  /* 0x0000007f07207210 */ /* 0x008fe20007fde0ff */
[----:B------:R-:W-:Y:S01]  /*19860*/  IMAD.MOV.U32 R7, RZ, RZ, R0 ;  /* 0x000000ffff077224 */ /* 0x000fe200078e0000 */
[----:B------:R-:W-:-:S02]  /*19870*/  LEA.HI.X.SX32 R29, R126, R31, 0x1, P5 ;  /* 0x0000001f7e1d7211 */ /* 0x000fc400028f0eff */
[-C--:B------:R-:W-:Y:S02]  /*19880*/  LEA.HI.X.SX32 R0, R8, R31.reuse, 0x1, P4 ;  /* 0x0000001f08007211 */ /* 0x080fe400020f0eff */
[----:B------:R-:W-:Y:S02]  /*19890*/  LEA.HI.X.SX32 R31, R127, R31, 0x1, P6 ;  /* 0x0000001f7f1f7211 */ /* 0x000fe400030f0eff */
[----:B------:R-:W1:Y:S01]  /*198a0*/  LDC.64 R126, c[0x0][0x388] ;  /* 0x0000e200ff7e7b82 */ /* 0x000e620000000a00 */
[----:B------:R-:W-:Y:S02]  /*198b0*/  IMAD R8, R202, 0x18, RZ ;  /* 0x00000018ca087824 */ /* 0x000fe400078e02ff */
[----:B-1----:R-:W-:-:S04]  /*198c0*/  IMAD.WIDE.U32 R126, R203, 0x18, R126 ;  /* 0x00000018cb7e7825 */ /* 0x002fc800078e007e */
[----:B------:R-:W-:Y:S02]  /*198d0*/  IMAD.MOV.U32 R203, RZ, RZ, R124 ;  /* 0x000000ffffcb7224 */ /* 0x000fe400078e007c */
[----:B------:R-:W-:Y:S02]  /*198e0*/  IMAD.IADD R8, R127, 0x1, R8 ;  /* 0x000000017f087824 */ /* 0x000fe400078e0208 */
[----:B------:R-:W-:Y:S02]  /*198f0*/  IMAD.MOV.U32 R124, RZ, RZ, R126 ;  /* 0x000000ffff7c7224 */ /* 0x000fe400078e007e */
[----:B------:R-:W1:Y:S02]  /*19900*/  LDC.64 R126, c[0x0][0x380] ;  /* 0x0000e000ff7e7b82 */ /* 0x000e640000000a00 */
[----:B-1----:R-:W-:-:S04]  /*19910*/  IMAD.WIDE.U32 R126, R6, 0x18, R126 ;  /* 0x00000018067e7825 */ /* 0x002fc800078e007e */
[----:B------:R-:W-:Y:S02]  /*19920*/  IMAD R6, R23, 0x18, RZ ;  /* 0x0000001817067824 */ /* 0x000fe400078e02ff */
[----:B------:R-:W1:Y:S01]  /*19930*/  LDC R23, c[0x0][0x3a0] ;  /* 0x0000e800ff177b82 */ /* 0x000e620000000800 */
[----:B------:R-:W-:Y:S02]  /*19940*/  IMAD.MOV.U32 R202, RZ, RZ, R7 ;  /* 0x000000ffffca7224 */ /* 0x000fe400078e0007 */
[----:B------:R-:W-:Y:S02]  /*19950*/  IMAD.MOV.U32 R7, RZ, RZ, R126 ;  /* 0x000000ffff077224 */ /* 0x000fe400078e007e */
[----:B-1----:R-:W-:-:S05]  /*19960*/  VIADD R23, R23, 0x7f ;  /* 0x0000007f17177836 */ /* 0x002fca0000000000 */
[----:B------:R-:W-:-:S04]  /*19970*/  SHF.R.S32.HI R126, RZ, 0x1f, R23 ;  /* 0x0000001fff7e7819 */ /* 0x000fc80000011417 */
[----:B------:R-:W-:Y:S02]  /*19980*/  LEA.HI R126, R126, R23, RZ, 0x7 ;  /* 0x000000177e7e7211 */ /* 0x000fe400078f38ff */
[C---:B------:R-:W-:Y:S01]  /*19990*/  SHF.L.U64.HI R23, R104.reuse, 0x2, R106 ;  /* 0x0000000268177819 */ /* 0x040fe2000001026a */
[----:B------:R-:W-:-:S04]  /*199a0*/  IMAD.SHL.U32 R104, R104, 0x4, RZ ;  /* 0x0000000468687824 */ /* 0x000fc800078e00ff */
[----:B------:R1:W-:Y:S04]  /*199b0*/  STL [R1+0x3c], R23 ;  /* 0x00003c1701007387 */ /* 0x0003e80000100800 */
[----:B------:R-:W-:Y:S01]  /*199c0*/  STL [R1+0x38], R104 ;  /* 0x0000386801007387 */ /* 0x000fe20000100800 */
[----:B-1----:R-:W-:-:S03]  /*199d0*/  IMAD.SHL.U32 R23, R100, 0x4, RZ ;  /* 0x0000000464177824 */ /* 0x002fc600078e00ff */
[----:B------:R-:W-:Y:S04]  /*199e0*/  STL [R1+0x34], R102 ;  /* 0x0000346601007387 */ /* 0x000fe80000100800 */
[----:B------:R1:W-:Y:S01]  /*199f0*/  STL [R1+0x30], R23 ;  /* 0x0000301701007387 */ /* 0x0003e20000100800 */
[----:B------:R-:W-:-:S03]  /*19a00*/  SHF.L.U64.HI R90, R88, 0x2, R90 ;  /* 0x00000002585a7819 */ /* 0x000fc6000001025a */
[----:B------:R-:W-:Y:S01]  /*19a10*/  STL [R1+0x2c], R98 ;  /* 0x00002c6201007387 */ /* 0x000fe20000100800 */
[C---:B-1----:R-:W-:Y:S01]  /*19a20*/  SHF.L.U64.HI R23, R92.reuse, 0x2, R94 ;  /* 0x000000025c177819 */ /* 0x042fe2000001025e */
[----:B------:R-:W-:Y:S02]  /*19a30*/  IMAD.SHL.U32 R92, R92, 0x4, RZ ;  /* 0x000000045c5c7824 */ /* 0x000fe400078e00ff */
[----:B------:R-:W-:Y:S04]  /*19a40*/  STL [R1+0x28], R96 ;  /* 0x0000286001007387 */ /* 0x000fe80000100800 */
[----:B------:R1:W-:Y:S01]  /*19a50*/  STL [R1+0x24], R23 ;  /* 0x0000241701007387 */ /* 0x0003e20000100800 */
[C---:B------:R-:W-:Y:S01]  /*19a60*/  SHF.L.U64.HI R86, R84.reuse, 0x2, R86 ;  /* 0x0000000254567819 */ /* 0x040fe20000010256 */
[----:B------:R-:W-:-:S02]  /*19a70*/  IMAD.SHL.U32 R84, R84, 0x4, RZ ;  /* 0x0000000454547824 */ /* 0x000fc400078e00ff */
        /* <DEDUP_REMOVED lines=9> */
[----:B------:R1:W-:Y:S04]  /*19b10*/  STL [R1+0xc], R23 ;  /* 0x00000c1701007387 */ /* 0x0003e80000100800 */
[----:B------:R-:W-:Y:S01]  /*19b20*/  STL [R1+0x8], R80 ;  /* 0x0000085001007387 */ /* 0x000fe20000100800 */
[----:B-1----:R-:W-:-:S03]  /*19b30*/  IMAD.SHL.U32 R23, R76, 0x4, RZ ;  /* 0x000000044c177824 */ /* 0x002fc600078e00ff */
[----:B------:R-:W-:Y:S04]  /*19b40*/  STL [R1+0x4], R78 ;  /* 0x0000044e01007387 */ /* 0x000fe80000100800 */
[----:B------:R1:W-:Y:S04]  /*19b50*/  STL [R1], R23 ;  /* 0x0000001701007387 */ /* 0x0003e80000100800 */
[----:B------:R-:W2:Y:S04]  /*19b60*/  LDL.LU R92, [R1+0x48] ;  /* 0x00004800015c7983 */ /* 0x000ea80000300800 */
[----:B------:R-:W3:Y:S04]  /*19b70*/  LDL.LU R94, [R1+0x4c] ;  /* 0x00004c00015e7983 */ /* 0x000ee80000300800 */
[----:B------:R-:W4:Y:S04]  /*19b80*/  LDL.LU R96, [R1+0x50] ;  /* 0x0000500001607983 */ /* 0x000f280000300800 */
[----:B------:R-:W3:Y:S01]  /*19b90*/  LDL.LU R98, [R1+0x54] ;  /* 0x0000540001627983 */ /* 0x000ee20000300800 */
[----:B------:R-:W-:-:S03]  /*19ba0*/  IMAD.IADD R6, R127, 0x1, R6 ;  /* 0x000000017f067824 */ /* 0x000fc600078e0206 */
[----:B------:R-:W3:Y:S04]  /*19bb0*/  LDL.LU R100, [R1+0x58] ;  /* 0x0000580001647983 */ /* 0x000ee80000300800 */
[----:B------:R-:W3:Y:S04]  /*19bc0*/  LDL.LU R102, [R1+0x5c] ;  /* 0x00005c0001667983 */ /* 0x000ee80000300800 */
[----:B------:R-:W3:Y:S04]  /*19bd0*/  LDL.LU R104, [R1+0x60] ;  /* 0x0000600001687983 */ /* 0x000ee80000300800 */
[----:B------:R-:W3:Y:S04]  /*19be0*/  LDL.LU R106, [R1+0x64] ;  /* 0x00006400016a7983 */ /* 0x000ee80000300800 */
[----:B------:R-:W3:Y:S01]  /*19bf0*/  LDL.LU R127, [R1+0x7c] ;  /* 0x00007c00017f7983 */ /* 0x000ee20000300800 */
[----:B------:R-:W-:Y:S01]  /*19c00*/  IMAD.MOV.U32 R90, RZ, RZ, R203 ;  /* 0x000000ffff5a7224 */ /* 0x000fe200078e00cb */
[----:B-1----:R-:W-:Y:S01]  /*19c10*/  SHF.L.U64.HI R23, R24, 0x2, R70 ;  /* 0x0000000218177819 */ /* 0x002fe20000010246 */
[----:B------:R-:W-:Y:S01]  /*19c20*/  IMAD.MOV.U32 R88, RZ, RZ, R202 ;  /* 0x000000ffff587224 */ /* 0x000fe200078e00ca */
[C---:B------:R-:W-:Y:S01]  /*19c30*/  SHF.L.U64.HI R203, R72.reuse, 0x2, R74 ;  /* 0x0000000248cb7819 */ /* 0x040fe2000001024a */
[----:B------:R-:W-:Y:S01]  /*19c40*/  IMAD.SHL.U32 R202, R72, 0x4, RZ ;  /* 0x0000000448ca7824 */ /* 0x000fe200078e00ff */
[----:B------:R-:W-:-:S02]  /*19c50*/  SHF.L.U64.HI R70, R71, 0x2, R108 ;  /* 0x0000000247467819 */ /* 0x000fc4000001026c */
[----:B------:R-:W4:Y:S01]  /*19c60*/  LDL.LU R108, [R1+0x68] ;  /* 0x00006800016c7983 */ /* 0x000f220000300800 */
[----:B------:R-:W-:-:S03]  /*19c70*/  SHF.L.U64.HI R72, R73, 0x2, R110 ;  /* 0x0000000249487819 */ /* 0x000fc6000001026e */
[----:B------:R-:W4:Y:S01]  /*19c80*/  LDL.LU R110, [R1+0x6c] ;  /* 0x00006c00016e7983 */ /* 0x000f220000300800 */
[----:B------:R-:W-:Y:S02]  /*19c90*/  SHF.L.U64.HI R84, R85, 0x2, R122 ;  /* 0x0000000255547819 */ /* 0x000fe4000001027a */
[----:B------:R-:W-:Y:S02]  /*19ca0*/  SHF.L.U64.HI R122, R123, 0x2, R2 ;  /* 0x000000027b7a7819 */ /* 0x000fe40000010202 */
[----:B------:R-:W1:Y:S01]  /*19cb0*/  S2R R2, SR_TID.X ;  /* 0x0000000000027919 */ /* 0x000e620000002100 */
[----:B------:R-:W-:Y:S02]  /*19cc0*/  SHF.R.S32.HI R126, RZ, 0x7, R126 ;  /* 0x00000007ff7e7819 */ /* 0x000fe4000001147e */
[----:B------:R-:W-:Y:S02]  /*19cd0*/  SHF.L.U64.HI R74, R75, 0x2, R112 ;  /* 0x000000024b4a7819 */ /* 0x000fe40000010270 */
[----:B------:R-:W-:-:S02]  /*19ce0*/  SHF.L.U64.HI R76, R77, 0x2, R114 ;  /* 0x000000024d4c7819 */ /* 0x000fc40000010272 */
[----:B------:R-:W-:Y:S02]  /*19cf0*/  SHF.L.U64.HI R78, R79, 0x2, R116 ;  /* 0x000000024f4e7819 */ /* 0x000fe40000010274 */
[----:B------:R-:W-:Y:S02]  /*19d00*/  SHF.L.U64.HI R114, R115, 0x2, R5 ;  /* 0x0000000273727819 */ /* 0x000fe40000010205 */
[----:B------:R-:W-:Y:S01]  /*19d10*/  SHF.L.U64.HI R80, R81, 0x2, R118 ;  /* 0x0000000251507819 */ /* 0x000fe20000010276 */
[----:B------:R1:W5:Y:S01]  /*19d20*/  LDL.LU R5, [R1+0x400] ;  /* 0x0004000001057983 */ /* 0x0003620000300800 */
[----:B------:R-:W-:Y:S02]  /*19d30*/  SHF.L.U64.HI R116, R117, 0x2, R4 ;  /* 0x0000000275747819 */ /* 0x000fe40000010204 */
[----:B------:R-:W-:Y:S01]  /*19d40*/  SHF.L.U64.HI R82, R83, 0x2, R120 ;  /* 0x0000000253527819 */ /* 0x000fe20000010278 */
[----:B------:R1:W5:Y:S01]  /*19d50*/  LDL.LU R4, [R1+0x3fc] ;  /* 0x0003fc0001047983 */ /* 0x0003620000300800 */
[----:B------:R-:W-:-:S02]  /*19d60*/  SHF.L.U64.HI R118, R119, 0x2, R3 ;  /* 0x0000000277767819 */ /* 0x000fc40000010203 */
[----:B------:R-:W-:Y:S01]  /*19d70*/  SHF.L.U64.HI R120, R121, 0x2, R0 ;  /* 0x0000000279787819 */ /* 0x000fe20000010200 */
[----:B------:R1:W5:Y:S04]  /*19d80*/  LDL.LU R3, [R1+0x3f8] ;  /* 0x0003f80001037983 */ /* 0x0003680000300800 */
[----:B------:R1:W5:Y:S01]  /*19d90*/  LDL.LU R0, [R1+0x3f4] ;  /* 0x0003f40001007983 */ /* 0x0003620000300800 */
[----:B------:R-:W-:Y:S01]  /*19da0*/  SHF.L.U64.HI R86, R87, 0x2, R238 ;  /* 0x0000000257567819 */ /* 0x000fe200000102ee */
[----:B------:R-:W-:Y:S01]  /*19db0*/  VIADD R238, R126, 0xfffffffa ;  /* 0xfffffffa7eee7836 */ /* 0x000fe20000000000 */
[C---:B------:R-:W-:Y:S01]  /*19dc0*/  SHF.L.U64.HI R252, R251.reuse, 0x2, R252 ;  /* 0x00000002fbfc7819 */ /* 0x040fe200000102fc */
[----:B------:R-:W-:Y:S01]  /*19dd0*/  IMAD.SHL.U32 R251, R251, 0x4, RZ ;  /* 0x00000004fbfb7824 */ /* 0x000fe200078e00ff */
[----:B------:R-:W-:-:S02]  /*19de0*/  SHF.L.U64.HI R250, R249, 0x2, R250 ;  /* 0x00000002f9fa7819 */ /* 0x000fc400000102fa */
[----:B-1----:R-:W-:Y:S01]  /*19df0*/  SHF.R.U32.HI R2, RZ, 0x6, R2 ;  /* 0x00000006ff027819 */ /* 0x002fe20000011602 */
[----:B------:R-:W-:Y:S01]  /*19e00*/  IMAD.SHL.U32 R249, R249, 0x4, RZ ;  /* 0x00000004f9f97824 */ /* 0x000fe200078e00ff */
[C---:B------:R-:W-:Y:S01]  /*19e10*/  SHF.L.U64.HI R248, R247.reuse, 0x2, R248 ;  /* 0x00000002f7f87819 */ /* 0x040fe200000102f8 */
        /* <DEDUP_REMOVED lines=119> */
[----:B------:R-:W-:Y:S01]  /*1a590*/  SHF.L.U64.HI R25, R26, 0x2, R25 ;  /* 0x000000021a197819 */ /* 0x000fe20000010219 */
        /* <DEDUP_REMOVED lines=61> */
[----:B------:R-:W-:Y:S01]  /*1a970*/  SGXT.U32 R2, R2, 0x1 ;  /* 0x000000010202781a */ /* 0x000fe20000000000 */
[----:B------:R-:W-:-:S02]  /*1a980*/  IMAD.SHL.U32 R73, R73, 0x4, RZ ;  /* 0x0000000449497824 */ /* 0x000fc400078e00ff */
[----:B------:R-:W-:Y:S02]  /*1a990*/  IMAD.SHL.U32 R75, R75, 0x4, RZ ;  /* 0x000000044b4b7824 */ /* 0x000fe400078e00ff */
[----:B------:R-:W-:Y:S02]  /*1a9a0*/  IMAD.SHL.U32 R77, R77, 0x4, RZ ;  /* 0x000000044d4d7824 */ /* 0x000fe400078e00ff */
[----:B------:R-:W-:Y:S02]  /*1a9b0*/  IMAD.SHL.U32 R79, R79, 0x4, RZ ;  /* 0x000000044f4f7824 */ /* 0x000fe400078e00ff */
[----:B------:R-:W-:Y:S02]  /*1a9c0*/  IMAD.SHL.U32 R81, R81, 0x4, RZ ;  /* 0x0000000451517824 */ /* 0x000fe400078e00ff */
[----:B------:R-:W-:Y:S02]  /*1a9d0*/  IMAD.SHL.U32 R83, R83, 0x4, RZ ;  /* 0x0000000453537824 */ /* 0x000fe400078e00ff */
        /* <DEDUP_REMOVED lines=8> */
[----:B------:R-:W-:Y:S01]  /*1aa60*/  IMAD.SHL.U32 R123, R123, 0x4, RZ ;  /* 0x000000047b7b7824 */ /* 0x000fe200078e00ff */
[----:B------:R-:W-:Y:S01]  /*1aa70*/  UIADD3 UR10, UPT, UPT, UR10, -0x300, URZ ;  /* 0xfffffd000a0a7890 */ /* 0x000fe2000fffe0ff */
[C---:B--2---:R-:W-:Y:S01]  /*1aa80*/  SHF.L.U64.HI R92, R93.reuse, 0x2, R92 ;  /* 0x000000025d5c7819 */ /* 0x044fe2000001025c */
[----:B------:R-:W-:Y:S01]  /*1aa90*/  IMAD.SHL.U32 R93, R93, 0x4, RZ ;  /* 0x000000045d5d7824 */ /* 0x000fe200078e00ff */
[----:B---3--:R-:W-:Y:S02]  /*1aaa0*/  SHF.L.U64.HI R112, R113, 0x2, R127 ;  /* 0x0000000271707819 */ /* 0x008fe4000001027f */
[----:B------:R-:W-:-:S05]  /*1aab0*/  VIMNMX R127, PT, PT, R126, 0x2, !PT ;  /* 0x000000027e7f7848 */ /* 0x000fca0007fe0100 */
[----:B------:R-:W-:-:S05]  /*1aac0*/  VIADD R127, R127, 0xffffffff ;  /* 0xffffffff7f7f7836 */ /* 0x000fca0000000000 */
[----:B------:R1:W-:Y:S01]  /*1aad0*/  STL [R1+0x40], R127 ;  /* 0x0000407f01007387 */ /* 0x0003e20000100800 */
[C---:B------:R-:W-:Y:S01]  /*1aae0*/  SHF.L.U64.HI R94, R95.reuse, 0x2, R94 ;  /* 0x000000025f5e7819 */ /* 0x040fe2000001025e */
[----:B------:R-:W-:Y:S01]  /*1aaf0*/  IMAD.SHL.U32 R95, R95, 0x4, RZ ;  /* 0x000000045f5f7824 */ /* 0x000fe200078e00ff */
[C---:B----4-:R-:W-:Y:S01]  /*1ab00*/  SHF.L.U64.HI R96, R97.reuse, 0x2, R96 ;  /* 0x0000000261607819 */ /* 0x050fe20000010260 */
        /* <DEDUP_REMOVED lines=14> */
[----:B------:R-:W-:-:S02]  /*1abf0*/  IMAD.SHL.U32 R111, R111, 0x4, RZ ;  /* 0x000000046f6f7824 */ /* 0x000fc400078e00ff */
[----:B------:R-:W-:Y:S02]  /*1ac00*/  IMAD.SHL.U32 R113, R113, 0x4, RZ ;  /* 0x0000000471717824 */ /* 0x000fe400078e00ff */
[----:B------:R-:W-:Y:S01]  /*1ac10*/  IMAD.MOV.U32 R126, RZ, RZ, RZ ;  /* 0x000000ffff7e7224 */ /* 0x000fe200078e00ff */
[----:B------:R-:W-:Y:S01]  /*1ac20*/  UMOV UR12, 0x1 ;  /* 0x00000001000c7882 */ /* 0x000fe20000000000 */
[----:B------:R-:W-:Y:S01]  /*1ac30*/  UMOV UR13, 0x5 ;  /* 0x00000005000d7882 */ /* 0x000fe20000000000 */
[----:B------:R-:W-:Y:S01]  /*1ac40*/  UMOV UR4, URZ ;  /* 0x000000ff00047c82 */ /* 0x000fe20008000000 */
[----:B------:R-:W-:Y:S01]  /*1ac50*/  UMOV UR5, URZ ;  /* 0x000000ff00057c82 */ /* 0x000fe20008000000 */
[----:B-1----:R-:W-:-:S05]  /*1ac60*/  UMOV UR6, URZ ;  /* 0x000000ff00067c82 */ /* 0x002fca0008000000 */
.L_x_10:
[----:B------:R-:W-:Y:S01]  /*1ac70*/  UIADD3 UR4, UPT, UPT, UR4, 0x1, URZ ;  /* 0x0000000104047890 */ /* 0x000fe2000fffe0ff */
[----:B------:R-:W-:-:S04]  /*1ac80*/  DEPBAR.LE SB0, 0x8 ;  /* 0x000082000000791a */ /* 0x000fc80000000000 */
[----:B------:R-:W-:Y:S01]  /*1ac90*/  ULEA UR9, UR12, UR7, 0x3 ;  /* 0x000000070c097291 */ /* 0x000fe2000f8e18ff */
[----:B------:R-:W-:Y:S01]  /*1aca0*/  IMAD.U32 R126, R126, -0x80000000, RZ ;  /* 0x800000007e7e7824 */ /* 0x000fe200078e00ff */
[----:B------:R-:W-:Y:S02]  /*1acb0*/  UISETP.GT.AND UP1, UPT, UR4, 0x5, UPT ;  /* 0x000000050400788c */ /* 0x000fe4000bf24270 */
[----:B------:R-:W-:Y:S02]  /*1acc0*/  UIADD3 UR9, UPT, UPT, UR9, 0x60000, URZ ;  /* 0x0006000009097890 */ /* 0x000fe4000fffe0ff */
[----:B------:R-:W-:Y:S01]  /*1acd0*/  USEL UR4, UR4, URZ, !UP1 ;  /* 0x000000ff04047287 */ /* 0x000fe2000c800000 */
[----:B------:R-:W-:Y:S06]  /*1ace0*/  BAR.SYNC.DEFER_BLOCKING 0x0 ;  /* 0x0000000000007b1d */ /* 0x000fec0000010000 */
[----:B------:R-:W-:Y:S05]  /*1acf0*/  @P1 BRA `(.L_x_8) ;  /* 0x0000000400c41947 */ /* 0x000fea0003800000 */
[----:B------:R-:W-:Y:S01]  /*1ad00*/  ULEA UR16, UR4, UR7, 0xf ;  /* 0x0000000704107291 */ /* 0x000fe2000f8e78ff */
[----:B------:R-:W-:Y:S01]  /*1ad10*/  UMOV UR14, URZ ;  /* 0x000000ff000e7c82 */ /* 0x000fe20008000000 */
[----:B------:R-:W-:Y:S02]  /*1ad20*/  UMOV UR15, URZ ;  /* 0x000000ff000f7c82 */ /* 0x000fe40008000000 */
[----:B------:R-:W-:Y:S02]  /*1ad30*/  USHF.R.U32.HI UR72, URZ, 0x4, UR16 ;  /* 0x00000004ff487899 */ /* 0x000fe40008011610 */
[----:B------:R-:W-:Y:S02]  /*1ad40*/  UIADD3 UR16, UPT, UPT, UR16, 0x30000, URZ ;  /* 0x0003000010107890 */ /* 0x000fe4000fffe0ff */
[----:B------:R-:W-:Y:S02]  /*1ad50*/  USGXT.U32 UR72, UR72, 0xe ;  /* 0x0000000e4848789a */ /* 0x000fe40008000000 */
[----:B------:R-:W-:-:S02]  /*1ad60*/  USHF.R.U32.HI UR16, URZ, 0x4, UR16 ;  /* 0x00000004ff107899 */ /* 0x000fc40008011610 */
[----:B------:R-:W-:Y:S02]  /*1ad70*/  UIADD3 UR32, UP1, UPT, UR72, 0x2, URZ ;  /* 0x0000000248207890 */ /* 0x000fe4000ff3e0ff */
[----:B------:R-:W-:Y:S02]  /*1ad80*/  USGXT.U32 UR76, UR16, 0xe ;  /* 0x0000000e104c789a */ /* 0x000fe40008000000 */
[----:B------:R-:W-:Y:S02]  /*1ad90*/  UIADD3.X UR33, UPT, UPT, UR14, 0x40004040, URZ, UP1, !UPT ;  /* 0x400040400e217890 */ /* 0x000fe40008ffe4ff */
[----:B------:R-:W-:Y:S02]  /*1ada0*/  UIADD3 UR26, UP1, UPT, UR76, 0x2, URZ ;  /* 0x000000024c1a7890 */ /* 0x000fe4000ff3e0ff */
[----:B------:R-:W-:Y:S02]  /*1adb0*/  UIADD3 UR52, UP5, UPT, UR32, 0x202, URZ ;  /* 0x0000020220347890 */ /* 0x000fe4000ffbe0ff */
[----:B------:R-:W-:-:S02]  /*1adc0*/  UIADD3.X UR27, UPT, UPT, UR15, 0x40004040, URZ, UP1, !UPT ;  /* 0x400040400f1b7890 */ /* 0x000fc40008ffe4ff */
[----:B------:R-:W-:Y:S02]  /*1add0*/  UIADD3 UR62, UP2, UPT, UR26, 0x2, URZ ;  /* 0x000000021a3e7890 */ /* 0x000fe4000ff5e0ff */
[----:B------:R-:W-:Y:S02]  /*1ade0*/  UIADD3.X UR53, UPT, UPT, UR33, URZ, URZ, UP5, !UPT ;  /* 0x000000ff21357290 */ /* 0x000fe4000affe4ff */
[----:B------:R-:W-:Y:S02]  /*1adf0*/  UIADD3.X UR63, UPT, UPT, UR27, URZ, URZ, UP2, !UPT ;  /* 0x000000ff1b3f7290 */ /* 0x000fe400097fe4ff */
[----:B------:R-:W-:Y:S02]  /*1ae00*/  UIADD3 UR54, UP5, UPT, UR26, 0x202, URZ ;  /* 0x000002021a367890 */ /* 0x000fe4000ffbe0ff */
[----:B------:R-:W-:Y:S02]  /*1ae10*/  UIADD3 UR28, UP2, UPT, UR26, 0x4, URZ ;  /* 0x000000041a1c7890 */ /* 0x000fe4000ff5e0ff */
[----:B------:R-:W-:-:S02]  /*1ae20*/  UIADD3 UR56, UP4, UPT, UR32, 0x200, URZ ;  /* 0x0000020020387890 */ /* 0x000fc4000ff9e0ff */
[----:B------:R-:W-:Y:S02]  /*1ae30*/  UIADD3 UR60, UP1, UPT, UR32, 0x2, URZ ;  /* 0x00000002203c7890 */ /* 0x000fe4000ff3e0ff */
[----:B------:R-:W-:Y:S02]  /*1ae40*/  UIADD3 UR58, UP6, UPT, UR32, 0x4, URZ ;  /* 0x00000004203a7890 */ /* 0x000fe4000ffde0ff */
[----:B------:R-:W-:Y:S02]  /*1ae50*/  UIADD3.X UR55, UPT, UPT, UR27, URZ, URZ, UP5, !UPT ;  /* 0x000000ff1b377290 */ /* 0x000fe4000affe4ff */
[----:B------:R-:W-:Y:S02]  /*1ae60*/  UIADD3.X UR29, UPT, UPT, UR27, URZ, URZ, UP2, !UPT ;  /* 0x000000ff1b1d7290 */ /* 0x000fe400097fe4ff */
[----:B------:R-:W-:Y:S02]  /*1ae70*/  UIADD3 UR50, UP5, UPT, UR26, 0x204, URZ ;  /* 0x000002041a327890 */ /* 0x000fe4000ffbe0ff */
[----:B------:R-:W-:-:S02]  /*1ae80*/  UIADD3 UR42, UP2, UPT, UR26, 0x1fe, URZ ;  /* 0x000001fe1a2a7890 */ /* 0x000fc4000ff5e0ff */
[----:B------:R-:W-:Y:S02]  /*1ae90*/  UIADD3.X UR57, UPT, UPT, UR33, URZ, URZ, UP4, !UPT ;  /* 0x000000ff21397290 */ /* 0x000fe4000a7fe4ff */
[----:B------:R-:W-:Y:S02]  /*1aea0*/  UIADD3 UR44, UP3, UPT, UR32, 0x1fe, URZ ;  /* 0x000001fe202c7890 */ /* 0x000fe4000ff7e0ff */
[----:B------:R-:W-:Y:S02]  /*1aeb0*/  UIADD3.X UR61, UPT, UPT, UR33, URZ, URZ, UP1, !UPT ;  /* 0x000000ff213d7290 */ /* 0x000fe40008ffe4ff */
[----:B------:R-:W-:Y:S02]  /*1aec0*/  UIADD3 UR36, UP4, UPT, UR26, 0x200, URZ ;  /* 0x000002001a247890 */ /* 0x000fe4000ff9e0ff */
[----:B------:R-:W-:Y:S02]  /*1aed0*/  UIADD3 UR48, UP1, UPT, UR32, 0x204, URZ ;  /* 0x0000020420307890 */ /* 0x000fe4000ff3e0ff */
[----:B------:R-:W-:Y:S01]  /*1aee0*/  UIADD3.X UR59, UPT, UPT, UR33, URZ, URZ, UP6, !UPT ;  /* 0x000000ff213b7290 */ /* 0x000fe2000b7fe4ff */
[----:B------:R-:W-:Y:S01]  /*1aef0*/  UMOV UR16, UR9 ;  /* 0x0000000900107c82 */ /* 0x000fe20008000000 */
[----:B------:R-:W-:Y:S01]  /*1af00*/  UMOV UR17, URZ ;  /* 0x000000ff00117c82 */ /* 0x000fe20008000000 */
[----:B------:R-:W-:-:S02]  /*1af10*/  UIADD3 UR46, UP6, UPT, UR32, 0x3fe, URZ ;  /* 0x000003fe202e7890 */ /* 0x000fc4000ffde0ff */
[----:B------:R-:W-:Y:S02]  /*1af20*/  UIADD3.X UR51, UPT, UPT, UR27, URZ, URZ, UP5, !UPT ;  /* 0x000000ff1b337290 */ /* 0x000fe4000affe4ff */
[----:B------:R-:W-:Y:S02]  /*1af30*/  UIADD3.X UR43, UPT, UPT, UR27, URZ, URZ, UP2, !UPT ;  /* 0x000000ff1b2b7290 */ /* 0x000fe400097fe4ff */
[----:B------:R-:W-:Y:S01]  /*1af40*/  UIADD3 UR68, UP5, UPT, UR26, 0x3fe, URZ ;  /* 0x000003fe1a447890 */ /* 0x000fe2000ffbe0ff */
[----:B------:R-:W-:Y:S01]  /*1af50*/  UMOV UR74, 0x0 ;  /* 0x00000000004a7882 */ /* 0x000fe20000000000 */
[----:B------:R-:W-:Y:S01]  /*1af60*/  UMOV UR75, 0x4100910 ;  /* 0x04100910004b7882 */ /* 0x000fe20000000000 */
[----:B------:R-:W-:Y:S01]  /*1af70*/  UMOV UR70, UR16 ;  /* 0x0000001000467c82 */ /* 0x000fe20008000000 */
[----:B------:R-:W-:Y:S02]  /*1af80*/  UIADD3.X UR45, UPT, UPT, UR33, URZ, URZ, UP3, !UPT ;  /* 0x000000ff212d7290 */ /* 0x000fe40009ffe4ff */
[----:B------:R-:W-:Y:S01]  /*1af90*/  UIADD3 UR18, UP2, UPT, UR32, 0x402, URZ ;  /* 0x0000040220127890 */ /* 0x000fe2000ff5e0ff */
[----:B------:R-:W-:Y:S01]  /*1afa0*/  UMOV UR73, 0x40004040 ;  /* 0x4000404000497882 */ /* 0x000fe20000000000 */
[----:B------:R-:W-:Y:S01]  /*1afb0*/  UMOV UR77, 0x40004040 ;  /* 0x40004040004d7882 */ /* 0x000fe20000000000 */
[----:B------:R-:W-:Y:S01]  /*1afc0*/  UIADD3.X UR37, UPT, UPT, UR27, URZ, URZ, UP4, !UPT ;  /* 0x000000ff1b257290 */ /* 0x000fe2000a7fe4ff */
[----:B------:R1:W-:Y:S01]  /*1afd0*/  UTCHMMA gdesc[UR72], gdesc[UR76], tmem[UR8], tmem[UR74], idesc[UR75], UPT ;  /* 0x00ff4a4c480075ea */ /* 0x0003e2000b800008 */
[----:B------:R-:W-:-:S02]  /*1afe0*/  UIADD3 UR20, UP3, UPT, UR32, 0x400, URZ ;  /* 0x0000040020147890 */ /* 0x000fc4000ff7e0ff */
[----:B------:R-:W-:Y:S02]  /*1aff0*/  UIADD3 UR16, UP4, UPT, UR32, 0x404, URZ ;  /* 0x0000040420107890 */ /* 0x000fe4000ff9e0ff */
[----:B------:R-:W-:Y:S01]  /*1b000*/  UIADD3.X UR49, UPT, UPT, UR33, URZ, URZ, UP1, !UPT ;  /* 0x000000ff21317290 */ /* 0x000fe20008ffe4ff */
[----:B------:R-:W-:Y:S01]  /*1b010*/  UMOV UR66, 0x0 ;  /* 0x0000000000427882 */ /* 0x000fe20000000000 */
[----:B------:R-:W-:Y:S01]  /*1b020*/  UMOV UR67, 0x4100910 ;  /* 0x0410091000437882 */ /* 0x000fe20000000000 */
[----:B------:R-:W-:Y:S02]  /*1b030*/  UIADD3 UR14, UP1, UPT, UR32, 0x5fe, URZ ;  /* 0x000005fe200e7890 */ /* 0x000fe4000ff3e0ff */
[----:B------:R2:W-:Y:S01]  /*1b040*/  UTCHMMA gdesc[UR32], gdesc[UR26], tmem[UR8], tmem[UR66], idesc[UR67], UPT ;  /* 0x00ff421a200075ea */ /* 0x0005e2000b800008 */
[----:B------:R-:W-:Y:S01]  /*1b050*/  UIADD3.X UR47, UPT, UPT, UR33, URZ, URZ, UP6, !UPT ;  /* 0x000000ff212f7290 */ /* 0x000fe2000b7fe4ff */
[----:B------:R-:W-:Y:S01]  /*1b060*/  UMOV UR64, 0x0 ;  /* 0x0000000000407882 */ /* 0x000fe20000000000 */
[----:B------:R-:W-:Y:S01]  /*1b070*/  UMOV UR65, 0x4100910 ;  /* 0x0410091000417882 */ /* 0x000fe20000000000 */
[----:B-1----:R-:W-:Y:S01]  /*1b080*/  UIADD3 UR74, UP6, UPT, UR32, 0x600, URZ ;  /* 0x00000600204a7890 */ /* 0x002fe2000ffde0ff */
[----:B------:R1:W-:Y:S01]  /*1b090*/  UTCHMMA gdesc[UR60], gdesc[UR62], tmem[UR8], tmem[UR64], idesc[UR65], UPT ;  /* 0x00ff403e3c0075ea */ /* 0x0003e2000b800008 */
[----:B------:R-:W-:-:S02]  /*1b0a0*/  UIADD3.X UR69, UPT, UPT, UR27, URZ, URZ, UP5, !UPT ;  /* 0x000000ff1b457290 */ /* 0x000fc4000affe4ff */
[----:B------:R-:W-:Y:S02]  /*1b0b0*/  UIADD3 UR72, UP5, UPT, UR32, 0x602, URZ ;  /* 0x0000060220487890 */ /* 0x000fe4000ffbe0ff */
[----:B------:R-:W-:Y:S02]  /*1b0c0*/  UIADD3.X UR19, UPT, UPT, UR33, URZ, URZ, UP2, !UPT ;  /* 0x000000ff21137290 */ /* 0x000fe400097fe4ff */
[----:B------:R-:W-:Y:S02]  /*1b0d0*/  UIADD3.X UR21, UPT, UPT, UR33, URZ, URZ, UP3, !UPT ;  /* 0x000000ff21157290 */ /* 0x000fe40009ffe4ff */
[----:B--2---:R-:W-:Y:S02]  /*1b0e0*/  UIADD3 UR66, UP2, UPT, UR26, 0x400, URZ ;  /* 0x000004001a427890 */ /* 0x004fe4000ff5e0ff */
[----:B------:R-:W-:Y:S01]  /*1b0f0*/  UIADD3.X UR17, UPT, UPT, UR33, URZ, URZ, UP4, !UPT ;  /* 0x000000ff21117290 */ /* 0x000fe2000a7fe4ff */
[----:B------:R-:W-:Y:S01]  /*1b100*/  UMOV UR24, 0x0 ;  /* 0x0000000000187882 */ /* 0x000fe20000000000 */
[----:B------:R-:W-:Y:S01]  /*1b110*/  UMOV UR25, 0x4100910 ;  /* 0x0410091000197882 */ /* 0x000fe20000000000 */
[----:B------:R-:W-:Y:S01]  /*1b120*/  UIADD3 UR76, UP3, UPT, UR32, 0x604, URZ ;  /* 0x00000604204c7890 */ /* 0x000fe2000ff7e0ff */
[----:B------:R2:W-:Y:S01]  /*1b130*/  UTCHMMA gdesc[UR58], gdesc[UR28], tmem[UR8], tmem[UR24], idesc[UR25], UPT ;  /* 0x00ff181c3a0075ea */ /* 0x0005e2000b800008 */
[----:B-1----:R-:W-:-:S02]  /*1b140*/  UIADD3 UR60, UP4, UPT, UR26, 0x402, URZ ;  /* 0x000004021a3c7890 */ /* 0x002fc4000ff9e0ff */
[----:B------:R-:W-:Y:S02]  /*1b150*/  UIADD3.X UR15, UPT, UPT, UR33, URZ, URZ, UP1, !UPT ;  /* 0x000000ff210f7290 */ /* 0x000fe40008ffe4ff */
[----:B------:R-:W-:Y:S02]  /*1b160*/  UIADD3 UR32, UP1, UPT, UR26, 0x404, URZ ;  /* 0x000004041a207890 */ /* 0x000fe4000ff3e0ff */
[----:B------:R-:W-:Y:S02]  /*1b170*/  UIADD3.X UR75, UPT, UPT, UR33, URZ, URZ, UP6, !UPT ;  /* 0x000000ff214b7290 */ /* 0x000fe4000b7fe4ff */
[----:B------:R-:W-:Y:S02]  /*1b180*/  UIADD3 UR62, UP6, UPT, UR26, 0x5fe, URZ ;  /* 0x000005fe1a3e7890 */ /* 0x000fe4000ffde0ff */
[----:B------:R-:W-:Y:S02]  /*1b190*/  UIADD3.X UR73, UPT, UPT, UR33, URZ, URZ, UP5, !UPT ;  /* 0x000000ff21497290 */ /* 0x000fe4000affe4ff */
[----:B--2---:R-:W-:-:S02]  /*1b1a0*/  UIADD3 UR24, UP5, UPT, UR26, 0x600, URZ ;  /* 0x000006001a187890 */ /* 0x004fc4000ffbe0ff */
[----:B------:R-:W-:Y:S02]  /*1b1b0*/  UIADD3.X UR67, UPT, UPT, UR27, URZ, URZ, UP2, !UPT ;  /* 0x000000ff1b437290 */ /* 0x000fe400097fe4ff */
[----:B------:R-:W-:Y:S02]  /*1b1c0*/  UIADD3.X UR77, UPT, UPT, UR33, URZ, URZ, UP3, !UPT ;  /* 0x000000ff214d7290 */ /* 0x000fe40009ffe4ff */
[----:B------:R-:W-:Y:S02]  /*1b1d0*/  UIADD3 UR28, UP2, UPT, UR26, 0x602, URZ ;  /* 0x000006021a1c7890 */ /* 0x000fe4000ff5e0ff */
[----:B------:R-:W-:Y:S01]  /*1b1e0*/  UIADD3.X UR61, UPT, UPT, UR27, URZ, URZ, UP4, !UPT ;  /* 0x000000ff1b3d7290 */ /* 0x000fe2000a7fe4ff */
[----:B------:R-:W-:Y:S01]  /*1b1f0*/  UMOV UR40, 0x0 ;  /* 0x0000000000287882 */ /* 0x000fe20000000000 */
[----:B------:R-:W-:Y:S01]  /*1b200*/  UMOV UR41, 0x4100910 ;  /* 0x0410091000297882 */ /* 0x000fe20000000000 */
[----:B------:R-:W-:Y:S01]  /*1b210*/  UIADD3 UR26, UP3, UPT, UR26, 0x604, URZ ;  /* 0x000006041a1a7890 */ /* 0x000fe2000ff7e0ff */
[----:B------:R1:W-:Y:S01]  /*1b220*/  UTCHMMA gdesc[UR44], gdesc[UR42], tmem[UR8], tmem[UR40], idesc[UR41], UPT ;  /* 0x00ff282a2c0075ea */ /* 0x0003e2000b800008 */
[----:B------:R-:W-:Y:S01]  /*1b230*/  UIADD3.X UR33, UPT, UPT, UR27, URZ, URZ, UP1, !UPT ;  /* 0x000000ff1b217290 */ /* 0x000fe20008ffe4ff */
[----:B------:R2:W-:Y:S01]  /*1b240*/  UTCHMMA gdesc[UR56], gdesc[UR36], tmem[UR8], tmem[UR64], idesc[UR65], UPT ;  /* 0x00ff4024380075ea */ /* 0x0005e2000b800008 */
[----:B------:R-:W-:-:S02]  /*1b250*/  UIADD3.X UR63, UPT, UPT, UR27, URZ, URZ, UP6, !UPT ;  /* 0x000000ff1b3f7290 */ /* 0x000fc4000b7fe4ff */
[----:B------:R-:W-:Y:S01]  /*1b260*/  UIADD3.X UR25, UPT, UPT, UR27, URZ, URZ, UP5, !UPT ;  /* 0x000000ff1b197290 */ /* 0x000fe2000affe4ff */
[----:B------:R-:W-:Y:S01]  /*1b270*/  UMOV UR58, 0x0 ;  /* 0x00000000003a7882 */ /* 0x000fe20000000000 */
[----:B------:R-:W-:Y:S01]  /*1b280*/  UMOV UR59, 0x4100910 ;  /* 0x04100910003b7882 */ /* 0x000fe20000000000 */
[----:B------:R-:W-:Y:S01]  /*1b290*/  UIADD3.X UR29, UPT, UPT, UR27, URZ, URZ, UP2, !UPT ;  /* 0x000000ff1b1d7290 */ /* 0x000fe200097fe4ff */
[----:B------:R2:W-:Y:S01]  /*1b2a0*/  UTCHMMA gdesc[UR52], gdesc[UR54], tmem[UR8], tmem[UR58], idesc[UR59], UPT ;  /* 0x00ff3a36340075ea */ /* 0x0005e2000b800008 */
[----:B------:R-:W-:Y:S01]  /*1b2b0*/  UIADD3.X UR27, UPT, UPT, UR27, URZ, URZ, UP3, !UPT ;  /* 0x000000ff1b1b7290 */ /* 0x000fe20009ffe4ff */
[----:B------:R2:W-:Y:S01]  /*1b2c0*/  UTCHMMA gdesc[UR48], gdesc[UR50], tmem[UR8], tmem[UR64], idesc[UR65], UPT ;  /* 0x00ff4032300075ea */ /* 0x0005e2000b800008 */
[----:B-1----:R-:W-:Y:S01]  /*1b2d0*/  UMOV UR44, 0x0 ;  /* 0x00000000002c7882 */ /* 0x002fe20000000000 */
[----:B------:R-:W-:Y:S01]  /*1b2e0*/  UMOV UR45, 0x4100910 ;  /* 0x04100910002d7882 */ /* 0x000fe20000000000 */
[----:B------:R-:W-:Y:S01]  /*1b2f0*/  UMOV UR42, 0x0 ;  /* 0x00000000002a7882 */ /* 0x000fe20000000000 */
[----:B------:R-:W-:Y:S01]  /*1b300*/  UMOV UR43, 0x4100910 ;  /* 0x04100910002b7882 */ /* 0x000fe20000000000 */
[----:B------:R2:W-:Y:S01]  /*1b310*/  UTCHMMA gdesc[UR46], gdesc[UR68], tmem[UR8], tmem[UR44], idesc[UR45], UPT ;  /* 0x00ff2c442e0075ea */ /* 0x0005e2000b800008 */
        /* <DEDUP_REMOVED lines=12> */
[----:B------:R2:W-:Y:S01]  /*1b3e0*/  UTCHMMA gdesc[UR76], gdesc[UR26], tmem[UR8], tmem[UR40], idesc[UR41], UPT ;  /* 0x00ff281a4c0075ea */ /* 0x0005e2000b800008 */
[----:B------:R2:W-:Y:S01]  /*1b3f0*/  UTCBAR [UR70], URZ ;  /* 0x000000ff460073e9 */ /* 0x0005e200080000ff */
[----:B------:R-:W-:Y:S01]  /*1b400*/  NOP ;  /* 0x0000000000007918 */ /* 0x000fe20000000000 */
.L_x_8:
[----:B------:R-:W1:Y:S01]  /*1b410*/  LDC R238, c[0x0][0x3a0] ;  /* 0x0000e800ffee7b82 */ /* 0x000e620000000800 */
[----:B--2---:R-:W-:Y:S01]  /*1b420*/  UMOV UR14, UR5 ;  /* 0x00000005000e7c82 */ /* 0x004fe20008000000 */
[----:B------:R-:W2:Y:S01]  /*1b430*/  SYNCS.PHASECHK.TRANS64.TRYWAIT P4, [UR11], R126 ;  /* 0x0000007eff0075a7 */ /* 0x000ea2000808110b */
[----:B-1----:R-:W-:-:S05]  /*1b440*/  VIADD R238, R238, 0x7f ;  /* 0x0000007feeee7836 */ /* 0x002fca0000000000 */
[----:B------:R-:W-:-:S04]  /*1b450*/  SHF.R.S32.HI R127, RZ, 0x1f, R238 ;  /* 0x0000001fff7f7819 */ /* 0x000fc800000114ee */
[----:B------:R-:W-:-:S04]  /*1b460*/  LEA.HI R127, R127, R238, RZ, 0x7 ;  /* 0x000000ee7f7f7211 */ /* 0x000fc800078f38ff */
[----:B------:R-:W-:-:S05]  /*1b470*/  SHF.R.S32.HI R127, RZ, 0x7, R127 ;  /* 0x00000007ff7f7819 */ /* 0x000fca000001147f */
[----:B------:R-:W-:-:S05]  /*1b480*/  VIADD R127, R127, 0xfffffffa ;  /* 0xfffffffa7f7f7836 */ /* 0x000fca0000000000 */
[----:B------:R-:W-:Y:S01]  /*1b490*/  ISETP.LE.AND P3, PT, R127, UR6, PT ;  /* 0x000000067f007c0c */ /* 0x000fe2000bf63270 */
[----:B--2---:R-:W-:-:S12]  /*1b4a0*/  @!P4 BRA `(.L_x_9) ;  /* 0x000000500048c947 */ /* 0x004fd80003800000 */
.L_x_16:
[----:B------:R-:W1:Y:S01]  /*1b4b0*/  S2R R238, SR_TID.X ;  /* 0x0000000000ee7919 */ /* 0x000e620000002100 */
[----:B------:R-:W-:Y:S01]  /*1b4c0*/  BAR.SYNC.DEFER_BLOCKING 0x0 ;  /* 0x0000000000007b1d */ /* 0x000fe20000010000 */
[----:B------:R-:W-:Y:S01]  /*1b4d0*/  ISETP.GE.AND P4, PT, R2, UR10, PT ;  /* 0x0000000a02007c0c */ /* 0x000fe2000bf86270 */
[----:B------:R-:W-:-:S03]  /*1b4e0*/  UIADD3 UR13, UPT, UPT, UR13, 0x1, URZ ;  /* 0x000000010d0d7890 */ /* 0x000fc6000fffe0ff */
[----:B------:R-:W-:Y:S01]  /*1b4f0*/  SEL R126, RZ, 0x4, P4 ;  /* 0x00000004ff7e7807 */ /* 0x000fe20002000000 */
[----:B------:R-:W-:-:S03]  /*1b500*/  UISETP.GT.AND UP1, UPT, UR13, 0x5, UPT ;  /* 0x000000050d00788c */ /* 0x000fc6000bf24270 */
[----:B------:R-:W-:Y:S01]  /*1b510*/  SEL R126, R126, RZ, !P3 ;  /* 0x000000ff7e7e7207 */ /* 0x000fe20005800000 */
[----:B------:R-:W-:-:S03]  /*1b520*/  USEL UR13, UR13, URZ, !UP1 ;  /* 0x000000ff0d0d7287 */ /* 0x000fc6000c800000 */
[----:B------:R-:W-:Y:S01]  /*1b530*/  ISETP.NE.U32.AND P4, PT, R126, RZ, PT ;  /* 0x000000ff7e00720c */ /* 0x000fe20003f85070 */
[----:B------:R-:W-:Y:S01]  /*1b540*/  ULEA UR5, UR13, UR7, 0xf ;  /* 0x000000070d057291 */ /* 0x000fe2000f8e78ff */
[----:B------:R-:W-:-:S05]  /*1b550*/  IADD3 R126, P5, PT, R7, R32, RZ ;  /* 0x00000020077e7210 */ /* 0x000fca0007fbe0ff */
[----:B------:R-:W-:Y:S01]  /*1b560*/  IMAD.X R127, R6, 0x1, R31, P5 ;  /* 0x00000001067f7824 */ /* 0x000fe200028e061f */
[----:B-1----:R-:W-:Y:S01]  /*1b570*/  SHF.R.U32.HI R2, RZ, 0x6, R238 ;  /* 0x00000006ff027819 */ /* 0x002fe200000116ee */
[----:B-----5:R-:W-:-:S03]  /*1b580*/  VIADD R238, R4, UR5 ;  /* 0x0000000504ee7c36 */ /* 0x020fc60008000000 */
[----:B------:R-:W-:Y:S02]  /*1b590*/  SGXT.U32 R2, R2, 0x1 ;  /* 0x000000010202781a */ /* 0x000fe40000000000 */
[----:B------:R-:W-:Y:S01]  /*1b5a0*/  @!PT LDS RZ, [RZ] ;  /* 0x00000000fffff984 */ /* 0x000fe20000000800 */
[----:B------:R-:W-:Y:S01]  /*1b5b0*/  @!PT LDS RZ, [RZ] ;  /* 0x00000000fffff984 */ /* 0x000fe20000000800 */
[----:B------:R-:W-:Y:S01]  /*1b5c0*/  @!PT LDS RZ, [RZ] ;  /* 0x00000000fffff984 */ /* 0x000fe20000000800 */
[----:B------:R1:W-:Y:S02]  /*1b5d0*/  LDGSTS.E [R238], desc[UR22][R126.64], P4 ;  /* 0x000000007eee7fae */ /* 0x0003e4000a1a1016 */
[----:B------:R-:W-:-:S04]  /*1b5e0*/  LOP3.LUT R2, R2, 0x2, RZ, 0xfc, !PT ;  /* 0x0000000202027812 */ /* 0x000fc800078efcff */
[----:B------:R-:W-:Y:S02]  /*1b5f0*/  ISETP.GE.AND P4, PT, R2, UR10, PT ;  /* 0x0000000a02007c0c */ /* 0x000fe4000bf86270 */
[----:B------:R-:W2:Y:S02]  /*1b600*/  S2R R2, SR_TID.X ;  /* 0x0000000000027919 */ /* 0x000ea40000002100 */
[----:B-1----:R-:W-:-:S04]  /*1b610*/  SEL R126, RZ, 0x4, P4 ;  /* 0x00000004ff7e7807 */ /* 0x002fc80002000000 */
[----:B------:R-:W-:-:S04]  /*1b620*/  SEL R126, R126, RZ, !P3 ;  /* 0x000000ff7e7e7207 */ /* 0x000fc80005800000 */
[----:B------:R-:W-:Y:S02]  /*1b630*/  ISETP.NE.U32.AND P4, PT, R126, RZ, PT ;  /* 0x000000ff7e00720c */ /* 0x000fe40003f85070 */
[----:B------:R-:W-:-:S05]  /*1b640*/  IADD3 R126, P5, PT, R7, R30, RZ ;  /* 0x0000001e077e7210 */ /* 0x000fca0007fbe0ff */
[----:B------:R-:W-:-:S06]  /*1b650*/  IMAD.X R127, R6, 0x1, R29, P5 ;  /* 0x00000001067f7824 */ /* 0x000fcc00028e061d */
[----:B------:R1:W-:Y:S01]  /*1b660*/  LDGSTS.E [R238+0x8], desc[UR22][R126.64], P4 ;  /* 0x000080007eee7fae */ /* 0x0003e2000a1a1016 */
[----:B--2---:R-:W-:-:S04]  /*1b670*/  SHF.R.U32.HI R2, RZ, 0x6, R2 ;  /* 0x00000006ff027819 */ /* 0x004fc80000011602 */
[----:B------:R-:W-:-:S04]  /*1b680*/  SGXT.U32 R2, R2, 0x1 ;  /* 0x000000010202781a */ /* 0x000fc80000000000 */
        /* <DEDUP_REMOVED lines=64> */
[----:B--2---:R-:W-:Y:S02]  /*1ba90*/  SHF.R.U32.HI R2, RZ, 0x6, R2 ;  /* 0x00000006ff027819 */ /* 0x004fe40000011602 */
[----:B-1----:R-:W-:Y:S02]  /*1baa0*/  LOP3.LUT R238, R4, 0x10, RZ, 0x3c, !PT ;  /* 0x0000001004ee7812 */ /* 0x002fe400078e3cff */
[----:B------:R-:W-:-:S03]  /*1bab0*/  SGXT.U32 R2, R2, 0x1 ;  /* 0x000000010202781a */ /* 0x000fc60000000000 */
[----:B------:R-:W-:Y:S01]  /*1bac0*/  VIADD R238, R238, UR5 ;  /* 0x00000005eeee7c36 */ /* 0x000fe20008000000 */
[----:B------:R-:W-:-:S04]  /*1bad0*/  LOP3.LUT R2, R2, 0x4, RZ, 0xfc, !PT ;  /* 0x0000000402027812 */ /* 0x000fc800078efcff */
[----:B------:R-:W-:Y:S02]  /*1bae0*/  ISETP.GE.AND P4, PT, R2, UR10, PT ;  /* 0x0000000a02007c0c */ /* 0x000fe4000bf86270 */
[----:B------:R-:W1:Y:S02]  /*1baf0*/  S2R R2, SR_TID.X ;  /* 0x0000000000027919 */ /* 0x000e640000002100 */
[----:B------:R-:W-:-:S04]  /*1bb00*/  SEL R126, RZ, 0x4, P4 ;  /* 0x00000004ff7e7807 */ /* 0x000fc80002000000 */
[----:B------:R-:W-:-:S04]  /*1bb10*/  SEL R126, R126, RZ, !P3 ;  /* 0x000000ff7e7e7207 */ /* 0x000fc80005800000 */
[----:B------:R-:W-:Y:S02]  /*1bb20*/  ISETP.NE.U32.AND P4, PT, R126, RZ, PT ;  /* 0x000000ff7e00720c */ /* 0x000fe40003f85070 */
[----:B------:R-:W-:-:S05]  /*1bb30*/  IADD3 R126, P5, PT, R7, R28, RZ ;  /* 0x0000001c077e7210 */ /* 0x000fca0007fbe0ff */
[----:B------:R-:W-:-:S06]  /*1bb40*/  IMAD.X R127, R6, 0x1, R27, P5 ;  /* 0x00000001067f7824 */ /* 0x000fcc00028e061b */
[----:B------:R2:W-:Y:S01]  /*1bb50*/  LDGSTS.E [R238], desc[UR22][R126.64], P4 ;  /* 0x000000007eee7fae */ /* 0x0005e2000a1a1016 */
[----:B-1----:R-:W-:-:S04]  /*1bb60*/  SHF.R.U32.HI R2, RZ, 0x6, R2 ;  /* 0x00000006ff027819 */ /* 0x002fc80000011602 */
[----:B------:R-:W-:-:S04]  /*1bb70*/  SGXT.U32 R2, R2, 0x1 ;  /* 0x000000010202781a */ /* 0x000fc80000000000 */
[----:B------:R-:W-:-:S04]  /*1bb80*/  LOP3.LUT R2, R2, 0x6, RZ, 0xfc, !PT ;  /* 0x0000000602027812 */ /* 0x000fc800078efcff */
[----:B------:R-:W-:Y:S02]  /*1bb90*/  ISETP.GE.AND P4, PT, R2, UR10, PT ;  /* 0x0000000a02007c0c */ /* 0x000fe4000bf86270 */
[----:B------:R-:W1:Y:S02]  /*1bba0*/  S2R R2, SR_TID.X ;  /* 0x0000000000027919 */ /* 0x000e640000002100 */
[----:B--2---:R-:W-:-:S04]  /*1bbb0*/  SEL R126, RZ, 0x4, P4 ;  /* 0x00000004ff7e7807 */ /* 0x004fc80002000000 */
[----:B------:R-:W-:-:S04]  /*1bbc0*/  SEL R126, R126, RZ, !P3 ;  /* 0x000000ff7e7e7207 */ /* 0x000fc80005800000 */
[----:B------:R-:W-:Y:S02]  /*1bbd0*/  ISETP.NE.U32.AND P4, PT, R126, RZ, PT ;  /* 0x000000ff7e00720c */ /* 0x000fe40003f85070 */
[----:B------:R-:W-:-:S05]  /*1bbe0*/  IADD3 R126, P5, PT, R7, R26, RZ ;  /* 0x0000001a077e7210 */ /* 0x000fca0007fbe0ff */
[----:B------:R-:W-:-:S06]  /*1bbf0*/  IMAD.X R127, R6, 0x1, R25, P5 ;  /* 0x00000001067f7824 */ /* 0x000fcc00028e0619 */
[----:B------:R2:W-:Y:S01]  /*1bc00*/  LDGSTS.E [R238+0x8], desc[UR22][R126.64], P4 ;  /* 0x000080007eee7fae */ /* 0x0005e2000a1a1016 */
        /* <DEDUP_REMOVED lines=66> */
[----:B-1----:R-:W-:Y:S02]  /*1c030*/  SHF.R.U32.HI R2, RZ, 0x6, R2 ;  /* 0x00000006ff027819 */ /* 0x002fe40000011602 */
[----:B--2---:R-:W-:Y:S02]  /*1c040*/  LOP3.LUT R238, R4, 0x20, RZ, 0x3c, !PT ;  /* 0x0000002004ee7812 */ /* 0x004fe400078e3cff */
        /* <DEDUP_REMOVED lines=537> */
[----:B------:R2:W-:Y:S04]  /*1e1e0*/  LDGSTS.E [R238+0x6008], desc[UR22][R126.64], P4 ;  /* 0x060080007eee7fae */ /* 0x0005e8000a1a1016 */
[----:B------:R-:W0:Y:S01]  /*1e1f0*/  LDGDEPBAR ;  /* 0x00000000000079af */ /* 0x000e220000000000 */
[----:B-1----:R-:W-:-:S04]  /*1e200*/  LOP3.LUT R2, R2, 0x7f, RZ, 0xc0, !PT ;  /* 0x0000007f02027812 */ /* 0x002fc800078ec0ff */
[----:B------:R-:W-:Y:S01]  /*1e210*/  ISETP.GE.AND P4, PT, R2, UR10, PT ;  /* 0x0000000a02007c0c */ /* 0x000fe2000bf86270 */
[----:B--2---:R-:W-:Y:S01]  /*1e220*/  VIADD R238, R3, UR5 ;  /* 0x0000000503ee7c36 */ /* 0x004fe20008000000 */
[----:B------:R-:W2:Y:S02]  /*1e230*/  LDL R2, [R1+0x4] ;  /* 0x0000040001027983 */ /* 0x000ea40000100800 */
[----:B------:R-:W-:-:S04]  /*1e240*/  SEL R126, RZ, 0x4, P4 ;  /* 0x00000004ff7e7807 */ /* 0x000fc80002000000 */
[----:B------:R-:W-:-:S04]  /*1e250*/  SEL R126, R126, RZ, !P3 ;  /* 0x000000ff7e7e7207 */ /* 0x000fc80005800000 */
[----:B------:R-:W-:Y:S02]  /*1e260*/  ISETP.NE.U32.AND P3, PT, R126, RZ, PT ;  /* 0x000000ff7e00720c */ /* 0x000fe40003f65070 */
[----:B------:R-:W-:-:S05]  /*1e270*/  IADD3 R126, P4, PT, R124, R140, RZ ;  /* 0x0000008c7c7e7210 */ /* 0x000fca0007f9e0ff */
[----:B------:R-:W-:-:S06]  /*1e280*/  IMAD.X R127, R8, 0x1, R141, P4 ;  /* 0x00000001087f7824 */ /* 0x000fcc00020e068d */
[----:B------:R1:W-:Y:S02]  /*1e290*/  LDGSTS.E [R238+0x30000], desc[UR22][R126.64], P3 ;  /* 0x300000007eee7fae */ /* 0x0003e400099a1016 */
[----:B-1----:R-:W-:-:S05]  /*1e2a0*/  IADD3 R126, P4, PT, R124, R156, RZ ;  /* 0x0000009c7c7e7210 */ /* 0x002fca0007f9e0ff */
[----:B------:R-:W-:-:S05]  /*1e2b0*/  IMAD.X R127, R8, 0x1, R157, P4 ;  /* 0x00000001087f7824 */ /* 0x000fca00020e069d */
        /* <DEDUP_REMOVED lines=15> */
[----:B------:R1:W-:Y:S04]  /*1e3b0*/  LDGSTS.E [R238+0x31800], desc[UR22][R126.64], P3 ;  /* 0x318000007eee7fae */ /* 0x0003e800099a1016 */
[----:B------:R-:W1:Y:S02]  /*1e3c0*/  LDL R127, [R1] ;  /* 0x00000000017f7983 */ /* 0x000e640000100800 */
[----:B-1----:R-:W-:-:S05]  /*1e3d0*/  IADD3 R126, P4, PT, R124, R127, RZ ;  /* 0x0000007f7c7e7210 */ /* 0x002fca0007f9e0ff */
[----:B--2---:R-:W-:Y:S01]  /*1e3e0*/  IMAD.X R127, R8, 0x1, R2, P4 ;  /* 0x00000001087f7824 */ /* 0x004fe200020e0602 */
[----:B------:R-:W-:-:S04]  /*1e3f0*/  LOP3.LUT R2, R3, 0x10, RZ, 0x3c, !PT ;  /* 0x0000001003027812 */ /* 0x000fc800078e3cff */
[----:B------:R1:W-:Y:S02]  /*1e400*/  LDGSTS.E [R238+0x31c00], desc[UR22][R126.64], P3 ;  /* 0x31c000007eee7fae */ /* 0x0003e400099a1016 */
[----:B-1----:R-:W-:Y:S01]  /*1e410*/  IADD3 R126, P4, PT, R124, R142, RZ ;  /* 0x0000008e7c7e7210 */ /* 0x002fe20007f9e0ff */
[----:B------:R-:W-:Y:S02]  /*1e420*/  VIADD R238, R2, UR5 ;  /* 0x0000000502ee7c36 */ /* 0x000fe40008000000 */
[----:B------:R-:W2:Y:S02]  /*1e430*/  LDL R2, [R1+0xc] ;  /* 0x00000c0001027983 */ /* 0x000ea40000100800 */
        /* <DEDUP_REMOVED lines=20> */
[----:B------:R-:W1:Y:S02]  /*1e580*/  LDL R127, [R1+0x8] ;  /* 0x00000800017f7983 */ /* 0x000e640000100800 */
        /* <DEDUP_REMOVED lines=168> */
[----:B-1----:R-:W-:Y:S02]  /*1f010*/  IADD3 R126, P4, PT, R124, R127, RZ ;  /* 0x0000007f7c7e7210 */ /* 0x002fe40007f9e0ff */
[----:B------:R-:W3:Y:S03]  /*1f020*/  LDL R127, [R1+0x3c] ;  /* 0x00003c00017f7983 */ /* 0x000ee60000100800 */
[----:B---3--:R-:W-:-:S05]  /*1f030*/  IMAD.X R127, R8, 0x1, R127, P4 ;  /* 0x00000001087f7824 */ /* 0x008fca00020e067f */
[----:B------:R1:W-:Y:S01]  /*1f040*/  LDGSTS.E [R238+0x31f80], desc[UR22][R126.64], P3 ;  /* 0x31f800007eee7fae */ /* 0x0003e200099a1016 */
[----:B--2---:R-:W-:-:S03]  /*1f050*/  IADD3 R124, P4, PT, R124, R2, RZ ;  /* 0x000000027c7c7210 */ /* 0x004fc60007f9e0ff */
[----:B------:R-:W2:Y:S04]  /*1f060*/  LDL R126, [R1+0x40] ;  /* 0x00004000017e7983 */ /* 0x000ea80000100800 */
[----:B------:R-:W3:Y:S04]  /*1f070*/  LDL R238, [R1+0x74] ;  /* 0x0000740001ee7983 */ /* 0x000ee80000100800 */
[----:B------:R-:W4:Y:S01]  /*1f080*/  LDL R127, [R1+0x70] ;  /* 0x00007000017f7983 */ /* 0x000f220000100800 */
[----:B------:R-:W1:Y:S01]  /*1f090*/  S2R R2, SR_TID.X ;  /* 0x0000000000027919 */ /* 0x000e620000002100 */
[----:B------:R-:W-:-:S02]  /*1f0a0*/  UIADD3 UR6, UPT, UPT, UR6, 0x1, URZ ;  /* 0x0000000106067890 */ /* 0x000fc4000fffe0ff */
[----:B------:R-:W-:Y:S01]  /*1f0b0*/  UIADD3 UR12, UPT, UPT, UR12, 0x1, URZ ;  /* 0x000000010c0c7890 */ /* 0x000fe2000fffe0ff */
[----:B------:R-:W0:Y:S03]  /*1f0c0*/  LDGDEPBAR ;  /* 0x00000000000079af */ /* 0x000e260000000000 */
[----:B------:R-:W-:-:S04]  /*1f0d0*/  UISETP.GT.AND UP1, UPT, UR12, 0x1, UPT ;  /* 0x000000010c00788c */ /* 0x000fc8000bf24270 */
[----:B------:R-:W-:Y:S02]  /*1f0e0*/  USEL UR5, URZ, 0x1, !UP1 ;  /* 0x00000001ff057887 */ /* 0x000fe4000c800000 */
[----:B------:R-:W-:Y:S02]  /*1f0f0*/  UIADD3 UR10, UPT, UPT, UR10, -0x80, URZ ;  /* 0xffffff800a0a7890 */ /* 0x000fe4000fffe0ff */
[----:B------:R-:W-:Y:S02]  /*1f100*/  USEL UR12, UR12, URZ, !UP1 ;  /* 0x000000ff0c0c7287 */ /* 0x000fe4000c800000 */
[----:B------:R-:W-:Y:S01]  /*1f110*/  ULOP3.LUT UR5, UR14, UR5, URZ, 0x3c, !UPT ;  /* 0x000000050e057292 */ /* 0x000fe2000f8e3cff */
[----:B------:R-:W-:Y:S01]  /*1f120*/  UMOV UR11, UR9 ;  /* 0x00000009000b7c82 */ /* 0x000fe20008000000 */
[----:B------:R-:W-:Y:S01]  /*1f130*/  IMAD.X R8, R8, 0x1, R5, P4 ;  /* 0x0000000108087824 */ /* 0x000fe200020e0605 */
[----:B-1----:R-:W-:-:S04]  /*1f140*/  SHF.R.U32.HI R2, RZ, 0x6, R2 ;  /* 0x00000006ff027819 */ /* 0x002fc80000011602 */
[----:B------:R-:W-:Y:S02]  /*1f150*/  SGXT.U32 R2, R2, 0x1 ;  /* 0x000000010202781a */ /* 0x000fe40000000000 */
[----:B--2---:R-:W-:Y:S01]  /*1f160*/  ISETP.NE.U32.AND P3, PT, R126, UR6, PT ;  /* 0x000000067e007c0c */ /* 0x004fe2000bf65070 */
[----:B------:R-:W-:Y:S01]  /*1f170*/  IMAD.U32 R126, RZ, RZ, UR14 ;  /* 0x0000000eff7e7e24 */ /* 0x000fe2000f8e00ff */
[----:B---3--:R-:W-:-:S05]  /*1f180*/  IADD3 R7, P5, PT, R7, R238, RZ ;  /* 0x000000ee07077210 */ /* 0x008fca0007fbe0ff */
[----:B----4-:R-:W-:-:S06]  /*1f190*/  IMAD.X R6, R6, 0x1, R127, P5 ;  /* 0x0000000106067824 */ /* 0x010fcc00028e067f */
[----:B------:R-:W-:Y:S05]  /*1f1a0*/  @P3 BRA `(.L_x_10) ;  /* 0xffffffb800b03947 */ /* 0x000fea000383ffff */
.L_x_7:
[----:B------:R-:W-:Y:S05]  /*1f1b0*/  @!P2 BRA `(.L_x_11) ;  /* 0x000000000010a947 */ /* 0x000fea0003800000 */
[----:B------:R-:W-:-:S06]  /*1f1c0*/  USHF.L.U32 UR14, UR14, 0x1f, URZ ;  /* 0x0000001f0e0e7899 */ /* 0x000fcc00080006ff */
[----:B-1---5:R-:W-:-:S04]  /*1f1d0*/  IMAD.U32 R3, RZ, RZ, UR14 ;  /* 0x0000000eff037e24 */ /* 0x022fc8000f8e00ff */
[----:B------:R-:W1:Y:S02]  /*1f1e0*/  SYNCS.PHASECHK.TRANS64.TRYWAIT P1, [UR9], R3 ;  /* 0x00000003ff0075a7 */ /* 0x000e640008021109 */
[----:B-1----:R-:W-:Y:S05]  /*1f1f0*/  @!P1 BRA `(.L_x_12) ;  /* 0x0000001400009947 */ /* 0x002fea0003800000 */
.L_x_11:
[----:B-1----:R-:W1:Y:S01]  /*1f200*/  S2R R37, SR_TID.X ;  /* 0x0000000000257919 */ /* 0x002e620000002100 */
[----:B------:R-:W-:-:S04]  /*1f210*/  DEPBAR.LE SB0, 0x0 ;  /* 0x000080000000791a */ /* 0x000fc80000000000 */
[----:B------:R-:W-:Y:S06]  /*1f220*/  BAR.SYNC.DEFER_BLOCKING 0x0 ;  /* 0x0000000000007b1d */ /* 0x000fec0000010000 */
[----:B------:R-:W2:Y:S01]  /*1f230*/  LDCU.128 UR12, c[0x0][0x390] ;  /* 0x00007200ff0c77ac */ /* 0x000ea20008000c00 */
[----:B------:R-:W3:Y:S01]  /*1f240*/  LDCU UR4, c[0x0][0x3b4] ;  /* 0x00007680ff0477ac */ /* 0x000ee20008000800 */
[----:B------:R-:W4:Y:S01]  /*1f250*/  LDCU UR5, c[0x0][0x3b8] ;  /* 0x00007700ff0577ac */ /* 0x000f220008000800 */
[----:B------:R-:W1:Y:S02]  /*1f260*/  @!P0 SYNCS.CCTL.IV [UR7+0x60000] ;  /* 0x06000000ff0089b1 */ /* 0x000e640008000007 */
[----:B-1----:R-:W-:Y:S01]  /*1f270*/  BAR.SYNC.DEFER_BLOCKING 0x0 ;  /* 0x0000000000007b1d */ /* 0x002fe20000010000 */
[C---:B-----5:R-:W-:Y:S01]  /*1f280*/  IMAD.SHL.U32 R3, R37.reuse, 0x10, RZ ;  /* 0x0000001025037824 */ /* 0x060fe200078e00ff */
[C---:B------:R-:W-:Y:S01]  /*1f290*/  LOP3.LUT R38, R37.reuse, 0x60, RZ, 0xc0, !PT ;  /* 0x0000006025267812 */ /* 0x040fe200078ec0ff */
[C---:B------:R-:W-:Y:S01]  /*1f2a0*/  IMAD.SHL.U32 R36, R37.reuse, 0x80, RZ ;  /* 0x0000008025247824 */ /* 0x040fe200078e00ff */
[----:B------:R-:W-:-:S02]  /*1f2b0*/  LOP3.LUT R37, R37, 0x7f, RZ, 0xc0, !PT ;  /* 0x0000007f25257812 */ /* 0x000fc400078ec0ff */
[----:B------:R-:W-:Y:S01]  /*1f2c0*/  LOP3.LUT R3, R3, 0xf0, RZ, 0xc0, !PT ;  /* 0x000000f003037812 */ /* 0x000fe200078ec0ff */
[----:B------:R-:W-:Y:S01]  /*1f2d0*/  LDTM.16dp32bit_t0_t15.x32 R4, tmem[UR71] ;  /* 0x00000047000479ee */ /* 0x000fe20008a80000 */
[----:B------:R-:W1:Y:S01]  /*1f2e0*/  LDTM.16dp32bit_t16_t31.x32 R4, tmem[UR71+0x20] ;  /* 0x00002047000479ee */ /* 0x000e620008aa0000 */
[----:B------:R-:W-:Y:S02]  /*1f2f0*/  LOP3.LUT R36, R36, 0x800, RZ, 0xc0, !PT ;  /* 0x0000080024247812 */ /* 0x000fe400078ec0ff */
[----:B------:R-:W-:Y:S02]  /*1f300*/  LEA R37, R37, UR7, 0x4 ;  /* 0x0000000725257c11 */ /* 0x000fe4000f8e20ff */
[----:B------:R-:W-:-:S05]  /*1f310*/  IADD3 R3, PT, PT, R3, UR7, R36 ;  /* 0x0000000703037c10 */ /* 0x000fca000fffe024 */
[----:B------:R-:W-:Y:S02]  /*1f320*/  IMAD R36, R38, 0x8, R3 ;  /* 0x0000000826247824 */ /* 0x000fe400078e0203 */
[----:B------:R-:W2:Y:S01]  /*1f330*/  LDL.LU R3, [R1+0x33c] ;  /* 0x00033c0001037983 */ /* 0x000ea20000300800 */
[----:B------:R-:W3:Y:S01]  /*1f340*/  @!P0 SYNCS.CCTL.IV [UR7+0x60008] ;  /* 0x06000800ff0089b1 */ /* 0x000ee20008000007 */
[----:B------:R-:W-:Y:S01]  /*1f350*/  NOP ;  /* 0x0000000000007918 */ /* 0x000fe20000000000 */
[----:B-1----:R-:W-:Y:S02]  /*1f360*/  IMAD.MOV.U32 R40, RZ, RZ, R4 ;  /* 0x000000ffff287224 */ /* 0x002fe400078e0004 */
[----:B------:R-:W-:Y:S02]  /*1f370*/  IMAD.MOV.U32 R4, RZ, RZ, R5 ;  /* 0x000000ffff047224 */ /* 0x000fe400078e0005 */
[----:B------:R-:W-:Y:S02]  /*1f380*/  IMAD.MOV.U32 R41, RZ, RZ, R6 ;  /* 0x000000ffff297224 */ /* 0x000fe400078e0006 */
[----:B------:R-:W-:-:S02]  /*1f390*/  IMAD.MOV.U32 R5, RZ, RZ, R7 ;  /* 0x000000ffff057224 */ /* 0x000fc400078e0007 */
[----:B------:R-:W-:Y:S02]  /*1f3a0*/  IMAD.MOV.U32 R42, RZ, RZ, R8 ;  /* 0x000000ffff2a7224 */ /* 0x000fe400078e0008 */
[----:B------:R-:W-:Y:S02]  /*1f3b0*/  IMAD.MOV.U32 R43, RZ, RZ, R10 ;  /* 0x000000ffff2b7224 */ /* 0x000fe400078e000a */
[----:B------:R-:W-:Y:S02]  /*1f3c0*/  IMAD.MOV.U32 R6, RZ, RZ, R9 ;  /* 0x000000ffff067224 */ /* 0x000fe400078e0009 */
[----:B------:R-:W-:Y:S01]  /*1f3d0*/  IMAD.MOV.U32 R7, RZ, RZ, R11 ;  /* 0x000000ffff077224 */ /* 0x000fe200078e000b */
[----:B---3--:R-:W-:Y:S04]  /*1f3e0*/  STS.128 [R36], R40 ;  /* 0x0000002824007388 */ /* 0x008fe80000000c00 */
[----:B------:R1:W-:Y:S01]  /*1f3f0*/  STS.128 [R36+0x400], R4 ;  /* 0x0004000424007388 */ /* 0x0003e20000000c00 */
[----:B------:R-:W-:Y:S01]  /*1f400*/  BAR.SYNC.DEFER_BLOCKING 0x0 ;  /* 0x0000000000007b1d */ /* 0x000fe20000010000 */
[----:B------:R-:W-:-:S02]  /*1f410*/  IMAD.MOV.U32 R8, RZ, RZ, R12 ;  /* 0x000000ffff087224 */ /* 0x000fc400078e000c */
[----:B------:R-:W-:Y:S02]  /*1f420*/  IMAD.MOV.U32 R9, RZ, RZ, R14 ;  /* 0x000000ffff097224 */ /* 0x000fe400078e000e */
[----:B------:R-:W-:Y:S02]  /*1f430*/  IMAD.MOV.U32 R44, RZ, RZ, R13 ;  /* 0x000000ffff2c7224 */ /* 0x000fe400078e000d */
[----:B------:R-:W-:Y:S01]  /*1f440*/  IMAD.MOV.U32 R45, RZ, RZ, R15 ;  /* 0x000000ffff2d7224 */ /* 0x000fe200078e000f */
[----:B------:R-:W3:Y:S04]  /*1f450*/  LDS.128 R40, [R37] ;  /* 0x0000000025287984 */ /* 0x000ee80000000c00 */
[----:B------:R-:W-:Y:S01]  /*1f460*/  LDS.128 R12, [R37+0x800] ;  /* 0x00080000250c7984 */ /* 0x000fe20000000c00 */
[----:B------:R-:W-:-:S02]  /*1f470*/  IMAD.MOV.U32 R10, RZ, RZ, R16 ;  /* 0x000000ffff0a7224 */ /* 0x000fc400078e0010 */
[----:B------:R-:W-:Y:S01]  /*1f480*/  IMAD.MOV.U32 R11, RZ, RZ, R18 ;  /* 0x000000ffff0b7224 */ /* 0x000fe200078e0012 */
[----:B------:R-:W-:Y:S01]  /*1f490*/  BAR.SYNC.DEFER_BLOCKING 0x0 ;  /* 0x0000000000007b1d */ /* 0x000fe20000010000 */
[----:B------:R-:W-:Y:S02]  /*1f4a0*/  IMAD.MOV.U32 R46, RZ, RZ, R17 ;  /* 0x000000ffff2e7224 */ /* 0x000fe400078e0011 */
[----:B------:R-:W-:-:S03]  /*1f4b0*/  IMAD.MOV.U32 R47, RZ, RZ, R19 ;  /* 0x000000ffff2f7224 */ /* 0x000fc600078e0013 */
[----:B------:R-:W-:Y:S04]  /*1f4c0*/  STS.128 [R36], R8 ;  /* 0x0000000824007388 */ /* 0x000fe80000000c00 */
[----:B------:R-:W-:Y:S01]  /*1f4d0*/  STS.128 [R36+0x400], R44 ;  /* 0x0004002c24007388 */ /* 0x000fe20000000c00 */
[----:B------:R-:W-:Y:S01]  /*1f4e0*/  BAR.SYNC.DEFER_BLOCKING 0x0 ;  /* 0x0000000000007b1d */ /* 0x000fe20000010000 */
[----:B-1----:R-:W-:Y:S02]  /*1f4f0*/  IMAD.MOV.U32 R4, RZ, RZ, R20 ;  /* 0x000000ffff047224 */ /* 0x002fe400078e0014 */
[----:B------:R-:W-:-:S03]  /*1f500*/  IMAD.MOV.U32 R5, RZ, RZ, R22 ;  /* 0x000000ffff057224 */ /* 0x000fc600078e0016 */
[----:B------:R-:W1:Y:S04]  /*1f510*/  LDS.128 R44, [R37] ;  /* 0x00000000252c7984 */ /* 0x000e680000000c00 */
[----:B------:R-:W-:Y:S01]  /*1f520*/  LDS.128 R8, [R37+0x800] ;  /* 0x0008000025087984 */ /* 0x000fe20000000c00 */
[----:B------:R-:W-:Y:S02]  /*1f530*/  IMAD.MOV.U32 R6, RZ, RZ, R24 ;  /* 0x000000ffff067224 */ /* 0x000fe400078e0018 */
[----:B------:R-:W-:Y:S01]  /*1f540*/  IMAD.MOV.U32 R7, RZ, RZ, R26 ;  /* 0x000000ffff077224 */ /* 0x000fe200078e001a */
[----:B------:R-:W-:Y:S01]  /*1f550*/  BAR.SYNC.DEFER_BLOCKING 0x0 ;  /* 0x0000000000007b1d */ /* 0x000fe20000010000 */
[----:B------:R-:W-:Y:S02]  /*1f560*/  IMAD.MOV.U32 R16, RZ, RZ, R21 ;  /* 0x000000ffff107224 */ /* 0x000fe400078e0015 */
[----:B------:R-:W-:-:S02]  /*1f570*/  IMAD.MOV.U32 R17, RZ, RZ, R23 ;  /* 0x000000ffff117224 */ /* 0x000fc400078e0017 */
[----:B------:R-:W-:Y:S02]  /*1f580*/  IMAD.MOV.U32 R18, RZ, RZ, R25 ;  /* 0x000000ffff127224 */ /* 0x000fe400078e0019 */
[----:B------:R-:W-:Y:S01]  /*1f590*/  IMAD.MOV.U32 R19, RZ, RZ, R27 ;  /* 0x000000ffff137224 */ /* 0x000fe200078e001b */
[----:B------:R-:W-:Y:S04]  /*1f5a0*/  STS.128 [R36], R4 ;  /* 0x0000000424007388 */ /* 0x000fe80000000c00 */
[----:B------:R1:W-:Y:S01]  /*1f5b0*/  STS.128 [R36+0x400], R16 ;  /* 0x0004001024007388 */ /* 0x0003e20000000c00 */
[----:B------:R-:W-:Y:S01]  /*1f5c0*/  BAR.SYNC.DEFER_BLOCKING 0x0 ;  /* 0x0000000000007b1d */ /* 0x000fe20000010000 */
[----:B------:R-:W-:Y:S02]  /*1f5d0*/  IMAD.MOV.U32 R48, RZ, RZ, R28 ;  /* 0x000000ffff307224 */ /* 0x000fe400078e001c */
[----:B------:R-:W-:-:S02]  /*1f5e0*/  IMAD.MOV.U32 R49, RZ, RZ, R30 ;  /* 0x000000ffff317224 */ /* 0x000fc400078e001e */
[----:B------:R-:W-:Y:S02]  /*1f5f0*/  IMAD.MOV.U32 R52, RZ, RZ, R29 ;  /* 0x000000ffff347224 */ /* 0x000fe400078e001d */
[----:B------:R-:W-:Y:S02]  /*1f600*/  IMAD.MOV.U32 R53, RZ, RZ, R31 ;  /* 0x000000ffff357224 */ /* 0x000fe400078e001f */
[----:B------:R-:W2:Y:S04]  /*1f610*/  LDS.128 R28, [R37] ;  /* 0x00000000251c7984 */ /* 0x000ea80000000c00 */
[----:B------:R-:W-:Y:S01]  /*1f620*/  LDS.128 R4, [R37+0x800] ;  /* 0x0008000025047984 */ /* 0x000fe20000000c00 */
[----:B------:R-:W-:Y:S02]  /*1f630*/  IMAD.MOV.U32 R50, RZ, RZ, R32 ;  /* 0x000000ffff327224 */ /* 0x000fe400078e0020 */
[----:B------:R-:W-:Y:S01]  /*1f640*/  IMAD.MOV.U32 R51, RZ, RZ, R34 ;  /* 0x000000ffff337224 */ /* 0x000fe200078e0022 */
[----:B------:R-:W-:Y:S01]  /*1f650*/  BAR.SYNC.DEFER_BLOCKING 0x0 ;  /* 0x0000000000007b1d */ /* 0x000fe20000010000 */
[----:B------:R-:W-:-:S02]  /*1f660*/  IMAD.MOV.U32 R54, RZ, RZ, R33 ;  /* 0x000000ffff367224 */ /* 0x000fc400078e0021 */
[----:B------:R-:W-:Y:S01]  /*1f670*/  IMAD.MOV.U32 R55, RZ, RZ, R35 ;  /* 0x000000ffff377224 */ /* 0x000fe200078e0023 */
[C---:B-1----:R-:W-:Y:S02]  /*1f680*/  LOP3.LUT R17, R0.reuse, R2, RZ, 0xfc, !PT ;  /* 0x0000000200117212 */ /* 0x042fe400078efcff */
[C-C-:B------:R-:W-:Y:S02]  /*1f690*/  LOP3.LUT R19, R0.reuse, 0x2, R2.reuse, 0xfe, !PT ;  /* 0x0000000200137812 */ /* 0x140fe400078efe02 */
[C-C-:B------:R-:W-:Y:S02]  /*1f6a0*/  LOP3.LUT R21, R0.reuse, 0x4, R2.reuse, 0xfe, !PT ;  /* 0x0000000400157812 */ /* 0x140fe400078efe02 */
[C-C-:B------:R-:W-:Y:S01]  /*1f6b0*/  LOP3.LUT R20, R0.reuse, 0x6, R2.reuse, 0xfe, !PT ;  /* 0x0000000600147812 */ /* 0x140fe200078efe02 */
[----:B------:R1:W-:Y:S04]  /*1f6c0*/  STS.128 [R36], R48 ;  /* 0x0000003024007388 */ /* 0x0003e80000000c00 */
[----:B------:R-:W-:Y:S01]  /*1f6d0*/  STS.128 [R36+0x400], R52 ;  /* 0x0004003424007388 */ /* 0x000fe20000000c00 */
[----:B------:R-:W-:-:S02]  /*1f6e0*/  LOP3.LUT R26, R0, 0xa, R2, 0xfe, !PT ;  /* 0x0000000a001a7812 */ /* 0x000fc400078efe02 */
[----:B------:R-:W-:-:S03]  /*1f6f0*/  LOP3.LUT R25, R0, 0x8, R2, 0xfe, !PT ;  /* 0x0000000800197812 */ /* 0x000fc600078efe02 */
[----:B----4-:R-:W-:Y:S01]  /*1f700*/  IMAD R27, R26, UR5, RZ ;  /* 0x000000051a1b7c24 */ /* 0x010fe2000f8e02ff */
[----:B------:R-:W-:Y:S01]  /*1f710*/  LOP3.LUT R32, R0, 0xe, R2, 0xfe, !PT ;  /* 0x0000000e00207812 */ /* 0x000fe200078efe02 */
[----:B------:R-:W-:Y:S01]  /*1f720*/  BAR.SYNC.DEFER_BLOCKING 0x0 ;  /* 0x0000000000007b1d */ /* 0x000fe20000010000 */
[C---:B--2---:R-:W-:Y:S01]  /*1f730*/  ISETP.GE.AND P0, PT, R3.reuse, UR14, PT ;  /* 0x0000000e03007c0c */ /* 0x044fe2000bf06270 */
[----:B------:R-:W-:-:S03]  /*1f740*/  IMAD R3, R3, UR4, RZ ;  /* 0x0000000403037c24 */ /* 0x000fc6000f8e02ff */
[C---:B------:R-:W-:Y:S01]  /*1f750*/  ISETP.LT.AND P4, PT, R17.reuse, UR15, !P0 ;  /* 0x0000000f11007c0c */ /* 0x040fe2000c781270 */
[----:B------:R-:W-:Y:S01]  /*1f760*/  IMAD R17, R17, UR5, RZ ;  /* 0x0000000511117c24 */ /* 0x000fe2000f8e02ff */
[----:B-1----:R-:W-:Y:S02]  /*1f770*/  LEA R48, P3, R3, UR12, 0x2 ;  /* 0x0000000c03307c11 */ /* 0x002fe4000f8610ff */
[C---:B------:R-:W-:Y:S01]  /*1f780*/  ISETP.LT.AND P1, PT, R19.reuse, UR15, !P0 ;  /* 0x0000000f13007c0c */ /* 0x040fe2000c721270 */
[----:B------:R-:W-:Y:S01]  /*1f790*/  IMAD R19, R19, UR5, RZ ;  /* 0x0000000513137c24 */ /* 0x000fe2000f8e02ff */
[C---:B------:R-:W-:Y:S01]  /*1f7a0*/  ISETP.LT.AND P2, PT, R21.reuse, UR15, !P0 ;  /* 0x0000000f15007c0c */ /* 0x040fe2000c741270 */
[----:B------:R-:W-:Y:S01]  /*1f7b0*/  IMAD R21, R21, UR5, RZ ;  /* 0x0000000515157c24 */ /* 0x000fe2000f8e02ff */
[----:B------:R-:W-:Y:S02]  /*1f7c0*/  LEA.HI.X.SX32 R50, R3, UR13, 0x2, P3 ;  /* 0x0000000d03327c11 */ /* 0x000fe400098f16ff */
[----:B------:R-:W-:Y:S01]  /*1f7d0*/  LEA R16, P5, R17, R48, 0x2 ;  /* 0x0000003011107211 */ /* 0x000fe200078a10ff */
[C---:B------:R-:W-:Y:S01]  /*1f7e0*/  IMAD R3, R20.reuse, UR5, RZ ;  /* 0x0000000514037c24 */ /* 0x040fe2000f8e02ff */
[----:B------:R-:W-:-:S02]  /*1f7f0*/  ISETP.LT.AND P3, PT, R20, UR15, !P0 ;  /* 0x0000000f14007c0c */ /* 0x000fc4000c761270 */
[----:B------:R-:W-:Y:S02]  /*1f800*/  LEA R18, P6, R19, R48, 0x2 ;  /* 0x0000003013127211 */ /* 0x000fe400078c10ff */
[----:B------:R-:W-:Y:S02]  /*1f810*/  LEA.HI.X.SX32 R17, R17, R50, 0x2, P5 ;  /* 0x0000003211117211 */ /* 0x000fe400028f16ff */
[----:B------:R-:W-:Y:S02]  /*1f820*/  LEA R20, P5, R21, R48, 0x2 ;  /* 0x0000003015147211 */ /* 0x000fe400078a10ff */
[-C--:B------:R-:W-:Y:S02]  /*1f830*/  LEA.HI.X.SX32 R19, R19, R50.reuse, 0x2, P6 ;  /* 0x0000003213137211 */ /* 0x080fe400030f16ff */
[C---:B------:R-:W-:Y:S01]  /*1f840*/  ISETP.LT.AND P6, PT, R25.reuse, UR15, !P0 ;  /* 0x0000000f19007c0c */ /* 0x040fe2000c7c1270 */
[----:B------:R-:W-:Y:S01]  /*1f850*/  IMAD R25, R25, UR5, RZ ;  /* 0x0000000519197c24 */ /* 0x000fe2000f8e02ff */
[----:B------:R-:W-:-:S02]  /*1f860*/  LEA.HI.X.SX32 R21, R21, R50, 0x2, P5 ;  /* 0x0000003215157211 */ /* 0x000fc400028f16ff */
[C---:B------:R-:W-:Y:S01]  /*1f870*/  LEA R22, P5, R3.reuse, R48, 0x2 ;  /* 0x0000003003167211 */ /* 0x040fe200078a10ff */
[----:B---3--:R1:W-:Y:S01]  /*1f880*/  @P4 STG.E desc[UR22][R16.64], R40 ;  /* 0x0000002810004986 */ /* 0x0083e2000c101916 */
[----:B------:R-:W-:Y:S02]  /*1f890*/  ISETP.LT.AND P4, PT, R26, UR15, !P0 ;  /* 0x0000000f1a007c0c */ /* 0x000fe4000c781270 */
[----:B------:R-:W-:Y:S01]  /*1f8a0*/  LEA.HI.X.SX32 R23, R3, R50, 0x2, P5 ;  /* 0x0000003203177211 */ /* 0x000fe200028f16ff */
[----:B------:R2:W-:Y:S01]  /*1f8b0*/  @P1 STG.E desc[UR22][R18.64], R41 ;  /* 0x0000002912001986 */ /* 0x0005e2000c101916 */
[-C--:B------:R-:W-:Y:S02]  /*1f8c0*/  LEA R26, P1, R27, R48.reuse, 0x2 ;  /* 0x000000301b1a7211 */ /* 0x080fe400078210ff */
[----:B------:R-:W-:Y:S02]  /*1f8d0*/  LEA R24, P5, R25, R48, 0x2 ;  /* 0x0000003019187211 */ /* 0x000fe400078a10ff */
[----:B------:R-:W-:-:S02]  /*1f8e0*/  LOP3.LUT R3, R0, 0xc, R2, 0xfe, !PT ;  /* 0x0000000c00037812 */ /* 0x000fc400078efe02 */
[-C--:B------:R-:W-:Y:S02]  /*1f8f0*/  LEA.HI.X.SX32 R27, R27, R50.reuse, 0x2, P1 ;  /* 0x000000321b1b7211 */ /* 0x080fe400008f16ff */
[----:B------:R-:W-:Y:S02]  /*1f900*/  LEA.HI.X.SX32 R25, R25, R50, 0x2, P5 ;  /* 0x0000003219197211 */ /* 0x000fe400028f16ff */
[C-C-:B-1----:R-:W-:Y:S02]  /*1f910*/  LOP3.LUT R16, R0.reuse, 0x10, R2.reuse, 0xfe, !PT ;  /* 0x0000001000107812 */ /* 0x142fe400078efe02 */
[C---:B------:R-:W-:Y:S01]  /*1f920*/  ISETP.LT.AND P1, PT, R3.reuse, UR15, !P0 ;  /* 0x0000000f03007c0c */ /* 0x040fe2000c721270 */
[----:B------:R-:W-:Y:S01]  /*1f930*/  IMAD R3, R3, UR5, RZ ;  /* 0x0000000503037c24 */ /* 0x000fe2000f8e02ff */
[----:B------:R1:W-:Y:S01]  /*1f940*/  @P2 STG.E desc[UR22][R20.64], R42 ;  /* 0x0000002a14002986 */ /* 0x0003e2000c101916 */
[----:B------:R-:W-:Y:S01]  /*1f950*/  LOP3.LUT R17, R0, 0x12, R2, 0xfe, !PT ;  /* 0x0000001200117812 */ /* 0x000fe200078efe02 */
[----:B--2---:R-:W-:-:S02]  /*1f960*/  IMAD R19, R32, UR5, RZ ;  /* 0x0000000520137c24 */ /* 0x004fc4000f8e02ff */
[----:B------:R2:W-:Y:S01]  /*1f970*/  @P3 STG.E desc[UR22][R22.64], R43 ;  /* 0x0000002b16003986 */ /* 0x0005e2000c101916 */
[----:B------:R-:W-:Y:S02]  /*1f980*/  ISETP.LT.AND P3, PT, R32, UR15, !P0 ;  /* 0x0000000f20007c0c */ /* 0x000fe4000c761270 */
[C---:B------:R-:W-:Y:S01]  /*1f990*/  ISETP.LT.AND P2, PT, R16.reuse, UR15, !P0 ;  /* 0x0000000f10007c0c */ /* 0x040fe2000c741270 */
[----:B------:R3:W-:Y:S01]  /*1f9a0*/  @P6 STG.E desc[UR22][R24.64], R44 ;  /* 0x0000002c18006986 */ /* 0x0007e2000c101916 */
[----:B-1----:R-:W-:-:S03]  /*1f9b0*/  IMAD R21, R16, UR5, RZ ;  /* 0x0000000510157c24 */ /* 0x002fc6000f8e02ff */
[----:B------:R-:W1:Y:S01]  /*1f9c0*/  LDS.128 R32, [R37] ;  /* 0x0000000025207984 */ /* 0x000e620000000c00 */
[-C--:B------:R-:W-:Y:S01]  /*1f9d0*/  LEA R16, P6, R3, R48.reuse, 0x2 ;  /* 0x0000003003107211 */ /* 0x080fe200078c10ff */
[C---:B--2---:R-:W-:Y:S02]  /*1f9e0*/  IMAD R23, R17.reuse, UR5, RZ ;  /* 0x0000000511177c24 */ /* 0x044fe4000f8e02ff */
[----:B------:R2:W-:Y:S01]  /*1f9f0*/  @P4 STG.E desc[UR22][R26.64], R45 ;  /* 0x0000002d1a004986 */ /* 0x0005e2000c101916 */
[----:B------:R-:W-:Y:S02]  /*1fa00*/  ISETP.LT.AND P4, PT, R17, UR15, !P0 ;  /* 0x0000000f11007c0c */ /* 0x000fe4000c781270 */
[----:B------:R-:W-:Y:S01]  /*1fa10*/  LEA R18, P5, R19, R48, 0x2 ;  /* 0x0000003013127211 */ /* 0x000fe200078a10ff */
[----:B------:R-:W4:Y:S01]  /*1fa20*/  LDS.128 R36, [R37+0x800] ;  /* 0x0008000025247984 */ /* 0x000f220000000c00 */
[----:B------:R-:W-:Y:S02]  /*1fa30*/  LEA.HI.X.SX32 R17, R3, R50, 0x2, P6 ;  /* 0x0000003203117211 */ /* 0x000fe400030f16ff */
[----:B------:R-:W-:-:S02]  /*1fa40*/  LEA R20, P6, R21, R48, 0x2 ;  /* 0x0000003015147211 */ /* 0x000fc400078c10ff */
[-C--:B------:R-:W-:Y:S02]  /*1fa50*/  LEA.HI.X.SX32 R19, R19, R50.reuse, 0x2, P5 ;  /* 0x0000003213137211 */ /* 0x080fe400028f16ff */
[----:B------:R-:W-:Y:S01]  /*1fa60*/  LEA.HI.X.SX32 R21, R21, R50, 0x2, P6 ;  /* 0x0000003215157211 */ /* 0x000fe200030f16ff */
[----:B------:R2:W-:Y:S01]  /*1fa70*/  @P1 STG.E desc[UR22][R16.64], R46 ;  /* 0x0000002e10001986 */ /* 0x0005e2000c101916 */
[----:B------:R-:W-:-:S03]  /*1fa80*/  LOP3.LUT R3, R0, 0x14, R2, 0xfe, !PT ;  /* 0x0000001400037812 */ /* 0x000fc600078efe02 */
[----:B------:R-:W-:Y:S01]  /*1fa90*/  @P3 STG.E desc[UR22][R18.64], R47 ;  /* 0x0000002f12003986 */ /* 0x000fe2000c101916 */
[----:B------:R-:W-:-:S03]  /*1faa0*/  LEA R22, P5, R23, R48, 0x2 ;  /* 0x0000003017167211 */ /* 0x000fc600078a10ff */
[----:B------:R1:W-:Y:S01]  /*1fab0*/  @P2 STG.E desc[UR22][R20.64], R28 ;  /* 0x0000001c14002986 */ /* 0x0003e2000c101916 */
[C---:B------:R-:W-:Y:S01]  /*1fac0*/  ISETP.LT.AND P2, PT, R3.reuse, UR15, !P0 ;  /* 0x0000000f03007c0c */ /* 0x040fe2000c741270 */
[----:B------:R-:W-:Y:S01]  /*1fad0*/  IMAD R3, R3, UR5, RZ ;  /* 0x0000000503037c24 */ /* 0x000fe2000f8e02ff */
[C-C-:B---3--:R-:W-:Y:S02]  /*1fae0*/  LOP3.LUT R24, R0.reuse, 0x16, R2.reuse, 0xfe, !PT ;  /* 0x0000001600187812 */ /* 0x148fe400078efe02 */
[----:B------:R-:W-:Y:S02]  /*1faf0*/  LEA.HI.X.SX32 R23, R23, R50, 0x2, P5 ;  /* 0x0000003217177211 */ /* 0x000fe400028f16ff */
[C-C-:B--2---:R-:W-:Y:S02]  /*1fb00*/  LOP3.LUT R26, R0.reuse, 0x18, R2.reuse, 0xfe, !PT ;  /* 0x00000018001a7812 */ /* 0x144fe400078efe02 */
[----:B------:R-:W-:Y:S02]  /*1fb10*/  LOP3.LUT R25, R0, 0x1a, R2, 0xfe, !PT ;  /* 0x0000001a00197812 */ /* 0x000fe400078efe02 */
[----:B------:R-:W-:-:S02]  /*1fb20*/  LEA R16, P1, R3, R48, 0x2 ;  /* 0x0000003003107211 */ /* 0x000fc400078210ff */
[C---:B------:R-:W-:Y:S01]  /*1fb30*/  ISETP.LT.AND P3, PT, R24.reuse, UR15, !P0 ;  /* 0x0000000f18007c0c */ /* 0x040fe2000c761270 */
[----:B------:R-:W-:Y:S01]  /*1fb40*/  IMAD R24, R24, UR5, RZ ;  /* 0x0000000518187c24 */ /* 0x000fe2000f8e02ff */
[----:B------:R2:W-:Y:S01]  /*1fb50*/  @P4 STG.E desc[UR22][R22.64], R29 ;  /* 0x0000001d16004986 */ /* 0x0005e2000c101916 */
[C---:B-1----:R-:W-:Y:S01]  /*1fb60*/  IMAD R21, R26.reuse, UR5, RZ ;  /* 0x000000051a157c24 */ /* 0x042fe2000f8e02ff */
[----:B------:R-:W-:Y:S01]  /*1fb70*/  LEA.HI.X.SX32 R17, R3, R50, 0x2, P1 ;  /* 0x0000003203117211 */ /* 0x000fe200008f16ff */
[C---:B------:R-:W-:Y:S01]  /*1fb80*/  IMAD R3, R25.reuse, UR5, RZ ;  /* 0x0000000519037c24 */ /* 0x040fe2000f8e02ff */
[----:B------:R-:W-:Y:S02]  /*1fb90*/  ISETP.LT.AND P4, PT, R26, UR15, !P0 ;  /* 0x0000000f1a007c0c */ /* 0x000fe4000c781270 */
[----:B------:R-:W-:Y:S01]  /*1fba0*/  ISETP.LT.AND P1, PT, R25, UR15, !P0 ;  /* 0x0000000f19007c0c */ /* 0x000fe2000c721270 */
[----:B------:R1:W-:Y:S01]  /*1fbb0*/  @P2 STG.E desc[UR22][R16.64], R30 ;  /* 0x0000001e10002986 */ /* 0x0003e2000c101916 */
[----:B------:R-:W-:-:S02]  /*1fbc0*/  LEA R18, P5, R24, R48, 0x2 ;  /* 0x0000003018127211 */ /* 0x000fc400078a10ff */
[-C--:B------:R-:W-:Y:S02]  /*1fbd0*/  LEA R20, P6, R21, R48.reuse, 0x2 ;  /* 0x0000003015147211 */ /* 0x080fe400078c10ff */
[----:B--2---:R-:W-:Y:S02]  /*1fbe0*/  LEA R22, P2, R3, R48, 0x2 ;  /* 0x0000003003167211 */ /* 0x004fe400078410ff */
[--C-:B------:R-:W-:Y:S02]  /*1fbf0*/  LOP3.LUT R25, R0, 0x1c, R2.reuse, 0xfe, !PT ;  /* 0x0000001c00197812 */ /* 0x100fe400078efe02 */
[-C--:B------:R-:W-:Y:S02]  /*1fc00*/  LEA.HI.X.SX32 R19, R24, R50.reuse, 0x2, P5 ;  /* 0x0000003218137211 */ /* 0x080fe400028f16ff */
[-C--:B------:R-:W-:Y:S02]  /*1fc10*/  LEA.HI.X.SX32 R21, R21, R50.reuse, 0x2, P6 ;  /* 0x0000003215157211 */ /* 0x080fe400030f16ff */
[----:B------:R-:W-:Y:S01]  /*1fc20*/  LEA.HI.X.SX32 R23, R3, R50, 0x2, P2 ;  /* 0x0000003203177211 */ /* 0x000fe200010f16ff */
[C---:B------:R-:W-:Y:S01]  /*1fc30*/  IMAD R3, R25.reuse, UR5, RZ ;  /* 0x0000000519037c24 */ /* 0x040fe2000f8e02ff */
[----:B------:R-:W-:Y:S01]  /*1fc40*/  LOP3.LUT R24, R0, 0x1e, R2, 0xfe, !PT ;  /* 0x0000001e00187812 */ /* 0x000fe200078efe02 */
[----:B------:R2:W-:Y:S01]  /*1fc50*/  @P3 STG.E desc[UR22][R18.64], R31 ;  /* 0x0000001f12003986 */ /* 0x0005e2000c101916 */
[----:B------:R-:W-:-:S02]  /*1fc60*/  ISETP.LT.AND P2, PT, R25, UR15, !P0 ;  /* 0x0000000f19007c0c */ /* 0x000fc4000c741270 */
[----:B-1----:R-:W-:Y:S01]  /*1fc70*/  LOP3.LUT R17, R0, 0x20, R2, 0xfe, !PT ;  /* 0x0000002000117812 */ /* 0x002fe200078efe02 */
[----:B------:R1:W-:Y:S01]  /*1fc80*/  @P4 STG.E desc[UR22][R20.64], R32 ;  /* 0x0000002014004986 */ /* 0x0003e2000c101916 */
[----:B------:R-:W-:-:S03]  /*1fc90*/  LEA R16, P5, R3, R48, 0x2 ;  /* 0x0000003003107211 */ /* 0x000fc600078a10ff */
[----:B------:R3:W-:Y:S01]  /*1fca0*/  @P1 STG.E desc[UR22][R22.64], R33 ;  /* 0x0000002116001986 */ /* 0x0007e2000c101916 */
[C---:B------:R-:W-:Y:S01]  /*1fcb0*/  ISETP.LT.AND P1, PT, R24.reuse, UR15, !P0 ;  /* 0x0000000f18007c0c */ /* 0x040fe2000c721270 */
[----:B------:R-:W-:Y:S01]  /*1fcc0*/  IMAD R24, R24, UR5, RZ ;  /* 0x0000000518187c24 */ /* 0x000fe2000f8e02ff */
[----:B--2---:R-:W-:Y:S02]  /*1fcd0*/  LOP3.LUT R19, R0, 0x22, R2, 0xfe, !PT ;  /* 0x0000002200137812 */ /* 0x004fe400078efe02 */
[C---:B------:R-:W-:Y:S01]  /*1fce0*/  ISETP.LT.AND P3, PT, R17.reuse, UR15, !P0 ;  /* 0x0000000f11007c0c */ /* 0x040fe2000c761270 */
[----:B-1----:R-:W-:Y:S01]  /*1fcf0*/  IMAD R21, R17, UR5, RZ ;  /* 0x0000000511157c24 */ /* 0x002fe2000f8e02ff */
[----:B------:R-:W-:Y:S01]  /*1fd00*/  LEA.HI.X.SX32 R17, R3, R50, 0x2, P5 ;  /* 0x0000003203117211 */ /* 0x000fe200028f16ff */
[C---:B------:R-:W-:Y:S01]  /*1fd10*/  IMAD R3, R19.reuse, UR5, RZ ;  /* 0x0000000513037c24 */ /* 0x040fe2000f8e02ff */
[C---:B------:R-:W-:Y:S02]  /*1fd20*/  LEA R18, P4, R24.reuse, R48, 0x2 ;  /* 0x0000003018127211 */ /* 0x040fe400078810ff */
[----:B------:R-:W-:Y:S01]  /*1fd30*/  ISETP.LT.AND P5, PT, R19, UR15, !P0 ;  /* 0x0000000f13007c0c */ /* 0x000fe2000c7a1270 */
[----:B------:R1:W-:Y:S01]  /*1fd40*/  @P2 STG.E desc[UR22][R16.64], R34 ;  /* 0x0000002210002986 */ /* 0x0003e2000c101916 */
[----:B------:R-:W-:-:S02]  /*1fd50*/  LEA.HI.X.SX32 R19, R24, R50, 0x2, P4 ;  /* 0x0000003218137211 */ /* 0x000fc400020f16ff */
[C---:B---3--:R-:W-:Y:S02]  /*1fd60*/  LEA R22, P2, R3.reuse, R48, 0x2 ;  /* 0x0000003003167211 */ /* 0x048fe400078410ff */
[--C-:B------:R-:W-:Y:S02]  /*1fd70*/  LOP3.LUT R24, R0, 0x24, R2.reuse, 0xfe, !PT ;  /* 0x0000002400187812 */ /* 0x100fe400078efe02 */
[----:B------:R-:W-:Y:S02]  /*1fd80*/  LEA.HI.X.SX32 R23, R3, R50, 0x2, P2 ;  /* 0x0000003203177211 */ /* 0x000fe400010f16ff */
[C---:B------:R-:W-:Y:S01]  /*1fd90*/  LEA R20, P6, R21.reuse, R48, 0x2 ;  /* 0x0000003015147211 */ /* 0x040fe200078c10ff */
[C---:B------:R-:W-:Y:S01]  /*1fda0*/  IMAD R3, R24.reuse, UR5, RZ ;  /* 0x0000000518037c24 */ /* 0x040fe2000f8e02ff */
[----:B------:R-:W-:Y:S02]  /*1fdb0*/  ISETP.LT.AND P4, PT, R24, UR15, !P0 ;  /* 0x0000000f18007c0c */ /* 0x000fe4000c781270 */
[----:B------:R-:W-:Y:S01]  /*1fdc0*/  LOP3.LUT R27, R0, 0x26, R2, 0xfe, !PT ;  /* 0x00000026001b7812 */ /* 0x000fe200078efe02 */
[----:B------:R2:W-:Y:S01]  /*1fdd0*/  @P1 STG.E desc[UR22][R18.64], R35 ;  /* 0x0000002312001986 */ /* 0x0005e2000c101916 */
[----:B------:R-:W-:-:S02]  /*1fde0*/  LEA.HI.X.SX32 R21, R21, R50, 0x2, P6 ;  /* 0x0000003215157211 */ /* 0x000fc400030f16ff */
[C-C-:B------:R-:W-:Y:S02]  /*1fdf0*/  LOP3.LUT R26, R0.reuse, 0x28, R2.reuse, 0xfe, !PT ;  /* 0x00000028001a7812 */ /* 0x140fe400078efe02 */
[C---:B-1----:R-:W-:Y:S01]  /*1fe00*/  LEA R16, P2, R3.reuse, R48, 0x2 ;  /* 0x0000003003107211 */ /* 0x042fe200078410ff */
[----:B------:R1:W-:Y:S01]  /*1fe10*/  @P3 STG.E desc[UR22][R20.64], R12 ;  /* 0x0000000c14003986 */ /* 0x0003e2000c101916 */
[C-C-:B------:R-:W-:Y:S02]  /*1fe20*/  LOP3.LUT R25, R0.reuse, 0x2a, R2.reuse, 0xfe, !PT ;  /* 0x0000002a00197812 */ /* 0x140fe400078efe02 */
[----:B------:R-:W-:Y:S01]  /*1fe30*/  LEA.HI.X.SX32 R17, R3, R50, 0x2, P2 ;  /* 0x0000003203117211 */ /* 0x000fe200010f16ff */
[C---:B--2---:R-:W-:Y:S01]  /*1fe40*/  IMAD R19, R27.reuse, UR5, RZ ;  /* 0x000000051b137c24 */ /* 0x044fe2000f8e02ff */
[----:B------:R-:W-:Y:S01]  /*1fe50*/  LOP3.LUT R24, R0, 0x2c, R2, 0xfe, !PT ;  /* 0x0000002c00187812 */ /* 0x000fe200078efe02 */
[----:B------:R-:W-:Y:S01]  /*1fe60*/  IMAD R3, R26, UR5, RZ ;  /* 0x000000051a037c24 */ /* 0x000fe2000f8e02ff */
[----:B------:R2:W-:Y:S01]  /*1fe70*/  @P5 STG.E desc[UR22][R22.64], R13 ;  /* 0x0000000d16005986 */ /* 0x0005e2000c101916 */
[----:B------:R-:W-:-:S02]  /*1fe80*/  ISETP.LT.AND P1, PT, R27, UR15, !P0 ;  /* 0x0000000f1b007c0c */ /* 0x000fc4000c721270 */
[-C--:B-1----:R-:W-:Y:S01]  /*1fe90*/  LEA R12, P6, R19, R48.reuse, 0x2 ;  /* 0x00000030130c7211 */ /* 0x082fe200078c10ff */
[C---:B------:R-:W-:Y:S01]  /*1fea0*/  IMAD R21, R25.reuse, UR5, RZ ;  /* 0x0000000519157c24 */ /* 0x040fe2000f8e02ff */
[----:B------:R-:W-:Y:S01]  /*1feb0*/  ISETP.LT.AND P3, PT, R26, UR15, !P0 ;  /* 0x0000000f1a007c0c */ /* 0x000fe2000c761270 */
[----:B------:R1:W-:Y:S01]  /*1fec0*/  @P4 STG.E desc[UR22][R16.64], R14 ;  /* 0x0000000e10004986 */ /* 0x0003e2000c101916 */
[----:B------:R-:W-:Y:S02]  /*1fed0*/  ISETP.LT.AND P2, PT, R25, UR15, !P0 ;  /* 0x0000000f19007c0c */ /* 0x000fe4000c741270 */
[----:B------:R-:W-:Y:S01]  /*1fee0*/  LEA R18, P4, R3, R48, 0x2 ;  /* 0x0000003003127211 */ /* 0x000fe200078810ff */
[C---:B--2---:R-:W-:Y:S01]  /*1fef0*/  IMAD R23, R24.reuse, UR5, RZ ;  /* 0x0000000518177c24 */ /* 0x044fe2000f8e02ff */
[----:B------:R-:W-:Y:S02]  /*1ff00*/  LEA.HI.X.SX32 R13, R19, R50, 0x2, P6 ;  /* 0x00000032130d7211 */ /* 0x000fe400030f16ff */
[----:B------:R-:W-:-:S02]  /*1ff10*/  ISETP.LT.AND P6, PT, R24, UR15, !P0 ;  /* 0x0000000f18007c0c */ /* 0x000fc4000c7c1270 */
[----:B------:R-:W-:Y:S02]  /*1ff20*/  LEA R20, P5, R21, R48, 0x2 ;  /* 0x0000003015147211 */ /* 0x000fe400078a10ff */
[----:B------:R-:W-:Y:S02]  /*1ff30*/  LEA.HI.X.SX32 R19, R3, R50, 0x2, P4 ;  /* 0x0000003203137211 */ /* 0x000fe400020f16ff */
[----:B------:R-:W-:Y:S02]  /*1ff40*/  LEA R22, P4, R23, R48, 0x2 ;  /* 0x0000003017167211 */ /* 0x000fe400078810ff */
[C-C-:B------:R-:W-:Y:S02]  /*1ff50*/  LOP3.LUT R3, R0.reuse, 0x2e, R2.reuse, 0xfe, !PT ;  /* 0x0000002e00037812 */ /* 0x140fe400078efe02 */
[----:B------:R-:W-:Y:S02]  /*1ff60*/  LEA.HI.X.SX32 R21, R21, R50, 0x2, P5 ;  /* 0x0000003215157211 */ /* 0x000fe400028f16ff */
[----:B-1----:R-:W-:-:S02]  /*1ff70*/  LOP3.LUT R17, R0, 0x30, R2, 0xfe, !PT ;  /* 0x0000003000117812 */ /* 0x002fc400078efe02 */
[----:B------:R-:W-:Y:S02]  /*1ff80*/  LEA.HI.X.SX32 R23, R23, R50, 0x2, P4 ;  /* 0x0000003217177211 */ /* 0x000fe400020f16ff */
[----:B------:R-:W-:Y:S01]  /*1ff90*/  LOP3.LUT R14, R0, 0x32, R2, 0xfe, !PT ;  /* 0x00000032000e7812 */ /* 0x000fe200078efe02 */
[----:B------:R1:W-:Y:S01]  /*1ffa0*/  @P1 STG.E desc[UR22][R12.64], R15 ;  /* 0x0000000f0c001986 */ /* 0x0003e2000c101916 */
[C---:B------:R-:W-:Y:S01]  /*1ffb0*/  ISETP.LT.AND P4, PT, R3.reuse, UR15, !P0 ;  /* 0x0000000f03007c0c */ /* 0x040fe2000c781270 */
[----:B------:R-:W-:Y:S02]  /*1ffc0*/  IMAD R3, R3, UR5, RZ ;  /* 0x0000000503037c24 */ /* 0x000fe4000f8e02ff */
[----:B------:R2:W-:Y:S01]  /*1ffd0*/  @P3 STG.E desc[UR22][R18.64], R8 ;  /* 0x0000000812003986 */ /* 0x0005e2000c101916 */
[----:B------:R-:W-:-:S03]  /*1ffe0*/  ISETP.LT.AND P5, PT, R17, UR15, !P0 ;  /* 0x0000000f11007c0c */ /* 0x000fc6000c7a1270 */
[----:B------:R3:W-:Y:S01]  /*1fff0*/  @P2 STG.E desc[UR22][R20.64], R9 ;  /* 0x0000000914002986 */ /* 0x0007e2000c101916 */
[----:B-1----:R-:W-:-:S03]  /*20000*/  IMAD R13, R17, UR5, RZ ;  /* 0x00000005110d7c24 */ /* 0x002fc6000f8e02ff */
[----:B------:R1:W-:Y:S01]  /*20010*/  @P6 STG.E desc[UR22][R22.64], R10 ;  /* 0x0000000a16006986 */ /* 0x0003e2000c101916 */
[C---:B------:R-:W-:Y:S01]  /*20020*/  IMAD R15, R14.reuse, UR5, RZ ;  /* 0x000000050e0f7c24 */ /* 0x040fe2000f8e02ff */
[----:B------:R-:W-:Y:S02]  /*20030*/  ISETP.LT.AND P6, PT, R14, UR15, !P0 ;  /* 0x0000000f0e007c0c */ /* 0x000fe4000c7c1270 */
[-C--:B--2---:R-:W-:Y:S02]  /*20040*/  LEA R8, P1, R3, R48.reuse, 0x2 ;  /* 0x0000003003087211 */ /* 0x084fe400078210ff */
[----:B------:R-:W-:Y:S02]  /*20050*/  LEA R12, P2, R13, R48, 0x2 ;  /* 0x000000300d0c7211 */ /* 0x000fe400078410ff */
[C-C-:B------:R-:W-:Y:S02]  /*20060*/  LOP3.LUT R25, R0.reuse, 0x34, R2.reuse, 0xfe, !PT ;  /* 0x0000003400197812 */ /* 0x140fe400078efe02 */
[----:B------:R-:W-:-:S02]  /*20070*/  LOP3.LUT R24, R0, 0x36, R2, 0xfe, !PT ;  /* 0x0000003600187812 */ /* 0x000fc400078efe02 */
[----:B------:R-:W-:Y:S02]  /*20080*/  LEA R14, P3, R15, R48, 0x2 ;  /* 0x000000300f0e7211 */ /* 0x000fe400078610ff */
[-C--:B---3--:R-:W-:Y:S02]  /*20090*/  LEA.HI.X.SX32 R9, R3, R50.reuse, 0x2, P1 ;  /* 0x0000003203097211 */ /* 0x088fe400008f16ff */
[----:B------:R-:W-:Y:S01]  /*200a0*/  LEA.HI.X.SX32 R13, R13, R50, 0x2, P2 ;  /* 0x000000320d0d7211 */ /* 0x000fe200010f16ff */
[----:B-1----:R-:W-:Y:S01]  /*200b0*/  IMAD R10, R24, UR5, RZ ;  /* 0x00000005180a7c24 */ /* 0x002fe2000f8e02ff */
[C-C-:B------:R-:W-:Y:S02]  /*200c0*/  LOP3.LUT R16, R0.reuse, 0x38, R2.reuse, 0xfe, !PT ;  /* 0x0000003800107812 */ /* 0x140fe400078efe02 */
[C-C-:B------:R-:W-:Y:S02]  /*200d0*/  LOP3.LUT R18, R0.reuse, 0x3a, R2.reuse, 0xfe, !PT ;  /* 0x0000003a00127812 */ /* 0x140fe400078efe02 */
[----:B------:R-:W-:-:S02]  /*200e0*/  LOP3.LUT R19, R0, 0x3c, R2, 0xfe, !PT ;  /* 0x0000003c00137812 */ /* 0x000fc400078efe02 */
[----:B------:R-:W-:Y:S01]  /*200f0*/  LOP3.LUT R17, R0, 0x3e, R2, 0xfe, !PT ;  /* 0x0000003e00117812 */ /* 0x000fe200078efe02 */
[----:B------:R-:W-:Y:S01]  /*20100*/  IMAD R0, R25, UR5, RZ ;  /* 0x0000000519007c24 */ /* 0x000fe2000f8e02ff */
[----:B------:R-:W-:Y:S01]  /*20110*/  LEA.HI.X.SX32 R15, R15, R50, 0x2, P3 ;  /* 0x000000320f0f7211 */ /* 0x000fe200018f16ff */
[----:B------:R1:W-:Y:S01]  /*20120*/  @P4 STG.E desc[UR22][R8.64], R11 ;  /* 0x0000000b08004986 */ /* 0x0003e2000c101916 */
[C---:B------:R-:W-:Y:S01]  /*20130*/  ISETP.LT.AND P3, PT, R16.reuse, UR15, !P0 ;  /* 0x0000000f10007c0c */ /* 0x040fe2000c761270 */
[----:B------:R-:W-:Y:S02]  /*20140*/  IMAD R16, R16, UR5, RZ ;  /* 0x0000000510107c24 */ /* 0x000fe4000f8e02ff */
[----:B------:R2:W-:Y:S04]  /*20150*/  @P5 STG.E desc[UR22][R12.64], R4 ;  /* 0x000000040c005986 */ /* 0x0005e8000c101916 */
[----:B------:R3:W-:Y:S01]  /*20160*/  @P6 STG.E desc[UR22][R14.64], R5 ;  /* 0x000000050e006986 */ /* 0x0007e2000c101916 */
[-C--:B------:R-:W-:Y:S01]  /*20170*/  LEA R2, P6, R0, R48.reuse, 0x2 ;  /* 0x0000003000027211 */ /* 0x080fe200078c10ff */
[----:B-1----:R-:W-:Y:S01]  /*20180*/  IMAD R11, R18, UR5, RZ ;  /* 0x00000005120b7c24 */ /* 0x002fe2000f8e02ff */
[----:B------:R-:W-:-:S02]  /*20190*/  LEA R8, P1, R10, R48, 0x2 ;  /* 0x000000300a087211 */ /* 0x000fc400078210ff */
[-C--:B------:R-:W-:Y:S01]  /*201a0*/  LEA.HI.X.SX32 R3, R0, R50.reuse, 0x2, P6 ;  /* 0x0000003200037211 */ /* 0x080fe200030f16ff */
[----:B--2---:R-:W-:Y:S01]  /*201b0*/  IMAD R13, R19, UR5, RZ ;  /* 0x00000005130d7c24 */ /* 0x004fe2000f8e02ff */
[----:B------:R-:W-:Y:S02]  /*201c0*/  LEA.HI.X.SX32 R9, R10, R50, 0x2, P1 ;  /* 0x000000320a097211 */ /* 0x000fe400008f16ff */
[-C--:B------:R-:W-:Y:S02]  /*201d0*/  LEA R4, P6, R16, R48.reuse, 0x2 ;  /* 0x0000003010047211 */ /* 0x080fe400078c10ff */
[----:B------:R-:W-:Y:S02]  /*201e0*/  LEA R10, P1, R11, R48, 0x2 ;  /* 0x000000300b0a7211 */ /* 0x000fe400078210ff */
[----:B------:R-:W-:Y:S02]  /*201f0*/  ISETP.LT.AND P5, PT, R25, UR15, !P0 ;  /* 0x0000000f19007c0c */ /* 0x000fe4000c7a1270 */
[----:B------:R-:W-:Y:S01]  /*20200*/  ISETP.LT.AND P4, PT, R24, UR15, !P0 ;  /* 0x0000000f18007c0c */ /* 0x000fe2000c781270 */
[----:B------:R-:W-:Y:S01]  /*20210*/  IMAD R0, R17, UR5, RZ ;  /* 0x0000000511007c24 */ /* 0x000fe2000f8e02ff */
[----:B------:R-:W-:-:S02]  /*20220*/  ISETP.LT.AND P2, PT, R18, UR15, !P0 ;  /* 0x0000000f12007c0c */ /* 0x000fc4000c741270 */
[-C--:B---3--:R-:W-:Y:S02]  /*20230*/  LEA.HI.X.SX32 R5, R16, R50.reuse, 0x2, P6 ;  /* 0x0000003210057211 */ /* 0x088fe400030f16ff */
[----:B------:R-:W-:Y:S02]  /*20240*/  LEA.HI.X.SX32 R11, R11, R50, 0x2, P1 ;  /* 0x000000320b0b7211 */ /* 0x000fe400008f16ff */
[----:B------:R-:W-:Y:S02]  /*20250*/  LEA R12, P6, R13, R48, 0x2 ;  /* 0x000000300d0c7211 */ /* 0x000fe400078c10ff */
[----:B------:R-:W-:Y:S02]  /*20260*/  ISETP.LT.AND P1, PT, R19, UR15, !P0 ;  /* 0x0000000f13007c0c */ /* 0x000fe4000c721270 */
[----:B------:R-:W-:Y:S02]  /*20270*/  ISETP.LT.AND P0, PT, R17, UR15, !P0 ;  /* 0x0000000f11007c0c */ /* 0x000fe4000c701270 */
[----:B------:R-:W-:-:S02]  /*20280*/  LEA.HI.X.SX32 R13, R13, R50, 0x2, P6 ;  /* 0x000000320d0d7211 */ /* 0x000fc400030f16ff */
[C---:B------:R-:W-:Y:S01]  /*20290*/  LEA R14, P6, R0.reuse, R48, 0x2 ;  /* 0x00000030000e7211 */ /* 0x040fe200078c10ff */
[----:B------:R1:W-:Y:S03]  /*202a0*/  @P5 STG.E desc[UR22][R2.64], R6 ;  /* 0x0000000602005986 */ /* 0x0003e6000c101916 */
[----:B------:R-:W-:Y:S01]  /*202b0*/  LEA.HI.X.SX32 R15, R0, R50, 0x2, P6 ;  /* 0x00000032000f7211 */ /* 0x000fe200030f16ff */
[----:B------:R1:W-:Y:S04]  /*202c0*/  @P4 STG.E desc[UR22][R8.64], R7 ;  /* 0x0000000708004986 */ /* 0x0003e8000c101916 */
[----:B----4-:R1:W-:Y:S04]  /*202d0*/  @P3 STG.E desc[UR22][R4.64], R36 ;  /* 0x0000002404003986 */ /* 0x0103e8000c101916 */
[----:B------:R1:W-:Y:S04]  /*202e0*/  @P2 STG.E desc[UR22][R10.64], R37 ;  /* 0x000000250a002986 */ /* 0x0003e8000c101916 */
[----:B------:R1:W-:Y:S04]  /*202f0*/  @P1 STG.E desc[UR22][R12.64], R38 ;  /* 0x000000260c001986 */ /* 0x0003e8000c101916 */
[----:B------:R1:W-:Y:S01]  /*20300*/  @P0 STG.E desc[UR22][R14.64], R39 ;  /* 0x000000270e000986 */ /* 0x0003e2000c101916 */
[----:B------:R-:W-:Y:S06]  /*20310*/  BAR.SYNC.DEFER_BLOCKING 0x0 ;  /* 0x0000000000007b1d */ /* 0x000fec0000010000 */
[----:B------:R-:W-:Y:S05]  /*20320*/  BRA.U UP0, `(.L_x_13) ;  /* 0x0000000100a07547 */ /* 0x000fea000b800000 */
[----:B------:R-:W2:Y:S01]  /*20330*/  S2UR UR5, SR_CgaCtaId ;  /* 0x00000000000579c3 */ /* 0x000ea20000008800 */
[----:B------:R-:W-:Y:S01]  /*20340*/  NOP ;  /* 0x0000000000007918 */ /* 0x000fe20000000000 */
[----:B------:R-:W-:Y:S01]  /*20350*/  UMOV UR4, 0x50 ;  /* 0x0000005000047882 */ /* 0x000fe20000000000 */
[----:B------:R-:W-:Y:S02]  /*20360*/  IMAD.U32 R0, RZ, RZ, UR8 ;  /* 0x00000008ff007e24 */ /* 0x000fe4000f8e00ff */
[----:B-1----:R-:W-:Y:S02]  /*20370*/  IMAD.MOV.U32 R3, RZ, RZ, 0x3 ;  /* 0x00000003ff037424 */ /* 0x002fe400078e00ff */
[----:B------:R-:W-:Y:S01]  /*20380*/  IMAD.MOV.U32 R7, RZ, RZ, 0x1 ;  /* 0x00000001ff077424 */ /* 0x000fe200078e00ff */
[----:B------:R-:W-:-:S04]  /*20390*/  LOP3.LUT R0, R0, 0xffff, RZ, 0xc0, !PT ;  /* 0x0000ffff00007812 */ /* 0x000fc800078ec0ff */
[----:B------:R-:W-:-:S05]  /*203a0*/  SHF.R.U32.HI R0, RZ, 0x5, R0 ;  /* 0x00000005ff007819 */ /* 0x000fca0000011600 */
[----:B------:R-:W-:Y:S01]  /*203b0*/  VIADD R2, R0, 0x10 ;  /* 0x0000001000027836 */ /* 0x000fe20000000000 */
[----:B------:R-:W-:Y:S01]  /*203c0*/  SHF.L.U32 R0, R3, R0, RZ ;  /* 0x0000000003007219 */ /* 0x000fe200000006ff */
[----:B--2---:R-:W-:-:S03]  /*203d0*/  ULEA UR6, UR5, UR4, 0x18 ;  /* 0x0000000405067291 */ /* 0x004fc6000f8ec0ff */
[----:B------:R-:W-:-:S04]  /*203e0*/  SHF.L.U32 R3, R7, R2, RZ ;  /* 0x0000000207037219 */ /* 0x000fc800000006ff */
[----:B------:R-:W-:Y:S02]  /*203f0*/  LOP3.LUT R0, R3, R0, RZ, 0xfc, !PT ;  /* 0x0000000003007212 */ /* 0x000fe400078efcff */
[----:B------:R-:W1:Y:S02]  /*20400*/  LDS R5, [UR6] ;  /* 0x00000006ff057984 */ /* 0x000e640008000800 */
[C---:B------:R-:W-:Y:S02]  /*20410*/  LOP3.LUT R2, R0.reuse, 0xffff, RZ, 0xc0, !PT ;  /* 0x0000ffff00027812 */ /* 0x040fe400078ec0ff */
[----:B-1----:R-:W-:-:S04]  /*20420*/  LOP3.LUT R3, R0, 0xffff, R5, 0x80, !PT ;  /* 0x0000ffff00037812 */ /* 0x002fc800078e8005 */
[----:B------:R-:W-:-:S13]  /*20430*/  ISETP.NE.AND P0, PT, R3, R2, PT ;  /* 0x000000020300720c */ /* 0x000fda0003f05270 */
[----:B------:R-:W-:Y:S05]  /*20440*/  @P0 BRA `(.L_x_14) ;  /* 0x0000000000500947 */ /* 0x000fea0003800000 */
[----:B------:R-:W-:Y:S02]  /*20450*/  SHF.R.U32.HI R5, RZ, 0x10, R5 ;  /* 0x00000010ff057819 */ /* 0x000fe40000011605 */
[----:B------:R-:W-:-:S04]  /*20460*/  SHF.R.U32.HI R2, RZ, 0x10, R0 ;  /* 0x00000010ff027819 */ /* 0x000fc80000011600 */
[----:B------:R-:W-:-:S04]  /*20470*/  LOP3.LUT R5, R5, R2, RZ, 0xc0, !PT ;  /* 0x0000000205057212 */ /* 0x000fc800078ec0ff */
[----:B------:R-:W-:-:S13]  /*20480*/  ISETP.NE.AND P0, PT, R5, R2, PT ;  /* 0x000000020500720c */ /* 0x000fda0003f05270 */
[----:B------:R-:W-:Y:S05]  /*20490*/  @P0 BRA `(.L_x_15) ;  /* 0x0000000000300947 */ /* 0x000fea0003800000 */
[----:B------:R-:W-:Y:S01]  /*204a0*/  R2UR UR4, R0 ;  /* 0x00000000000472ca */ /* 0x000fe200000e0000 */
[----:B------:R-:W-:Y:S01]  /*204b0*/  VOTEU.ANY UR5, UPT, PT ;  /* 0x0000000000057886 */ /* 0x000fe200038e0100 */
[----:B------:R-:W1:Y:S01]  /*204c0*/  S2R R0, SR_LANEID ;  /* 0x0000000000007919 */ /* 0x000e620000000000 */
[----:B------:R-:W-:-:S10]  /*204d0*/  UFLO.U32 UR5, UR5 ;  /* 0x00000005000572bd */ /* 0x000fd400080e0000 */
[----:B------:R-:W-:-:S06]  /*204e0*/  ULOP3.LUT UR4, URZ, UR4, URZ, 0x33, !UPT ;  /* 0x00000004ff047292 */ /* 0x000fcc000f8e33ff */
[----:B------:R-:W-:-:S04]  /*204f0*/  IMAD.U32 R2, RZ, RZ, UR4 ;  /* 0x00000004ff027e24 */ /* 0x000fc8000f8e00ff */
[----:B------:R-:W2:Y:S02]  /*20500*/  REDUX UR7, R2 ;  /* 0x00000000020773c4 */ /* 0x000ea40000000000 */
[----:B------:R3:W-:Y:S01]  /*20510*/  UTCATOMSWS.AND URZ, UR4 ;  /* 0x0000000400ff79e3 */ /* 0x0007e20008000000 */
[----:B-1----:R-:W-:Y:S01]  /*20520*/  ISETP.EQ.U32.AND P0, PT, R0, UR5, PT ;  /* 0x0000000500007c0c */ /* 0x002fe2000bf02070 */
[----:B--2---:R-:W-:-:S12]  /*20530*/  IMAD.U32 R0, RZ, RZ, UR7 ;  /* 0x00000007ff007e24 */ /* 0x004fd8000f8e00ff */
[----:B------:R3:W-:Y:S01]  /*20540*/  @P0 ATOMS.AND RZ, [UR6], R0 ;  /* 0x00000000ffff098c */ /* 0x0007e2000a800006 */
[----:B------:R-:W-:Y:S05]  /*20550*/  BRA `(.L_x_13) ;  /* 0x0000000000147947 */ /* 0x000fea0003800000 */
.L_x_15:
[----:B------:R-:W-:-:S07]  /*20560*/  MOV R2, 0x20580 ;  /* 0x0002058000027802 */ /* 0x000fce0000000f00 */
[----:B------:R-:W-:Y:S05]  /*20570*/  CALL.REL.NOINC `($__internal_0_$__cuda_sm10x_tcgen05_guardrail_trap_col_being_dealloced_not_returned_by_alloc) ;  /* 0x00000000002c7944 */ /* 0x000fea0003c00000 */
[----:B------:R-:W-:Y:S05]  /*20580*/  BRA `(.L_x_13) ;  /* 0x0000000000087947 */ /* 0x000fea0003800000 */
.L_x_14:
[----:B------:R-:W-:-:S07]  /*20590*/  MOV R2, 0x205b0 ;  /* 0x000205b000027802 */ /* 0x000fce0000000f00 */
[----:B------:R-:W-:Y:S05]  /*205a0*/  CALL.REL.NOINC `($__internal_2_$__cuda_sm10x_tcgen05_guardrail_trap_unallocated_columns_being_dealloced) ;  /* 0x0000000000387944 */ /* 0x000fea0003c00000 */
.L_x_13:
[----:B------:R-:W-:Y:S01]  /*205b0*/  NOP ;  /* 0x0000000000007918 */ /* 0x000fe20000000000 */
[----:B---3--:R-:W-:Y:S05]  /*205c0*/  EXIT ;  /* 0x000000000000794d */ /* 0x008fea0003800000 */
.L_x_9:
[----:B------:R-:W1:Y:S02]  /*205d0*/  SYNCS.PHASECHK.TRANS64.TRYWAIT P4, [UR11], R126 ;  /* 0x0000007eff0075a7 */ /* 0x000e64000808110b */
[----:B-1----:R-:W-:Y:S05]  /*205e0*/  @!P4 BRA `(.L_x_9) ;  /* 0xfffffffc00f8c947 */ /* 0x002fea000383ffff */
[----:B------:R-:W-:Y:S05]  /*205f0*/  BRA `(.L_x_16) ;  /* 0xffffffac00ac7947 */ /* 0x000fea000383ffff */
.L_x_12:
[----:B------:R-:W1:Y:S02]  /*20600*/  SYNCS.PHASECHK.TRANS64.TRYWAIT P1, [UR9], R3 ;  /* 0x00000003ff0075a7 */ /* 0x000e640008021109 */
[----:B-1----:R-:W-:Y:S05]  /*20610*/  @!P1 BRA `(.L_x_12) ;  /* 0xfffffffc00f89947 */ /* 0x002fea000383ffff */
[----:B------:R-:W-:Y:S05]  /*20620*/  BRA `(.L_x_11) ;  /* 0xffffffe800f47947 */ /* 0x000fea000383ffff */
        .weak           $__internal_0_$__cuda_sm10x_tcgen05_guardrail_trap_col_being_dealloced_not_returned_by_alloc
        .type           $__internal_0_$__cuda_sm10x_tcgen05_guardrail_trap_col_being_dealloced_not_returned_by_alloc,@function
        .size           $__internal_0_$__cuda_sm10x_tcgen05_guardrail_trap_col_being_dealloced_not_returned_by_alloc,($__internal_1_$__cuda_sm10x_tcgen05_guardrail_trap_phase_invalid_during_alloc - $__internal_0_$__cuda_sm10x_tcgen05_guardrail_trap_col_being_dealloced_not_returned_by_alloc)
$__internal_0_$__cuda_sm10x_tcgen05_guardrail_trap_col_being_dealloced_not_returned_by_alloc:
[----:B------:R-:W-:Y:S05]  /*20630*/  BPT.TRAP 0x1 ;  /* 0x000000040000795c */ /* 0x000fea0000300000 */
[----:B------:R-:W-:-:S04]  /*20640*/  IMAD.MOV.U32 R3, RZ, RZ, 0x0 ;  /* 0x00000000ff037424 */ /* 0x000fc800078e00ff */
[----:B------:R-:W-:Y:S05]  /*20650*/  RET.REL.NODEC R2 `(matmul_kernel) ;  /* 0xfffffdf802687950 */ /* 0x000fea0003c3ffff */
        .weak           $__internal_1_$__cuda_sm10x_tcgen05_guardrail_trap_phase_invalid_during_alloc
        .type           $__internal_1_$__cuda_sm10x_tcgen05_guardrail_trap_phase_invalid_during_alloc,@function
        .size           $__internal_1_$__cuda_sm10x_tcgen05_guardrail_trap_phase_invalid_during_alloc,($__internal_2_$__cuda_sm10x_tcgen05_guardrail_trap_unallocated_columns_being_dealloced - $__internal_1_$__cuda_sm10x_tcgen05_guardrail_trap_phase_invalid_during_alloc)
$__internal_1_$__cuda_sm10x_tcgen05_guardrail_trap_phase_invalid_during_alloc:
[----:B------:R-:W-:Y:S05]  /*20660*/  BPT.TRAP 0x1 ;  /* 0x000000040000795c */ /* 0x000fea0000300000 */
[----:B------:R-:W-:-:S04]  /*20670*/  IMAD.MOV.U32 R3, RZ, RZ, 0x0 ;  /* 0x00000000ff037424 */ /* 0x000fc800078e00ff */
[----:B------:R-:W-:Y:S05]  /*20680*/  RET.REL.NODEC R2 `(matmul_kernel) ;  /* 0xfffffdf8025c7950 */ /* 0x000fea0003c3ffff */
        .weak           $__internal_2_$__cuda_sm10x_tcgen05_guardrail_trap_unallocated_columns_being_dealloced
        .type           $__internal_2_$__cuda_sm10x_tcgen05_guardrail_trap_unallocated_columns_being_dealloced,@function
        .size           $__internal_2_$__cuda_sm10x_tcgen05_guardrail_trap_unallocated_columns_being_dealloced,(.L_x_20 - $__internal_2_$__cuda_sm10x_tcgen05_guardrail_trap_unallocated_columns_being_dealloced)
$__internal_2_$__cuda_sm10x_tcgen05_guardrail_trap_unallocated_columns_being_dealloced:
[----:B------:R-:W-:Y:S05]  /*20690*/  BPT.TRAP 0x1 ;  /* 0x000000040000795c */ /* 0x000fea0000300000 */
[----:B------:R-:W-:-:S04]  /*206a0*/  IMAD.MOV.U32 R3, RZ, RZ, 0x0 ;  /* 0x00000000ff037424 */ /* 0x000fc800078e00ff */
[----:B------:R-:W-:Y:S05]  /*206b0*/  RET.REL.NODEC R2 `(matmul_kernel) ;  /* 0xfffffdf802507950 */ /* 0x000fea0003c3ffff */
.L_x_17:
[----:B------:R-:W-:-:S00]  /*206c0*/  BRA `(.L_x_17) ;  /* 0xfffffffc00fc7947 */ /* 0x000fc0000383ffff */
[----:B------:R-:W-:-:S00]  /*206d0*/  NOP ;  /* 0x0000000000007918 */ /* 0x000fc00000000000 */
        /* <DEDUP_REMOVED lines=10> */
.L_x_20:


//--------------------- .nv.shared.matmul_kernel  --------------------------
	.section	.nv.shared.matmul_kernel,"aw",@nobits
	.sectionflags	@""
	.align	16
	.zero		1024


//--------------------- .nv.shared.reserved.0     --------------------------
	.section	.nv.shared.reserved.0,"aw",@nobits
	.align	8
	.weak		__nv_reservedSMEM_offset_0_alias
	.size		__nv_reservedSMEM_offset_0_alias, 0, 64
	.other		__nv_reservedSMEM_offset_0_alias,@"STO_CUDA_RESERVED_SHARED STV_DEFAULT"
__nv_reservedSMEM_offset_0_alias:
	.zero		0
.nv.shared.reserved.0:
	.zero		64
	.weak		__nv_reservedSMEM_allocation_phase
	.type		__nv_reservedSMEM_allocation_phase,@object
	.size		__nv_reservedSMEM_allocation_phase,(.L_0 - __nv_reservedSMEM_allocation_phase)
__nv_reservedSMEM_allocation_phase:
	.zero		1
.L_0:
	.zero		7
	.weak		__nv_reservedSMEM_devtool_atexit_pc
	.type		__nv_reservedSMEM_devtool_atexit_pc,@object
	.size		__nv_reservedSMEM_devtool_atexit_pc,(__nv_reservedSMEM_allocation_mask - __nv_reservedSMEM_devtool_atexit_pc)
__nv_reservedSMEM_devtool_atexit_pc:
	.zero		8
	.weak		__nv_reservedSMEM_allocation_mask
	.type		__nv_reservedSMEM_allocation_mask,@object
	.size		__nv_reservedSMEM_allocation_mask,(.L_2 - __nv_reservedSMEM_allocation_mask)
__nv_reservedSMEM_allocation_mask:
	.zero		4
.L_2:


//--------------------- .nv.constant0.matmul_kernel --------------------------
	.section	.nv.constant0.matmul_kernel,"a",@progbits
	.sectionflags	@""
	.align	4
.nv.constant0.matmul_kernel:
	.zero		976


//--------------------- SYMBOLS --------------------------

	.type		.nv.reservedSmem.offset0,@object
	.size		.nv.reservedSmem.offset0,0x4
	.type		.nv.reservedSmem.cap,@object
	.size		.nv.reservedSmem.cap,0x4
